	.target	sm_80

	.elftype	@"ET_EXEC"


//--------------------- .note.nv.tkinfo           --------------------------
	.section	.note.nv.tkinfo,"",@"SHT_NOTE"
	.sectionflags	@"SHF_NOTE_NV_TKINFO"
	.tkinfo
        /*0018*/ 	.word	0x00000002
        /*0030*/ 	.string	""
        /*0030*/ 	.string	"ptxas"
        /*0030*/ 	.string	"Cuda compilation tools, release 13.0, V13.0.88"
        /*0030*/ 	.string	"Build cuda_13.0.r13.0/compiler.36424714_0"
        /*0030*/ 	.string	"-v  -suppress-debug-info  -lineinfo  -arch sm_80 "



//--------------------- .note.nv.cuinfo           --------------------------
	.section	.note.nv.cuinfo,"",@"SHT_NOTE"
	.sectionflags	@"SHF_NOTE_NV_CUINFO"
        /*0018*/ 	.short	0x0002
        /*001a*/ 	.short	0x0050
        /*001c*/ 	.short	0x0082
	.zero		2


//--------------------- .nv.info                  --------------------------
	.section	.nv.info,"",@"SHT_CUDA_INFO"
	.align	4


	//----- nvinfo : EIATTR_REGCOUNT
	.align		4
        /*0000*/ 	.byte	0x04, 0x2f
        /*0002*/ 	.short	(.L_2 - .L_1)
	.align		4
.L_1:
        /*0004*/ 	.word	index@(attn_fwd)
        /*0008*/ 	.word	0x000000ff


	//----- nvinfo : EIATTR_FRAME_SIZE
	.align		4
.L_2:
        /*000c*/ 	.byte	0x04, 0x11
        /*000e*/ 	.short	(.L_4 - .L_3)
	.align		4
.L_3:
        /*0010*/ 	.word	index@(attn_fwd)
        /*0014*/ 	.word	0x000003f8


	//----- nvinfo : EIATTR_MIN_STACK_SIZE
	.align		4
.L_4:
        /*0018*/ 	.byte	0x04, 0x12
        /*001a*/ 	.short	(.L_6 - .L_5)
	.align		4
.L_5:
        /*001c*/ 	.word	index@(attn_fwd)
        /*0020*/ 	.word	0x000003f8
.L_6:


//--------------------- .nv.info.attn_fwd         --------------------------
	.section	.nv.info.attn_fwd,"",@"SHT_CUDA_INFO"
	.sectionflags	@""
	.align	4


	//----- nvinfo : EIATTR_CUDA_API_VERSION
	.align		4
        /*0000*/ 	.byte	0x04, 0x37
        /*0002*/ 	.short	(.L_8 - .L_7)
.L_7:
        /*0004*/ 	.word	0x00000082


	//----- nvinfo : EIATTR_SW2861232_WAR
	.align		4
.L_8:
        /*0008*/ 	.byte	0x01, 0x35
	.zero		2


	//----- nvinfo : EIATTR_PARAM_CBANK
	.align		4
        /*000c*/ 	.byte	0x04, 0x0a
        /*000e*/ 	.short	(.L_10 - .L_9)
	.align		4
.L_9:
        /*0010*/ 	.word	index@(.nv.constant0.attn_fwd)
        /*0014*/ 	.short	0x0160
        /*0016*/ 	.short	0x0088


	//----- nvinfo : EIATTR_CBANK_PARAM_SIZE
	.align		4
.L_10:
        /*0018*/ 	.byte	0x03, 0x19
        /*001a*/ 	.short	0x0088


	//----- nvinfo : EIATTR_KPARAM_INFO
	.align		4
        /*001c*/ 	.byte	0x04, 0x17
        /*001e*/ 	.short	(.L_12 - .L_11)
.L_11:
        /*0020*/ 	.word	0x00000000
        /*0024*/ 	.short	0x0019
        /*0026*/ 	.short	0x0080
        /*0028*/ 	.byte	0x00, 0xf4, 0x21, 0x00


	//----- nvinfo : EIATTR_KPARAM_INFO
	.align		4
.L_12:
        /*002c*/ 	.byte	0x04, 0x17
        /*002e*/ 	.short	(.L_14 - .L_13)
.L_13:
        /*0030*/ 	.word	0x00000000
        /*0034*/ 	.short	0x0018
        /*0036*/ 	.short	0x0078
        /*0038*/ 	.byte	0x00, 0xf4, 0x21, 0x00


	//----- nvinfo : EIATTR_KPARAM_INFO
	.align		4
.L_14:
        /*003c*/ 	.byte	0x04, 0x17
        /*003e*/ 	.short	(.L_16 - .L_15)
.L_15:
        /*0040*/ 	.word	0x00000000
        /*0044*/ 	.short	0x0017
        /*0046*/ 	.short	0x0070
        /*0048*/ 	.byte	0x00, 0xf0, 0x11, 0x00


	//----- nvinfo : EIATTR_KPARAM_INFO
	.align		4
.L_16:
        /*004c*/ 	.byte	0x04, 0x17
        /*004e*/ 	.short	(.L_18 - .L_17)
.L_17:
        /*0050*/ 	.word	0x00000000
        /*0054*/ 	.short	0x0016
        /*0056*/ 	.short	0x006c
        /*0058*/ 	.byte	0x00, 0xf0, 0x11, 0x00


	//----- nvinfo : EIATTR_KPARAM_INFO
	.align		4
.L_18:
        /*005c*/ 	.byte	0x04, 0x17
        /*005e*/ 	.short	(.L_20 - .L_19)
.L_19:
        /*0060*/ 	.word	0x00000000
        /*0064*/ 	.short	0x0015
        /*0066*/ 	.short	0x0068
        /*0068*/ 	.byte	0x00, 0xf0, 0x11, 0x00


	//----- nvinfo : EIATTR_KPARAM_INFO
	.align		4
.L_20:
        /*006c*/ 	.byte	0x04, 0x17
        /*006e*/ 	.short	(.L_22 - .L_21)
.L_21:
        /*0070*/ 	.word	0x00000000
        /*0074*/ 	.short	0x0014
        /*0076*/ 	.short	0x0064
        /*0078*/ 	.byte	0x00, 0xf0, 0x11, 0x00


	//----- nvinfo : EIATTR_KPARAM_INFO
	.align		4
.L_22:
        /*007c*/ 	.byte	0x04, 0x17
        /*007e*/ 	.short	(.L_24 - .L_23)
.L_23:
        /*0080*/ 	.word	0x00000000
        /*0084*/ 	.short	0x0013
        /*0086*/ 	.short	0x0060
        /*0088*/ 	.byte	0x00, 0xf0, 0x11, 0x00


	//----- nvinfo : EIATTR_KPARAM_INFO
	.align		4
.L_24:
        /*008c*/ 	.byte	0x04, 0x17
        /*008e*/ 	.short	(.L_26 - .L_25)
.L_25:
        /*0090*/ 	.word	0x00000000
        /*0094*/ 	.short	0x0012
        /*0096*/ 	.short	0x005c
        /*0098*/ 	.byte	0x00, 0xf0, 0x11, 0x00


	//----- nvinfo : EIATTR_KPARAM_INFO
	.align		4
.L_26:
        /*009c*/ 	.byte	0x04, 0x17
        /*009e*/ 	.short	(.L_28 - .L_27)
.L_27:
        /*00a0*/ 	.word	0x00000000
        /*00a4*/ 	.short	0x0011
        /*00a6*/ 	.short	0x0058
        /*00a8*/ 	.byte	0x00, 0xf0, 0x11, 0x00


	//----- nvinfo : EIATTR_KPARAM_INFO
	.align		4
.L_28:
        /*00ac*/ 	.byte	0x04, 0x17
        /*00ae*/ 	.short	(.L_30 - .L_29)
.L_29:
        /*00b0*/ 	.word	0x00000000
        /*00b4*/ 	.short	0x0010
        /*00b6*/ 	.short	0x0054
        /*00b8*/ 	.byte	0x00, 0xf0, 0x11, 0x00


	//----- nvinfo : EIATTR_KPARAM_INFO
	.align		4
.L_30:
        /*00bc*/ 	.byte	0x04, 0x17
        /*00be*/ 	.short	(.L_32 - .L_31)
.L_31:
        /*00c0*/ 	.word	0x00000000
        /*00c4*/ 	.short	0x000f
        /*00c6*/ 	.short	0x0050
        /*00c8*/ 	.byte	0x00, 0xf0, 0x11, 0x00


	//----- nvinfo : EIATTR_KPARAM_INFO
	.align		4
.L_32:
        /*00cc*/ 	.byte	0x04, 0x17
        /*00ce*/ 	.short	(.L_34 - .L_33)
.L_33:
        /*00d0*/ 	.word	0x00000000
        /*00d4*/ 	.short	0x000e
        /*00d6*/ 	.short	0x004c
        /*00d8*/ 	.byte	0x00, 0xf0, 0x11, 0x00


	//----- nvinfo : EIATTR_KPARAM_INFO
	.align		4
.L_34:
        /*00dc*/ 	.byte	0x04, 0x17
        /*00de*/ 	.short	(.L_36 - .L_35)
.L_35:
        /*00e0*/ 	.word	0x00000000
        /*00e4*/ 	.short	0x000d
        /*00e6*/ 	.short	0x0048
        /*00e8*/ 	.byte	0x00, 0xf0, 0x11, 0x00


	//----- nvinfo : EIATTR_KPARAM_INFO
	.align		4
.L_36:
        /*00ec*/ 	.byte	0x04, 0x17
        /*00ee*/ 	.short	(.L_38 - .L_37)
.L_37:
        /*00f0*/ 	.word	0x00000000
        /*00f4*/ 	.short	0x000c
        /*00f6*/ 	.short	0x0044
        /*00f8*/ 	.byte	0x00, 0xf0, 0x11, 0x00


	//----- nvinfo : EIATTR_KPARAM_INFO
	.align		4
.L_38:
        /*00fc*/ 	.byte	0x04, 0x17
        /*00fe*/ 	.short	(.L_40 - .L_39)
.L_39:
        /*0100*/ 	.word	0x00000000
        /*0104*/ 	.short	0x000b
        /*0106*/ 	.short	0x0040
        /*0108*/ 	.byte	0x00, 0xf0, 0x11, 0x00


	//----- nvinfo : EIATTR_KPARAM_INFO
	.align		4
.L_40:
        /*010c*/ 	.byte	0x04, 0x17
        /*010e*/ 	.short	(.L_42 - .L_41)
.L_41:
        /*0110*/ 	.word	0x00000000
        /*0114*/ 	.short	0x000a
        /*0116*/ 	.short	0x003c
        /*0118*/ 	.byte	0x00, 0xf0, 0x11, 0x00


	//----- nvinfo : EIATTR_KPARAM_INFO
	.align		4
.L_42:
        /*011c*/ 	.byte	0x04, 0x17
        /*011e*/ 	.short	(.L_44 - .L_43)
.L_43:
        /*0120*/ 	.word	0x00000000
        /*0124*/ 	.short	0x0009
        /*0126*/ 	.short	0x0038
        /*0128*/ 	.byte	0x00, 0xf0, 0x11, 0x00


	//----- nvinfo : EIATTR_KPARAM_INFO
	.align		4
.L_44:
        /*012c*/ 	.byte	0x04, 0x17
        /*012e*/ 	.short	(.L_46 - .L_45)
.L_45:
        /*0130*/ 	.word	0x00000000
        /*0134*/ 	.short	0x0008
        /*0136*/ 	.short	0x0034
        /*0138*/ 	.byte	0x00, 0xf0, 0x11, 0x00


	//----- nvinfo : EIATTR_KPARAM_INFO
	.align		4
.L_46:
        /*013c*/ 	.byte	0x04, 0x17
        /*013e*/ 	.short	(.L_48 - .L_47)
.L_47:
        /*0140*/ 	.word	0x00000000
        /*0144*/ 	.short	0x0007
        /*0146*/ 	.short	0x0030
        /*0148*/ 	.byte	0x00, 0xf0, 0x11, 0x00


	//----- nvinfo : EIATTR_KPARAM_INFO
	.align		4
.L_48:
        /*014c*/ 	.byte	0x04, 0x17
        /*014e*/ 	.short	(.L_50 - .L_49)
.L_49:
        /*0150*/ 	.word	0x00000000
        /*0154*/ 	.short	0x0006
        /*0156*/ 	.short	0x002c
        /*0158*/ 	.byte	0x00, 0xf0, 0x11, 0x00


	//----- nvinfo : EIATTR_KPARAM_INFO
	.align		4
.L_50:
        /*015c*/ 	.byte	0x04, 0x17
        /*015e*/ 	.short	(.L_52 - .L_51)
.L_51:
        /*0160*/ 	.word	0x00000000
        /*0164*/ 	.short	0x0005
        /*0166*/ 	.short	0x0028
        /*0168*/ 	.byte	0x00, 0xf0, 0x11, 0x00


	//----- nvinfo : EIATTR_KPARAM_INFO
	.align		4
.L_52:
        /*016c*/ 	.byte	0x04, 0x17
        /*016e*/ 	.short	(.L_54 - .L_53)
.L_53:
        /*0170*/ 	.word	0x00000000
        /*0174*/ 	.short	0x0004
        /*0176*/ 	.short	0x0020
        /*0178*/ 	.byte	0x00, 0xf4, 0x21, 0x00


	//----- nvinfo : EIATTR_KPARAM_INFO
	.align		4
.L_54:
        /*017c*/ 	.byte	0x04, 0x17
        /*017e*/ 	.short	(.L_56 - .L_55)
.L_55:
        /*0180*/ 	.word	0x00000000
        /*0184*/ 	.short	0x0003
        /*0186*/ 	.short	0x0018
        /*0188*/ 	.byte	0x00, 0xf4, 0x21, 0x00


	//----- nvinfo : EIATTR_KPARAM_INFO
	.align		4
.L_56:
        /*018c*/ 	.byte	0x04, 0x17
        /*018e*/ 	.short	(.L_58 - .L_57)
.L_57:
        /*0190*/ 	.word	0x00000000
        /*0194*/ 	.short	0x0002
        /*0196*/ 	.short	0x0010
        /*0198*/ 	.byte	0x00, 0xf4, 0x21, 0x00


	//----- nvinfo : EIATTR_KPARAM_INFO
	.align		4
.L_58:
        /*019c*/ 	.byte	0x04, 0x17
        /*019e*/ 	.short	(.L_60 - .L_59)
.L_59:
        /*01a0*/ 	.word	0x00000000
        /*01a4*/ 	.short	0x0001
        /*01a6*/ 	.short	0x0008
        /*01a8*/ 	.byte	0x00, 0xf4, 0x21, 0x00


	//----- nvinfo : EIATTR_KPARAM_INFO
	.align		4
.L_60:
        /*01ac*/ 	.byte	0x04, 0x17
        /*01ae*/ 	.short	(.L_62 - .L_61)
.L_61:
        /*01b0*/ 	.word	0x00000000
        /*01b4*/ 	.short	0x0000
        /*01b6*/ 	.short	0x0000
        /*01b8*/ 	.byte	0x00, 0xf4, 0x21, 0x00


	//----- nvinfo : EIATTR_MAXREG_COUNT
	.align		4
.L_62:
        /*01bc*/ 	.byte	0x03, 0x1b
        /*01be*/ 	.short	0x00ff


	//----- nvinfo : EIATTR_NUM_BARRIERS
	.align		4
        /*01c0*/ 	.byte	0x02, 0x4c
        /*01c2*/ 	.byte	0x01
	.zero		1


	//----- nvinfo : EIATTR_ANNOTATIONS
	.align		4
        /*01c4*/ 	.byte	0x04, 0x55
        /*01c6*/ 	.short	(.L_64 - .L_63)


	//   ....[0]....
.L_63:
        /*01c8*/ 	.word	0x00000001
        /*01cc*/ 	.byte	0xd0, 0x00, 0x00, 0x00, 0x01, 0x00, 0x00, 0x00, 0xe0, 0x34, 0x00, 0x00, 0x01, 0x00, 0x00, 0x00
        /* <DEDUP_REMOVED lines=124> */
        /*099c*/ 	.byte	0xf0, 0x83, 0x00, 0x00, 0x01, 0x00, 0x00, 0x00, 0x30, 0xf3, 0x00, 0x00


	//----- nvinfo : EIATTR_MERCURY_ISA_VERSION
	.align		4
.L_64:
        /*09a8*/ 	.byte	0x03, 0x5f
        /*09aa*/ 	.short	0x0000


	//----- nvinfo : EIATTR_COOP_GROUP_MASK_REGIDS
	.align		4
        /*09ac*/ 	.byte	0x04, 0x29
        /*09ae*/ 	.short	(.L_66 - .L_65)


	//   ....[0]....
.L_65:
        /*09b0*/ 	.word	0xffffffff


	//   ....[1]....
        /*09b4*/ 	.word	0xffffffff


	//   ....[2]....
        /*09b8*/ 	.word	0xffffffff


	//   ....[3]....
        /*09bc*/ 	.word	0xffffffff


	//   ....[4]....
        /*09c0*/ 	.word	0xffffffff


	//   ....[5]....
        /*09c4*/ 	.word	0xffffffff


	//   ....[6]....
        /*09c8*/ 	.word	0xffffffff


	//   ....[7]....
        /*09cc*/ 	.word	0xffffffff


	//   ....[8]....
        /*09d0*/ 	.word	0xffffffff


	//   ....[9]....
        /*09d4*/ 	.word	0xffffffff


	//   ....[10]....
        /*09d8*/ 	.word	0xffffffff


	//   ....[11]....
        /*09dc*/ 	.word	0xffffffff


	//   ....[12]....
        /*09e0*/ 	.word	0xffffffff


	//   ....[13]....
        /*09e4*/ 	.word	0xffffffff


	//   ....[14]....
        /*09e8*/ 	.word	0xffffffff


	//   ....[15]....
        /*09ec*/ 	.word	0xffffffff


	//   ....[16]....
        /*09f0*/ 	.word	0xffffffff


	//   ....[17]....
        /*09f4*/ 	.word	0xffffffff


	//   ....[18]....
        /*09f8*/ 	.word	0xffffffff


	//   ....[19]....
        /*09fc*/ 	.word	0xffffffff


	//   ....[20]....
        /*0a00*/ 	.word	0xffffffff


	//   ....[21]....
        /*0a04*/ 	.word	0xffffffff


	//   ....[22]....
        /*0a08*/ 	.word	0xffffffff


	//   ....[23]....
        /*0a0c*/ 	.word	0xffffffff


	//   ....[24]....
        /*0a10*/ 	.word	0xffffffff


	//   ....[25]....
        /*0a14*/ 	.word	0xffffffff


	//   ....[26]....
        /*0a18*/ 	.word	0xffffffff


	//   ....[27]....
        /*0a1c*/ 	.word	0xffffffff


	//   ....[28]....
        /*0a20*/ 	.word	0xffffffff


	//   ....[29]....
        /*0a24*/ 	.word	0xffffffff


	//   ....[30]....
        /*0a28*/ 	.word	0xffffffff


	//   ....[31]....
        /*0a2c*/ 	.word	0xffffffff


	//   ....[32]....
        /*0a30*/ 	.word	0xffffffff


	//   ....[33]....
        /*0a34*/ 	.word	0xffffffff


	//   ....[34]....
        /*0a38*/ 	.word	0xffffffff


	//   ....[35]....
        /*0a3c*/ 	.word	0xffffffff


	//   ....[36]....
        /*0a40*/ 	.word	0xffffffff


	//   ....[37]....
        /*0a44*/ 	.word	0xffffffff


	//   ....[38]....
        /*0a48*/ 	.word	0xffffffff


	//   ....[39]....
        /*0a4c*/ 	.word	0xffffffff


	//----- nvinfo : EIATTR_COOP_GROUP_INSTR_OFFSETS
	.align		4
.L_66:
        /*0a50*/ 	.byte	0x04, 0x28
        /*0a52*/ 	.short	(.L_68 - .L_67)


	//   ....[0]....
.L_67:
        /*0a54*/ 	.word	0x00006db0


	//   ....[1]....
        /*0a58*/ 	.word	0x00006dc0


	//   ....[2]....
        /*0a5c*/ 	.word	0x00006dd0


	//   ....[3]....
        /*0a60*/ 	.word	0x00006de0


	//   ....[4]....
        /*0a64*/ 	.word	0x00006df0


	//   ....[5]....
        /*0a68*/ 	.word	0x00006e00


	//   ....[6]....
        /*0a6c*/ 	.word	0x00006e10


	//   ....[7]....
        /*0a70*/ 	.word	0x00006e20


	//   ....[8]....
        /*0a74*/ 	.word	0x00006eb0


	//   ....[9]....
        /*0a78*/ 	.word	0x00006ec0


	//   ....[10]....
        /*0a7c*/ 	.word	0x00006ed0


	//   ....[11]....
        /*0a80*/ 	.word	0x00006ee0


	//   ....[12]....
        /*0a84*/ 	.word	0x00006ef0


	//   ....[13]....
        /*0a88*/ 	.word	0x00006f00


	//   ....[14]....
        /*0a8c*/ 	.word	0x00006f10


	//   ....[15]....
        /*0a90*/ 	.word	0x00006f20


	//   ....[16]....
        /*0a94*/ 	.word	0x000070c0


	//   ....[17]....
        /*0a98*/ 	.word	0x000070d0


	//   ....[18]....
        /*0a9c*/ 	.word	0x00007100


	//   ....[19]....
        /*0aa0*/ 	.word	0x00007110


	//   ....[20]....
        /*0aa4*/ 	.word	0x000075f0


	//   ....[21]....
        /*0aa8*/ 	.word	0x00007600


	//   ....[22]....
        /*0aac*/ 	.word	0x00007610


	//   ....[23]....
        /*0ab0*/ 	.word	0x00007620


	//   ....[24]....
        /*0ab4*/ 	.word	0x00007630


	//   ....[25]....
        /*0ab8*/ 	.word	0x00007640


	//   ....[26]....
        /*0abc*/ 	.word	0x00007650


	//   ....[27]....
        /*0ac0*/ 	.word	0x00007660


	//   ....[28]....
        /*0ac4*/ 	.word	0x000076f0


	//   ....[29]....
        /*0ac8*/ 	.word	0x00007700


	//   ....[30]....
        /*0acc*/ 	.word	0x00007710


	//   ....[31]....
        /*0ad0*/ 	.word	0x00007720


	//   ....[32]....
        /*0ad4*/ 	.word	0x00007730


	//   ....[33]....
        /*0ad8*/ 	.word	0x00007740


	//   ....[34]....
        /*0adc*/ 	.word	0x00007750


	//   ....[35]....
        /*0ae0*/ 	.word	0x00007760


	//   ....[36]....
        /*0ae4*/ 	.word	0x00007930


	//   ....[37]....
        /*0ae8*/ 	.word	0x00007940


	//   ....[38]....
        /*0aec*/ 	.word	0x00007970


	//   ....[39]....
        /*0af0*/ 	.word	0x00007980


	//----- nvinfo : EIATTR_EXIT_INSTR_OFFSETS
	.align		4
.L_68:
        /*0af4*/ 	.byte	0x04, 0x1c
        /*0af6*/ 	.short	(.L_70 - .L_69)


	//   ....[0]....
.L_69:
        /*0af8*/ 	.word	0x0000f320


	//   ....[1]....
        /*0afc*/ 	.word	0x0000f3e0


	//----- nvinfo : EIATTR_REQNTID
	.align		4
.L_70:
        /*0b00*/ 	.byte	0x04, 0x10
        /*0b02*/ 	.short	(.L_72 - .L_71)
.L_71:
        /*0b04*/ 	.word	0x00000080
        /*0b08*/ 	.word	0x00000001
        /*0b0c*/ 	.word	0x00000001
.L_72:


//--------------------- .nv.callgraph             --------------------------
	.section	.nv.callgraph,"",@"SHT_CUDA_CALLGRAPH"
	.align	4
	.sectionentsize	8
	.align		4
        /*0000*/ 	.word	0x00000000
	.align		4
        /*0004*/ 	.word	0xffffffff
	.align		4
        /*0008*/ 	.word	0x00000000
	.align		4
        /*000c*/ 	.word	0xfffffffe
	.align		4
        /*0010*/ 	.word	0x00000000
	.align		4
        /*0014*/ 	.word	0xfffffffd
	.align		4
        /*0018*/ 	.word	0x00000000
	.align		4
        /*001c*/ 	.word	0xfffffffc


//--------------------- .nv.rel.action            --------------------------
	.section	.nv.rel.action,"",@"SHT_CUDA_RELOCINFO"
	.align	8
	.sectionentsize	8
        /*0000*/ 	.byte	0x73, 0x00, 0x00, 0x00, 0x00, 0x00, 0x00, 0x00, 0x00, 0x00, 0x00, 0x11, 0x25, 0x00, 0x05, 0x36


//--------------------- .nv.constant4             --------------------------
	.section	.nv.constant4,"a",@progbits
	.align	8
	.align		8
.nv.constant4:
        /*0000*/ 	.dword	_$_str


//--------------------- .nv.constant0.attn_fwd    --------------------------
	.section	.nv.constant0.attn_fwd,"a",@progbits
	.sectionflags	@""
	.align	4
.nv.constant0.attn_fwd:
	.zero		488


//--------------------- .text.attn_fwd            --------------------------
	.section	.text.attn_fwd,"ax",@progbits
	.sectioninfo	@"SHI_REGISTERS=255"
	.align	128
        .global         attn_fwd
        .type           attn_fwd,@function
        .size           attn_fwd,(.L_x_3 - attn_fwd)
        .other          attn_fwd,@"STO_CUDA_ENTRY STV_DEFAULT"
attn_fwd:
.text.attn_fwd:
[----:B------:R-:W-:-:S03]  /*0000*/  MOV R1, c[0x0][0x28] ;  /* 0x00000a0000017a02 */ /* 0x000fc60000000f00 */
[----:B------:R-:W0:Y:S01]  /*0010*/  S2R R170, SR_TID.X ;  /* 0x0000000000aa7919 */ /* 0x000e220000002100 */
[----:B------:R-:W-:Y:S01]  /*0020*/  IADD3 R1, R1, -0x3f8, RZ ;  /* 0xfffffc0801017810 */ /* 0x000fe20007ffe0ff */
[----:B------:R-:W-:Y:S01]  /*0030*/  ULDC.64 UR4, c[0x0][0x118] ;  /* 0x0000460000047ab9 */ /* 0x000fe20000000a00 */
[----:B------:R-:W-:Y:S01]  /*0040*/  MOV R12, c[0x0][0x198] ;  /* 0x00006600000c7a02 */ /* 0x000fe20000000f00 */
[----:B------:R-:W1:Y:S04]  /*0050*/  S2R R3, SR_CTAID.X ;  /* 0x0000000000037919 */ /* 0x000e680000002500 */
[----:B------:R-:W2:Y:S01]  /*0060*/  S2R R177, SR_CTAID.Y ;  /* 0x0000000000b17919 */ /* 0x000ea20000002600 */
[----:B0-----:R-:W-:Y:S02]  /*0070*/  LOP3.LUT R0, R170, 0x3f, RZ, 0xc0, !PT ;  /* 0x0000003faa007812 */ /* 0x001fe400078ec0ff */
[----:B------:R-:W-:-:S03]  /*0080*/  SHF.R.U32.HI R4, RZ, 0x6, R170 ;  /* 0x00000006ff047819 */ /* 0x000fc600000116aa */
[----:B-1----:R-:W-:Y:S01]  /*0090*/  IMAD R5, R3, 0x40, R0 ;  /* 0x0000004003057824 */ /* 0x002fe200078e0200 */
[----:B------:R-:W-:Y:S01]  /*00a0*/  SGXT.U32 R6, R4, 0x1 ;  /* 0x000000010406781a */ /* 0x000fe20000000000 */
[----:B--2---:R-:W-:Y:S02]  /*00b0*/  IMAD R2, R177, c[0x0][0x190], RZ ;  /* 0x00006400b1027a24 */ /* 0x004fe400078e02ff */
[----:B------:R-:W-:Y:S01]  /*00c0*/  IMAD R3, R5, c[0x0][0x194], RZ ;  /* 0x0000650005037a24 */ /* 0x000fe200078e02ff */
[----:B------:R0:W-:Y:S01]  /*00d0*/  STL [R1+0x1f8], R5 ;  /* 0x0001f80501007387 */ /* 0x0001e20000100800 */
[----:B------:R-:W-:Y:S02]  /*00e0*/  IMAD.SHL.U32 R4, R2, 0x2, RZ ;  /* 0x0000000202047824 */ /* 0x000fe400078e00ff */
[----:B------:R-:W-:Y:S02]  /*00f0*/  IMAD R7, R6, c[0x0][0x198], RZ ;  /* 0x0000660006077a24 */ /* 0x000fe400078e02ff */
[----:B------:R-:W-:Y:S01]  /*0100*/  IMAD.HI R2, R2, 0x2, RZ ;  /* 0x0000000202027827 */ /* 0x000fe200078e02ff */
[----:B0-----:R-:W-:-:S03]  /*0110*/  SHF.L.U32 R5, R3, 0x1, RZ ;  /* 0x0000000103057819 */ /* 0x001fc600000006ff */
[----:B------:R-:W-:Y:S01]  /*0120*/  IMAD.HI R3, R3, 0x2, RZ ;  /* 0x0000000203037827 */ /* 0x000fe200078e02ff */
[----:B------:R-:W-:-:S03]  /*0130*/  IADD3 R4, P0, P1, R5, c[0x0][0x160], R4 ;  /* 0x0000580005047a10 */ /* 0x000fc6000791e004 */
[C---:B------:R-:W-:Y:S01]  /*0140*/  IMAD R5, R12.reuse, 0x2, R7 ;  /* 0x000000020c057824 */ /* 0x040fe200078e0207 */
[----:B------:R-:W-:Y:S02]  /*0150*/  IADD3.X R2, R3, c[0x0][0x164], R2, P0, P1 ;  /* 0x0000590003027a10 */ /* 0x000fe400007e2402 */
[C---:B------:R-:W-:Y:S02]  /*0160*/  LEA R8, P0, R7.reuse, R4, 0x1 ;  /* 0x0000000407087211 */ /* 0x040fe400078008ff */
[C---:B------:R-:W-:Y:S02]  /*0170*/  LEA R13, R12.reuse, R5, 0x1 ;  /* 0x000000050c0d7211 */ /* 0x040fe400078e08ff */
[----:B------:R-:W-:Y:S02]  /*0180*/  LEA.HI.X.SX32 R9, R7, R2, 0x1, P0 ;  /* 0x0000000207097211 */ /* 0x000fe400000f0eff */
[-C--:B------:R-:W-:Y:S01]  /*0190*/  LEA R14, P0, R13, R4.reuse, 0x1 ;  /* 0x000000040d0e7211 */ /* 0x080fe200078008ff */
[----:B------:R-:W-:Y:S01]  /*01a0*/  IMAD R7, R12, 0x2, R13 ;  /* 0x000000020c077824 */ /* 0x000fe200078e020d */
[----:B------:R-:W-:Y:S01]  /*01b0*/  LEA R10, P1, R5, R4, 0x1 ;  /* 0x00000004050a7211 */ /* 0x000fe200078208ff */
[----:B------:R0:W2:Y:S01]  /*01c0*/  LDG.E.U16 R3, [R8.64] ;  /* 0x0000000408037981 */ /* 0x0000a2000c1e1500 */
[----:B------:R-:W-:-:S02]  /*01d0*/  LEA.HI.X.SX32 R15, R13, R2, 0x1, P0 ;  /* 0x000000020d0f7211 */ /* 0x000fc400000f0eff */
[C---:B------:R-:W-:Y:S02]  /*01e0*/  LEA R13, R12.reuse, R7, 0x1 ;  /* 0x000000070c0d7211 */ /* 0x040fe400078e08ff */
[----:B------:R-:W-:Y:S02]  /*01f0*/  LEA.HI.X.SX32 R11, R5, R2, 0x1, P1 ;  /* 0x00000002050b7211 */ /* 0x000fe400008f0eff */
[-C--:B------:R-:W-:Y:S01]  /*0200*/  LEA R16, P0, R7, R4.reuse, 0x1 ;  /* 0x0000000407107211 */ /* 0x080fe200078008ff */
[----:B------:R-:W-:Y:S01]  /*0210*/  IMAD R21, R12, 0x2, R13 ;  /* 0x000000020c157824 */ /* 0x000fe200078e020d */
[----:B------:R-:W-:Y:S01]  /*0220*/  LEA R18, P1, R13, R4, 0x1 ;  /* 0x000000040d127211 */ /* 0x000fe200078208ff */
[----:B------:R1:W3:Y:S01]  /*0230*/  LDG.E.U16 R6, [R10.64] ;  /* 0x000000040a067981 */ /* 0x0002e2000c1e1500 */
[-C--:B------:R-:W-:Y:S02]  /*0240*/  LEA.HI.X.SX32 R17, R7, R2.reuse, 0x1, P0 ;  /* 0x0000000207117211 */ /* 0x080fe400000f0eff */
[----:B------:R-:W-:Y:S01]  /*0250*/  LEA.HI.X.SX32 R19, R13, R2, 0x1, P1 ;  /* 0x000000020d137211 */ /* 0x000fe200008f0eff */
[----:B------:R4:W5:Y:S01]  /*0260*/  LDG.E.U16 R5, [R14.64] ;  /* 0x000000040e057981 */ /* 0x000962000c1e1500 */
[----:B------:R-:W-:-:S02]  /*0270*/  LEA R20, P0, R21, R4, 0x1 ;  /* 0x0000000415147211 */ /* 0x000fc400078008ff */
[C---:B------:R-:W-:Y:S01]  /*0280*/  LEA R13, R12.reuse, R21, 0x1 ;  /* 0x000000150c0d7211 */ /* 0x040fe200078e08ff */
[----:B------:R4:W2:Y:S01]  /*0290*/  LDG.E.U16 R7, [R16.64] ;  /* 0x0000000410077981 */ /* 0x0008a2000c1e1500 */
[----:B------:R-:W-:Y:S02]  /*02a0*/  LEA.HI.X.SX32 R21, R21, R2, 0x1, P0 ;  /* 0x0000000215157211 */ /* 0x000fe400000f0eff */
[C---:B------:R-:W-:Y:S01]  /*02b0*/  LEA R22, P0, R13.reuse, R4, 0x1 ;  /* 0x000000040d167211 */ /* 0x040fe200078008ff */
[C---:B-1----:R-:W-:Y:S01]  /*02c0*/  IMAD R11, R12.reuse, 0x2, R13 ;  /* 0x000000020c0b7824 */ /* 0x042fe200078e020d */
[----:B0-----:R0:W2:Y:S02]  /*02d0*/  LDG.E.U16 R9, [R18.64] ;  /* 0x0000000412097981 */ /* 0x0010a4000c1e1500 */
[----:B------:R-:W-:Y:S02]  /*02e0*/  LEA.HI.X.SX32 R23, R13, R2, 0x1, P0 ;  /* 0x000000020d177211 */ /* 0x000fe400000f0eff */
[----:B------:R-:W-:Y:S01]  /*02f0*/  LEA R13, R12, R11, 0x1 ;  /* 0x0000000b0c0d7211 */ /* 0x000fe200078e08ff */
[----:B------:R1:W2:Y:S01]  /*0300*/  LDG.E.U16 R8, [R20.64] ;  /* 0x0000000414087981 */ /* 0x0002a2000c1e1500 */
[----:B------:R-:W-:-:S03]  /*0310*/  LEA R24, P0, R11, R4, 0x1 ;  /* 0x000000040b187211 */ /* 0x000fc600078008ff */
[C---:B----4-:R-:W-:Y:S01]  /*0320*/  IMAD R15, R12.reuse, 0x2, R13 ;  /* 0x000000020c0f7824 */ /* 0x050fe200078e020d */
[----:B------:R-:W-:Y:S01]  /*0330*/  LEA.HI.X.SX32 R25, R11, R2, 0x1, P0 ;  /* 0x000000020b197211 */ /* 0x000fe200000f0eff */
[----:B------:R4:W2:Y:S03]  /*0340*/  LDG.E.U16 R10, [R22.64] ;  /* 0x00000004160a7981 */ /* 0x0008a6000c1e1500 */
[C---:B------:R-:W-:Y:S01]  /*0350*/  LEA R28, P0, R15.reuse, R4, 0x1 ;  /* 0x000000040f1c7211 */ /* 0x040fe200078008ff */
[----:B------:R1:W2:Y:S01]  /*0360*/  LDG.E.U16 R11, [R24.64] ;  /* 0x00000004180b7981 */ /* 0x0002a2000c1e1500 */
[C---:B------:R-:W-:Y:S02]  /*0370*/  LEA R17, R12.reuse, R15, 0x1 ;  /* 0x0000000f0c117211 */ /* 0x040fe400078e08ff */
[----:B------:R-:W-:Y:S02]  /*0380*/  LEA.HI.X.SX32 R29, R15, R2, 0x1, P0 ;  /* 0x000000020f1d7211 */ /* 0x000fe400000f0eff */
[-C--:B0-----:R-:W-:Y:S01]  /*0390*/  LEA R18, P0, R17, R4.reuse, 0x1 ;  /* 0x0000000411127211 */ /* 0x081fe200078008ff */
[----:B------:R-:W-:Y:S01]  /*03a0*/  IMAD R15, R12, 0x2, R17 ;  /* 0x000000020c0f7824 */ /* 0x000fe200078e0211 */
[----:B------:R-:W-:Y:S01]  /*03b0*/  LEA R26, P1, R13, R4, 0x1 ;  /* 0x000000040d1a7211 */ /* 0x000fe200078208ff */
[----:B------:R0:W2:Y:S01]  /*03c0*/  LDG.E.U16 R14, [R28.64] ;  /* 0x000000041c0e7981 */ /* 0x0000a2000c1e1500 */
[----:B------:R-:W-:-:S02]  /*03d0*/  LEA.HI.X.SX32 R19, R17, R2, 0x1, P0 ;  /* 0x0000000211137211 */ /* 0x000fc400000f0eff */
[----:B------:R-:W-:Y:S02]  /*03e0*/  LEA R17, R12, R15, 0x1 ;  /* 0x0000000f0c117211 */ /* 0x000fe400078e08ff */
[----:B------:R-:W-:-:S03]  /*03f0*/  LEA.HI.X.SX32 R27, R13, R2, 0x1, P1 ;  /* 0x000000020d1b7211 */ /* 0x000fc600008f0eff */
[C---:B------:R-:W-:Y:S01]  /*0400*/  IMAD R31, R12.reuse, 0x2, R17 ;  /* 0x000000020c1f7824 */ /* 0x040fe200078e0211 */
[C---:B-1----:R-:W-:Y:S01]  /*0410*/  LEA R20, P0, R15.reuse, R4, 0x1 ;  /* 0x000000040f147211 */ /* 0x042fe200078008ff */
[----:B------:R1:W2:Y:S03]  /*0420*/  LDG.E.U16 R13, [R26.64] ;  /* 0x000000041a0d7981 */ /* 0x0002a6000c1e1500 */
[----:B------:R-:W-:Y:S02]  /*0430*/  LEA.HI.X.SX32 R21, R15, R2, 0x1, P0 ;  /* 0x000000020f157211 */ /* 0x000fe400000f0eff */
[----:B------:R-:W-:Y:S01]  /*0440*/  LEA R24, P0, R31, R4, 0x1 ;  /* 0x000000041f187211 */ /* 0x000fe200078008ff */
[----:B------:R4:W2:Y:S01]  /*0450*/  LDG.E.U16 R15, [R18.64] ;  /* 0x00000004120f7981 */ /* 0x0008a2000c1e1500 */
[----:B-1----:R-:W-:-:S03]  /*0460*/  LEA R27, R12, R31, 0x1 ;  /* 0x0000001f0c1b7211 */ /* 0x002fc600078e08ff */
[----:B------:R1:W2:Y:S02]  /*0470*/  LDG.E.U16 R16, [R20.64] ;  /* 0x0000000414107981 */ /* 0x0002a4000c1e1500 */
[C---:B0-----:R-:W-:Y:S01]  /*0480*/  IMAD R29, R12.reuse, 0x2, R27 ;  /* 0x000000020c1d7824 */ /* 0x041fe200078e021b */
[----:B------:R-:W-:Y:S02]  /*0490*/  LEA.HI.X.SX32 R25, R31, R2, 0x1, P0 ;  /* 0x000000021f197211 */ /* 0x000fe400000f0eff */
[C---:B----4-:R-:W-:Y:S02]  /*04a0*/  LEA R22, P1, R17.reuse, R4, 0x1 ;  /* 0x0000000411167211 */ /* 0x050fe400078208ff */
[C---:B------:R-:W-:Y:S01]  /*04b0*/  LEA R31, R12.reuse, R29, 0x1 ;  /* 0x0000001d0c1f7211 */ /* 0x040fe200078e08ff */
[----:B------:R0:W4:Y:S01]  /*04c0*/  LDG.E.U16 R18, [R24.64] ;  /* 0x0000000418127981 */ /* 0x000122000c1e1500 */
[----:B------:R-:W-:Y:S02]  /*04d0*/  LEA.HI.X.SX32 R23, R17, R2, 0x1, P1 ;  /* 0x0000000211177211 */ /* 0x000fe400008f0eff */
[----:B------:R-:W-:Y:S01]  /*04e0*/  LEA R26, P0, R27, R4, 0x1 ;  /* 0x000000041b1a7211 */ /* 0x000fe200078008ff */
[----:B------:R-:W-:-:S02]  /*04f0*/  IMAD R33, R12, 0x2, R31 ;  /* 0x000000020c217824 */ /* 0x000fc400078e021f */
[----:B------:R0:W2:Y:S01]  /*0500*/  LDG.E.U16 R17, [R22.64] ;  /* 0x0000000416117981 */ /* 0x0000a2000c1e1500 */
[----:B------:R-:W-:Y:S02]  /*0510*/  LEA.HI.X.SX32 R27, R27, R2, 0x1, P0 ;  /* 0x000000021b1b7211 */ /* 0x000fe400000f0eff */
[-C--:B------:R-:W-:Y:S02]  /*0520*/  LEA R28, P0, R29, R4.reuse, 0x1 ;  /* 0x000000041d1c7211 */ /* 0x080fe400078008ff */
[----:B------:R-:W-:Y:S01]  /*0530*/  LEA R30, P1, R31, R4, 0x1 ;  /* 0x000000041f1e7211 */ /* 0x000fe200078208ff */
[----:B------:R1:W2:Y:S01]  /*0540*/  LDG.E.U16 R19, [R26.64] ;  /* 0x000000041a137981 */ /* 0x0002a2000c1e1500 */
[C---:B0-----:R-:W-:Y:S02]  /*0550*/  LEA R23, R12.reuse, R33, 0x1 ;  /* 0x000000210c177211 */ /* 0x041fe400078e08ff */
[----:B------:R-:W-:Y:S02]  /*0560*/  LEA.HI.X.SX32 R29, R29, R2, 0x1, P0 ;  /* 0x000000021d1d7211 */ /* 0x000fe400000f0eff */
[----:B------:R-:W-:Y:S01]  /*0570*/  LEA R32, P0, R33, R4, 0x1 ;  /* 0x0000000421207211 */ /* 0x000fe200078008ff */
[----:B------:R-:W-:Y:S01]  /*0580*/  IMAD R25, R12, 0x2, R23 ;  /* 0x000000020c197824 */ /* 0x000fe200078e0217 */
[-C--:B------:R-:W-:Y:S01]  /*0590*/  LEA.HI.X.SX32 R31, R31, R2.reuse, 0x1, P1 ;  /* 0x000000021f1f7211 */ /* 0x080fe200008f0eff */
[----:B-1----:R0:W2:Y:S01]  /*05a0*/  LDG.E.U16 R20, [R28.64] ;  /* 0x000000041c147981 */ /* 0x0020a2000c1e1500 */
[----:B------:R-:W-:-:S02]  /*05b0*/  LEA.HI.X.SX32 R33, R33, R2, 0x1, P0 ;  /* 0x0000000221217211 */ /* 0x000fc400000f0eff */
[C---:B------:R-:W-:Y:S01]  /*05c0*/  LEA R34, P0, R23.reuse, R4, 0x1 ;  /* 0x0000000417227211 */ /* 0x040fe200078008ff */
[----:B------:R1:W2:Y:S01]  /*05d0*/  LDG.E.U16 R21, [R30.64] ;  /* 0x000000041e157981 */ /* 0x0002a2000c1e1500 */
[C---:B------:R-:W-:Y:S02]  /*05e0*/  LEA R39, R12.reuse, R25, 0x1 ;  /* 0x000000190c277211 */ /* 0x040fe400078e08ff */
[----:B------:R-:W-:Y:S01]  /*05f0*/  LEA.HI.X.SX32 R35, R23, R2, 0x1, P0 ;  /* 0x0000000217237211 */ /* 0x000fe200000f0eff */
[----:B------:R1:W2:Y:S01]  /*0600*/  LDG.E.U16 R22, [R32.64] ;  /* 0x0000000420167981 */ /* 0x0002a2000c1e1500 */
[-C--:B------:R-:W-:Y:S01]  /*0610*/  LEA R36, P0, R25, R4.reuse, 0x1 ;  /* 0x0000000419247211 */ /* 0x080fe200078008ff */
[----:B------:R-:W-:Y:S01]  /*0620*/  IMAD R27, R12, 0x2, R39 ;  /* 0x000000020c1b7824 */ /* 0x000fe200078e0227 */
[----:B------:R-:W-:Y:S01]  /*0630*/  LEA R38, P1, R39, R4, 0x1 ;  /* 0x0000000427267211 */ /* 0x000fe200078208ff */
[----:B------:R1:W2:Y:S01]  /*0640*/  LDG.E.U16 R23, [R34.64] ;  /* 0x0000000422177981 */ /* 0x0002a2000c1e1500 */
[----:B------:R-:W-:-:S02]  /*0650*/  LEA.HI.X.SX32 R37, R25, R2, 0x1, P0 ;  /* 0x0000000219257211 */ /* 0x000fc400000f0eff */
[C---:B------:R-:W-:Y:S02]  /*0660*/  LEA R40, P0, R27.reuse, R4, 0x1 ;  /* 0x000000041b287211 */ /* 0x040fe400078008ff */
[C---:B0-----:R-:W-:Y:S01]  /*0670*/  LEA R29, R12.reuse, R27, 0x1 ;  /* 0x0000001b0c1d7211 */ /* 0x041fe200078e08ff */
[----:B------:R0:W2:Y:S01]  /*0680*/  LDG.E.U16 R24, [R36.64] ;  /* 0x0000000424187981 */ /* 0x0000a2000c1e1500 */
[----:B------:R-:W-:Y:S02]  /*0690*/  LEA.HI.X.SX32 R41, R27, R2, 0x1, P0 ;  /* 0x000000021b297211 */ /* 0x000fe400000f0eff */
[----:B-1----:R-:W-:Y:S01]  /*06a0*/  LEA R30, P0, R29, R4, 0x1 ;  /* 0x000000041d1e7211 */ /* 0x002fe200078008ff */
[----:B------:R-:W-:Y:S01]  /*06b0*/  IMAD R27, R12, 0x2, R29 ;  /* 0x000000020c1b7824 */ /* 0x000fe200078e021d */
[-C--:B------:R-:W-:Y:S01]  /*06c0*/  LEA.HI.X.SX32 R39, R39, R2.reuse, 0x1, P1 ;  /* 0x0000000227277211 */ /* 0x080fe200008f0eff */
[----:B------:R1:W2:Y:S01]  /*06d0*/  LDG.E.U16 R26, [R40.64] ;  /* 0x00000004281a7981 */ /* 0x0002a2000c1e1500 */
[----:B------:R-:W-:-:S02]  /*06e0*/  LEA.HI.X.SX32 R31, R29, R2, 0x1, P0 ;  /* 0x000000021d1f7211 */ /* 0x000fc400000f0eff */
[C---:B------:R-:W-:Y:S01]  /*06f0*/  LEA R29, R12.reuse, R27, 0x1 ;  /* 0x0000001b0c1d7211 */ /* 0x040fe200078e08ff */
[----:B------:R0:W2:Y:S04]  /*0700*/  LDG.E.U16 R25, [R38.64] ;  /* 0x0000000426197981 */ /* 0x0000a8000c1e1500 */
[----:B------:R-:W-:Y:S01]  /*0710*/  IMAD R43, R12, 0x2, R29 ;  /* 0x000000020c2b7824 */ /* 0x000fe200078e021d */
[----:B------:R-:W-:-:S04]  /*0720*/  LEA R32, P0, R27, R4, 0x1 ;  /* 0x000000041b207211 */ /* 0x000fc800078008ff */
[C---:B0-----:R-:W-:Y:S02]  /*0730*/  LEA R39, R12.reuse, R43, 0x1 ;  /* 0x0000002b0c277211 */ /* 0x041fe400078e08ff */
[----:B------:R-:W-:Y:S02]  /*0740*/  LEA.HI.X.SX32 R33, R27, R2, 0x1, P0 ;  /* 0x000000021b217211 */ /* 0x000fe400000f0eff */
[-C--:B------:R-:W-:Y:S01]  /*0750*/  LEA R36, P0, R43, R4.reuse, 0x1 ;  /* 0x000000042b247211 */ /* 0x080fe200078008ff */
[C---:B-1----:R-:W-:Y:S01]  /*0760*/  IMAD R41, R12.reuse, 0x2, R39 ;  /* 0x000000020c297824 */ /* 0x042fe200078e0227 */
[----:B------:R-:W-:Y:S01]  /*0770*/  LEA R34, P1, R29, R4, 0x1 ;  /* 0x000000041d227211 */ /* 0x000fe200078208ff */
[----:B------:R0:W2:Y:S01]  /*0780*/  LDG.E.U16 R27, [R30.64] ;  /* 0x000000041e1b7981 */ /* 0x0000a2000c1e1500 */
[-C--:B------:R-:W-:Y:S02]  /*0790*/  LEA.HI.X.SX32 R37, R43, R2.reuse, 0x1, P0 ;  /* 0x000000022b257211 */ /* 0x080fe400000f0eff */
[----:B------:R-:W-:Y:S01]  /*07a0*/  LEA R43, R12, R41, 0x1 ;  /* 0x000000290c2b7211 */ /* 0x000fe200078e08ff */
[----:B------:R1:W2:Y:S01]  /*07b0*/  LDG.E.U16 R28, [R32.64] ;  /* 0x00000004201c7981 */ /* 0x0002a2000c1e1500 */
[----:B------:R-:W-:-:S02]  /*07c0*/  LEA.HI.X.SX32 R35, R29, R2, 0x1, P1 ;  /* 0x000000021d237211 */ /* 0x000fc400008f0eff */
[C---:B------:R-:W-:Y:S01]  /*07d0*/  LEA R38, P0, R39.reuse, R4, 0x1 ;  /* 0x0000000427267211 */ /* 0x040fe200078008ff */
[C---:B------:R-:W-:Y:S02]  /*07e0*/  IMAD R45, R12.reuse, 0x2, R43 ;  /* 0x000000020c2d7824 */ /* 0x040fe400078e022b */
[----:B------:R1:W2:Y:S01]  /*07f0*/  LDG.E.U16 R29, [R34.64] ;  /* 0x00000004221d7981 */ /* 0x0002a2000c1e1500 */
[----:B------:R-:W-:Y:S02]  /*0800*/  LEA.HI.X.SX32 R39, R39, R2, 0x1, P0 ;  /* 0x0000000227277211 */ /* 0x000fe400000f0eff */
[----:B------:R-:W-:Y:S01]  /*0810*/  LEA R40, P0, R41, R4, 0x1 ;  /* 0x0000000429287211 */ /* 0x000fe200078008ff */
[----:B0-----:R0:W2:Y:S01]  /*0820*/  LDG.E.U16 R30, [R36.64] ;  /* 0x00000004241e7981 */ /* 0x0010a2000c1e1500 */
[----:B-1----:R-:W-:-:S03]  /*0830*/  LEA R35, R12, R45, 0x1 ;  /* 0x0000002d0c237211 */ /* 0x002fc600078e08ff */
[----:B------:R1:W2:Y:S01]  /*0840*/  LDG.E.U16 R31, [R38.64] ;  /* 0x00000004261f7981 */ /* 0x0002a2000c1e1500 */
[----:B------:R-:W-:Y:S02]  /*0850*/  LEA.HI.X.SX32 R41, R41, R2, 0x1, P0 ;  /* 0x0000000229297211 */ /* 0x000fe400000f0eff */
[-C--:B------:R-:W-:Y:S01]  /*0860*/  LEA R44, P0, R45, R4.reuse, 0x1 ;  /* 0x000000042d2c7211 */ /* 0x080fe200078008ff */
[C---:B0-----:R-:W-:Y:S01]  /*0870*/  IMAD R37, R12.reuse, 0x2, R35 ;  /* 0x000000020c257824 */ /* 0x041fe200078e0223 */
[----:B------:R-:W-:Y:S01]  /*0880*/  LEA R42, P1, R43, R4, 0x1 ;  /* 0x000000042b2a7211 */ /* 0x000fe200078208ff */
[----:B------:R0:W2:Y:S01]  /*0890*/  LDG.E.U16 R32, [R40.64] ;  /* 0x0000000428207981 */ /* 0x0000a2000c1e1500 */
[----:B------:R-:W-:Y:S02]  /*08a0*/  LEA.HI.X.SX32 R45, R45, R2, 0x1, P0 ;  /* 0x000000022d2d7211 */ /* 0x000fe400000f0eff */
[C---:B------:R-:W-:Y:S02]  /*08b0*/  LEA R46, P0, R35.reuse, R4, 0x1 ;  /* 0x00000004232e7211 */ /* 0x040fe400078008ff */
[----:B------:R-:W-:Y:S01]  /*08c0*/  LEA R51, R12, R37, 0x1 ;  /* 0x000000250c337211 */ /* 0x000fe200078e08ff */
[----:B------:R0:W2:Y:S01]  /*08d0*/  LDG.E.U16 R34, [R44.64] ;  /* 0x000000042c227981 */ /* 0x0000a2000c1e1500 */
[----:B------:R-:W-:-:S02]  /*08e0*/  LEA.HI.X.SX32 R47, R35, R2, 0x1, P0 ;  /* 0x00000002232f7211 */ /* 0x000fc400000f0eff */
[----:B------:R-:W-:Y:S01]  /*08f0*/  LEA R48, P0, R37, R4, 0x1 ;  /* 0x0000000425307211 */ /* 0x000fe200078008ff */
[C---:B-1----:R-:W-:Y:S01]  /*0900*/  IMAD R39, R12.reuse, 0x2, R51 ;  /* 0x000000020c277824 */ /* 0x042fe200078e0233 */
[-C--:B------:R-:W-:Y:S01]  /*0910*/  LEA.HI.X.SX32 R43, R43, R2.reuse, 0x1, P1 ;  /* 0x000000022b2b7211 */ /* 0x080fe200008f0eff */
[----:B------:R1:W2:Y:S01]  /*0920*/  LDG.E.U16 R35, [R46.64] ;  /* 0x000000042e237981 */ /* 0x0002a2000c1e1500 */
[----:B------:R-:W-:Y:S02]  /*0930*/  LEA.HI.X.SX32 R49, R37, R2, 0x1, P0 ;  /* 0x0000000225317211 */ /* 0x000fe400000f0eff */
[C---:B------:R-:W-:Y:S01]  /*0940*/  LEA R52, P0, R39.reuse, R4, 0x1 ;  /* 0x0000000427347211 */ /* 0x040fe200078008ff */
[----:B------:R1:W2:Y:S01]  /*0950*/  LDG.E.U16 R33, [R42.64] ;  /* 0x000000042a217981 */ /* 0x0002a2000c1e1500 */
[C---:B0-----:R-:W-:Y:S02]  /*0960*/  LEA R41, R12.reuse, R39, 0x1 ;  /* 0x000000270c297211 */ /* 0x041fe400078e08ff */
[----:B------:R-:W-:Y:S01]  /*0970*/  LEA.HI.X.SX32 R53, R39, R2, 0x1, P0 ;  /* 0x0000000227357211 */ /* 0x000fe200000f0eff */
[----:B------:R0:W2:Y:S02]  /*0980*/  LDG.E.U16 R36, [R48.64] ;  /* 0x0000000430247981 */ /* 0x0000a4000c1e1500 */
[----:B------:R-:W-:Y:S01]  /*0990*/  IMAD R39, R12, 0x2, R41 ;  /* 0x000000020c277824 */ /* 0x000fe200078e0229 */
[-C--:B------:R-:W-:Y:S01]  /*09a0*/  LEA R50, P1, R51, R4.reuse, 0x1 ;  /* 0x0000000433327211 */ /* 0x080fe200078208ff */
[----:B------:R0:W2:Y:S01]  /*09b0*/  LDG.E.U16 R38, [R52.64] ;  /* 0x0000000434267981 */ /* 0x0000a2000c1e1500 */
[----:B-1----:R-:W-:-:S04]  /*09c0*/  LEA R42, P0, R41, R4, 0x1 ;  /* 0x00000004292a7211 */ /* 0x002fc800078008ff */
[----:B------:R-:W-:Y:S02]  /*09d0*/  LEA.HI.X.SX32 R43, R41, R2, 0x1, P0 ;  /* 0x00000002292b7211 */ /* 0x000fe400000f0eff */
[----:B------:R-:W-:-:S05]  /*09e0*/  LEA R41, R12, R39, 0x1 ;  /* 0x000000270c297211 */ /* 0x000fca00078e08ff */
[----:B------:R-:W-:Y:S01]  /*09f0*/  IMAD R55, R12, 0x2, R41 ;  /* 0x000000020c377824 */ /* 0x000fe200078e0229 */
[----:B------:R-:W-:-:S04]  /*0a00*/  LEA R44, P0, R39, R4, 0x1 ;  /* 0x00000004272c7211 */ /* 0x000fc800078008ff */
[C---:B------:R-:W-:Y:S02]  /*0a10*/  LEA R57, R12.reuse, R55, 0x1 ;  /* 0x000000370c397211 */ /* 0x040fe400078e08ff */
[-C--:B------:R-:W-:Y:S02]  /*0a20*/  LEA.HI.X.SX32 R51, R51, R2.reuse, 0x1, P1 ;  /* 0x0000000233337211 */ /* 0x080fe400008f0eff */
[----:B------:R-:W-:Y:S01]  /*0a30*/  LEA.HI.X.SX32 R45, R39, R2, 0x1, P0 ;  /* 0x00000002272d7211 */ /* 0x000fe200000f0eff */
[C---:B------:R-:W-:Y:S01]  /*0a40*/  IMAD R59, R12.reuse, 0x2, R57 ;  /* 0x000000020c3b7824 */ /* 0x040fe200078e0239 */
[C---:B0-----:R-:W-:Y:S01]  /*0a50*/  LEA R48, P0, R55.reuse, R4, 0x1 ;  /* 0x0000000437307211 */ /* 0x041fe200078008ff */
[----:B------:R0:W2:Y:S03]  /*0a60*/  LDG.E.U16 R37, [R50.64] ;  /* 0x0000000432257981 */ /* 0x0000a6000c1e1500 */
[----:B------:R-:W-:Y:S01]  /*0a70*/  LEA.HI.X.SX32 R49, R55, R2, 0x1, P0 ;  /* 0x0000000237317211 */ /* 0x000fe200000f0eff */
[----:B------:R1:W2:Y:S01]  /*0a80*/  LDG.E.U16 R39, [R42.64] ;  /* 0x000000042a277981 */ /* 0x0002a2000c1e1500 */
[----:B------:R-:W-:-:S03]  /*0a90*/  LEA R55, R12, R59, 0x1 ;  /* 0x0000003b0c377211 */ /* 0x000fc600078e08ff */
[----:B------:R1:W2:Y:S01]  /*0aa0*/  LDG.E.U16 R40, [R44.64] ;  /* 0x000000042c287981 */ /* 0x0002a2000c1e1500 */
[----:B0-----:R-:W-:-:S04]  /*0ab0*/  LEA R50, P0, R57, R4, 0x1 ;  /* 0x0000000439327211 */ /* 0x001fc800078008ff */
[----:B------:R-:W-:Y:S01]  /*0ac0*/  LEA.HI.X.SX32 R51, R57, R2, 0x1, P0 ;  /* 0x0000000239337211 */ /* 0x000fe200000f0eff */
[C---:B------:R-:W-:Y:S01]  /*0ad0*/  IMAD R57, R12.reuse, 0x2, R55 ;  /* 0x000000020c397824 */ /* 0x040fe200078e0237 */
[----:B-1----:R0:W2:Y:S04]  /*0ae0*/  LDG.E.U16 R42, [R48.64] ;  /* 0x00000004302a7981 */ /* 0x0020a8000c1e1500 */
[C---:B------:R-:W-:Y:S01]  /*0af0*/  LEA R61, R12.reuse, R57, 0x1 ;  /* 0x000000390c3d7211 */ /* 0x040fe200078e08ff */
[----:B------:R1:W2:Y:S04]  /*0b00*/  LDG.E.U16 R43, [R50.64] ;  /* 0x00000004322b7981 */ /* 0x0002a8000c1e1500 */
[----:B------:R-:W-:-:S05]  /*0b10*/  IMAD R63, R12, 0x2, R61 ;  /* 0x000000020c3f7824 */ /* 0x000fca00078e023d */
[----:B------:R-:W-:-:S05]  /*0b20*/  LEA R65, R12, R63, 0x1 ;  /* 0x0000003f0c417211 */ /* 0x000fca00078e08ff */
[----:B0-----:R-:W-:Y:S01]  /*0b30*/  IMAD R49, R12, 0x2, R65 ;  /* 0x000000020c317824 */ /* 0x001fe200078e0241 */
[----:B------:R-:W-:-:S04]  /*0b40*/  LEA R52, P0, R59, R4, 0x1 ;  /* 0x000000043b347211 */ /* 0x000fc800078008ff */
[----:B-1----:R-:W-:Y:S02]  /*0b50*/  LEA R51, R12, R49, 0x1 ;  /* 0x000000310c337211 */ /* 0x002fe400078e08ff */
[----:B------:R-:W-:-:S03]  /*0b60*/  LEA.HI.X.SX32 R53, R59, R2, 0x1, P0 ;  /* 0x000000023b357211 */ /* 0x000fc600000f0eff */
[C---:B------:R-:W-:Y:S02]  /*0b70*/  IMAD R67, R12.reuse, 0x2, R51 ;  /* 0x000000020c437824 */ /* 0x040fe400078e0233 */
[----:B------:R0:W2:Y:S03]  /*0b80*/  LDG.E.U16 R44, [R52.64] ;  /* 0x00000004342c7981 */ /* 0x0000a6000c1e1500 */
[----:B0-----:R-:W-:-:S05]  /*0b90*/  LEA R53, R12, R67, 0x1 ;  /* 0x000000430c357211 */ /* 0x001fca00078e08ff */
[----:B------:R-:W-:-:S05]  /*0ba0*/  IMAD R69, R12, 0x2, R53 ;  /* 0x000000020c457824 */ /* 0x000fca00078e0235 */
[C---:B------:R-:W-:Y:S02]  /*0bb0*/  LEA R71, R12.reuse, R69, 0x1 ;  /* 0x000000450c477211 */ /* 0x040fe400078e08ff */
[-C--:B------:R-:W-:Y:S02]  /*0bc0*/  LEA R46, P1, R41, R4.reuse, 0x1 ;  /* 0x00000004292e7211 */ /* 0x080fe400078208ff */
[----:B------:R-:W-:Y:S01]  /*0bd0*/  LEA R56, P0, R57, R4, 0x1 ;  /* 0x0000000439387211 */ /* 0x000fe200078008ff */
[----:B------:R-:W-:Y:S01]  /*0be0*/  IMAD R73, R12, 0x2, R71 ;  /* 0x000000020c497824 */ /* 0x000fe200078e0247 */
[-C--:B------:R-:W-:Y:S02]  /*0bf0*/  LEA.HI.X.SX32 R47, R41, R2.reuse, 0x1, P1 ;  /* 0x00000002292f7211 */ /* 0x080fe400008f0eff */
[----:B------:R-:W-:Y:S02]  /*0c00*/  LEA.HI.X.SX32 R57, R57, R2, 0x1, P0 ;  /* 0x0000000239397211 */ /* 0x000fe400000f0eff */
[-C--:B------:R-:W-:Y:S01]  /*0c10*/  LEA R54, P1, R55, R4.reuse, 0x1 ;  /* 0x0000000437367211 */ /* 0x080fe200078208ff */
[----:B------:R0:W2:Y:S01]  /*0c20*/  LDG.E.U16 R41, [R46.64] ;  /* 0x000000042e297981 */ /* 0x0000a2000c1e1500 */
[----:B------:R-:W-:-:S02]  /*0c30*/  LEA R58, P0, R61, R4, 0x1 ;  /* 0x000000043d3a7211 */ /* 0x000fc400078008ff */
[C---:B------:R-:W-:Y:S02]  /*0c40*/  LEA R75, R12.reuse, R73, 0x1 ;  /* 0x000000490c4b7211 */ /* 0x040fe400078e08ff */
[-C--:B------:R-:W-:Y:S02]  /*0c50*/  LEA.HI.X.SX32 R55, R55, R2.reuse, 0x1, P1 ;  /* 0x0000000237377211 */ /* 0x080fe400008f0eff */
[----:B------:R-:W-:Y:S01]  /*0c60*/  LEA.HI.X.SX32 R59, R61, R2, 0x1, P0 ;  /* 0x000000023d3b7211 */ /* 0x000fe200000f0eff */
[C---:B------:R-:W-:Y:S01]  /*0c70*/  IMAD R77, R12.reuse, 0x2, R75 ;  /* 0x000000020c4d7824 */ /* 0x040fe200078e024b */
[C---:B------:R-:W-:Y:S01]  /*0c80*/  LEA R60, P0, R63.reuse, R4, 0x1 ;  /* 0x000000043f3c7211 */ /* 0x040fe200078008ff */
[----:B------:R1:W2:Y:S03]  /*0c90*/  LDG.E.U16 R45, [R54.64] ;  /* 0x00000004362d7981 */ /* 0x0002a6000c1e1500 */
[----:B------:R-:W-:Y:S01]  /*0ca0*/  LEA.HI.X.SX32 R61, R63, R2, 0x1, P0 ;  /* 0x000000023f3d7211 */ /* 0x000fe200000f0eff */
[----:B0-----:R0:W2:Y:S01]  /*0cb0*/  LDG.E.U16 R46, [R56.64] ;  /* 0x00000004382e7981 */ /* 0x0010a2000c1e1500 */
[----:B------:R-:W-:-:S02]  /*0cc0*/  LEA R79, R12, R77, 0x1 ;  /* 0x0000004d0c4f7211 */ /* 0x000fc400078e08ff */
[-C--:B------:R-:W-:Y:S01]  /*0cd0*/  LEA R62, P1, R65, R4.reuse, 0x1 ;  /* 0x00000004413e7211 */ /* 0x080fe200078208ff */
[----:B------:R3:W2:Y:S01]  /*0ce0*/  LDG.E.U16 R47, [R58.64] ;  /* 0x000000043a2f7981 */ /* 0x0006a2000c1e1500 */
[C---:B-1----:R-:W-:Y:S01]  /*0cf0*/  LEA R54, P0, R49.reuse, R4, 0x1 ;  /* 0x0000000431367211 */ /* 0x042fe200078008ff */
[C---:B------:R-:W-:Y:S02]  /*0d00*/  IMAD R81, R12.reuse, 0x2, R79 ;  /* 0x000000020c517824 */ /* 0x040fe400078e024f */
[----:B------:R1:W2:Y:S01]  /*0d10*/  LDG.E.U16 R48, [R60.64] ;  /* 0x000000043c307981 */ /* 0x0002a2000c1e1500 */
[----:B------:R-:W-:Y:S02]  /*0d20*/  LEA.HI.X.SX32 R55, R49, R2, 0x1, P0 ;  /* 0x0000000231377211 */ /* 0x000fe400000f0eff */
[C---:B0-----:R-:W-:Y:S02]  /*0d30*/  LEA R56, P0, R51.reuse, R4, 0x1 ;  /* 0x0000000433387211 */ /* 0x041fe400078008ff */
[----:B------:R-:W-:Y:S01]  /*0d40*/  LEA R83, R12, R81, 0x1 ;  /* 0x000000510c537211 */ /* 0x000fe200078e08ff */
[----:B------:R0:W2:Y:S01]  /*0d50*/  LDG.E.U16 R50, [R54.64] ;  /* 0x0000000436327981 */ /* 0x0000a2000c1e1500 */
[----:B------:R-:W-:-:S02]  /*0d60*/  LEA.HI.X.SX32 R57, R51, R2, 0x1, P0 ;  /* 0x0000000233397211 */ /* 0x000fc400000f0eff */
[----:B---3--:R-:W-:Y:S01]  /*0d70*/  LEA R58, P0, R67, R4, 0x1 ;  /* 0x00000004433a7211 */ /* 0x008fe200078008ff */
[C---:B------:R-:W-:Y:S01]  /*0d80*/  IMAD R85, R12.reuse, 0x2, R83 ;  /* 0x000000020c557824 */ /* 0x040fe200078e0253 */
[-C--:B------:R-:W-:Y:S01]  /*0d90*/  LEA.HI.X.SX32 R63, R65, R2.reuse, 0x1, P1 ;  /* 0x00000002413f7211 */ /* 0x080fe200008f0eff */
[----:B------:R3:W2:Y:S01]  /*0da0*/  LDG.E.U16 R51, [R56.64] ;  /* 0x0000000438337981 */ /* 0x0006a2000c1e1500 */
[----:B------:R-:W-:Y:S02]  /*0db0*/  LEA.HI.X.SX32 R59, R67, R2, 0x1, P0 ;  /* 0x00000002433b7211 */ /* 0x000fe400000f0eff */
[-C--:B-1----:R-:W-:Y:S01]  /*0dc0*/  LEA R60, P0, R69, R4.reuse, 0x1 ;  /* 0x00000004453c7211 */ /* 0x082fe200078008ff */
[----:B------:R1:W2:Y:S01]  /*0dd0*/  LDG.E.U16 R49, [R62.64] ;  /* 0x000000043e317981 */ /* 0x0002a2000c1e1500 */
[----:B------:R-:W-:Y:S02]  /*0de0*/  LEA R64, P1, R53, R4, 0x1 ;  /* 0x0000000435407211 */ /* 0x000fe400078208ff */
[----:B------:R-:W-:Y:S01]  /*0df0*/  LEA.HI.X.SX32 R61, R69, R2, 0x1, P0 ;  /* 0x00000002453d7211 */ /* 0x000fe200000f0eff */
[----:B------:R3:W2:Y:S01]  /*0e00*/  LDG.E.U16 R52, [R58.64] ;  /* 0x000000043a347981 */ /* 0x0006a2000c1e1500 */
[----:B------:R-:W-:-:S02]  /*0e10*/  LEA R87, R12, R85, 0x1 ;  /* 0x000000550c577211 */ /* 0x000fc400078e08ff */
[----:B------:R-:W-:Y:S01]  /*0e20*/  LEA.HI.X.SX32 R65, R53, R2, 0x1, P1 ;  /* 0x0000000235417211 */ /* 0x000fe200008f0eff */
[----:B0-----:R0:W2:Y:S01]  /*0e30*/  LDG.E.U16 R54, [R60.64] ;  /* 0x000000043c367981 */ /* 0x0010a2000c1e1500 */
[C---:B-1----:R-:W-:Y:S01]  /*0e40*/  LEA R62, P0, R71.reuse, R4, 0x1 ;  /* 0x00000004473e7211 */ /* 0x042fe200078008ff */
[C---:B------:R-:W-:Y:S02]  /*0e50*/  IMAD R89, R12.reuse, 0x2, R87 ;  /* 0x000000020c597824 */ /* 0x040fe400078e0257 */
[----:B------:R1:W2:Y:S01]  /*0e60*/  LDG.E.U16 R53, [R64.64] ;  /* 0x0000000440357981 */ /* 0x0002a2000c1e1500 */
[----:B------:R-:W-:Y:S02]  /*0e70*/  LEA.HI.X.SX32 R63, R71, R2, 0x1, P0 ;  /* 0x00000002473f7211 */ /* 0x000fe400000f0eff */
[C---:B------:R-:W-:Y:S02]  /*0e80*/  LEA R66, P0, R73.reuse, R4, 0x1 ;  /* 0x0000000449427211 */ /* 0x040fe400078008ff */
[----:B------:R-:W-:Y:S01]  /*0e90*/  LEA R91, R12, R89, 0x1 ;  /* 0x000000590c5b7211 */ /* 0x000fe200078e08ff */
[----:B------:R0:W2:Y:S01]  /*0ea0*/  LDG.E.U16 R55, [R62.64] ;  /* 0x000000043e377981 */ /* 0x0000a2000c1e1500 */
[----:B------:R-:W-:-:S02]  /*0eb0*/  LEA.HI.X.SX32 R67, R73, R2, 0x1, P0 ;  /* 0x0000000249437211 */ /* 0x000fc400000f0eff */
[-C--:B-1----:R-:W-:Y:S01]  /*0ec0*/  LEA R64, P0, R77, R4.reuse, 0x1 ;  /* 0x000000044d407211 */ /* 0x082fe200078008ff */
[----:B------:R-:W-:Y:S01]  /*0ed0*/  IMAD R93, R12, 0x2, R91 ;  /* 0x000000020c5d7824 */ /* 0x000fe200078e025b */
[----:B------:R-:W-:Y:S01]  /*0ee0*/  LEA R68, P1, R75, R4, 0x1 ;  /* 0x000000044b447211 */ /* 0x000fe200078208ff */
[----:B---3--:R1:W3:Y:S01]  /*0ef0*/  LDG.E.U16 R56, [R66.64] ;  /* 0x0000000442387981 */ /* 0x0082e2000c1e1500 */
[----:B------:R-:W-:Y:S02]  /*0f00*/  LEA.HI.X.SX32 R65, R77, R2, 0x1, P0 ;  /* 0x000000024d417211 */ /* 0x000fe400000f0eff */
[----:B------:R-:W-:Y:S02]  /*0f10*/  LEA R70, P0, R79, R4, 0x1 ;  /* 0x000000044f467211 */ /* 0x000fe400078008ff */
[-C--:B------:R-:W-:Y:S01]  /*0f20*/  LEA.HI.X.SX32 R69, R75, R2.reuse, 0x1, P1 ;  /* 0x000000024b457211 */ /* 0x080fe200008f0eff */
[----:B------:R0:W2:Y:S01]  /*0f30*/  LDG.E.U16 R58, [R64.64] ;  /* 0x00000004403a7981 */ /* 0x0000a2000c1e1500 */
[----:B------:R-:W-:-:S02]  /*0f40*/  LEA.HI.X.SX32 R71, R79, R2, 0x1, P0 ;  /* 0x000000024f477211 */ /* 0x000fc400000f0eff */
[----:B------:R-:W-:Y:S01]  /*0f50*/  LEA R79, R12, R93, 0x1 ;  /* 0x0000005d0c4f7211 */ /* 0x000fe200078e08ff */
[----:B------:R0:W2:Y:S01]  /*0f60*/  LDG.E.U16 R57, [R68.64] ;  /* 0x0000000444397981 */ /* 0x0000a2000c1e1500 */
[----:B------:R-:W-:-:S03]  /*0f70*/  LEA R72, P0, R81, R4, 0x1 ;  /* 0x0000000451487211 */ /* 0x000fc600078008ff */
[C---:B------:R-:W-:Y:S01]  /*0f80*/  IMAD R95, R12.reuse, 0x2, R79 ;  /* 0x000000020c5f7824 */ /* 0x040fe200078e024f */
[----:B------:R-:W-:Y:S01]  /*0f90*/  LEA.HI.X.SX32 R73, R81, R2, 0x1, P0 ;  /* 0x0000000251497211 */ /* 0x000fe200000f0eff */
[----:B------:R4:W2:Y:S01]  /*0fa0*/  LDG.E.U16 R59, [R70.64] ;  /* 0x00000004463b7981 */ /* 0x0008a2000c1e1500 */
[C---:B------:R-:W-:Y:S02]  /*0fb0*/  LEA R74, P1, R83.reuse, R4, 0x1 ;  /* 0x00000004534a7211 */ /* 0x040fe400078208ff */
[C---:B------:R-:W-:Y:S01]  /*0fc0*/  LEA R81, R12.reuse, R95, 0x1 ;  /* 0x0000005f0c517211 */ /* 0x040fe200078e08ff */
[----:B0-----:R0:W2:Y:S01]  /*0fd0*/  LDG.E.U16 R60, [R72.64] ;  /* 0x00000004483c7981 */ /* 0x0010a2000c1e1500 */
[----:B------:R-:W-:Y:S02]  /*0fe0*/  LEA.HI.X.SX32 R75, R83, R2, 0x1, P1 ;  /* 0x00000002534b7211 */ /* 0x000fe400008f0eff */
[-C--:B-1----:R-:W-:Y:S01]  /*0ff0*/  LEA R66, P0, R85, R4.reuse, 0x1 ;  /* 0x0000000455427211 */ /* 0x082fe200078008ff */
[----:B------:R-:W-:Y:S01]  /*1000*/  IMAD R83, R12, 0x2, R81 ;  /* 0x000000020c537824 */ /* 0x000fe200078e0251 */
[----:B------:R-:W-:Y:S01]  /*1010*/  LEA R76, P1, R91, R4, 0x1 ;  /* 0x000000045b4c7211 */ /* 0x000fe200078208ff */
[----:B------:R1:W2:Y:S01]  /*1020*/  LDG.E.U16 R61, [R74.64] ;  /* 0x000000044a3d7981 */ /* 0x0002a2000c1e1500 */
[----:B------:R-:W-:-:S02]  /*1030*/  LEA.HI.X.SX32 R67, R85, R2, 0x1, P0 ;  /* 0x0000000255437211 */ /* 0x000fc400000f0eff */
[C---:B------:R-:W-:Y:S02]  /*1040*/  LEA R85, R12.reuse, R83, 0x1 ;  /* 0x000000530c557211 */ /* 0x040fe400078e08ff */
[C---:B------:R-:W-:Y:S01]  /*1050*/  LEA R68, P0, R87.reuse, R4, 0x1 ;  /* 0x0000000457447211 */ /* 0x040fe200078008ff */
[----:B------:R0:W2:Y:S02]  /*1060*/  LDG.E.U16 R62, [R66.64] ;  /* 0x00000004423e7981 */ /* 0x0000a4000c1e1500 */
[----:B------:R-:W-:Y:S01]  /*1070*/  IMAD R97, R12, 0x2, R85 ;  /* 0x000000020c617824 */ /* 0x000fe200078e0255 */
[----:B------:R-:W-:-:S04]  /*1080*/  LEA.HI.X.SX32 R69, R87, R2, 0x1, P0 ;  /* 0x0000000257457211 */ /* 0x000fc800000f0eff */
[----:B------:R-:W-:Y:S01]  /*1090*/  LEA R87, R12, R97, 0x1 ;  /* 0x000000610c577211 */ /* 0x000fe200078e08ff */
[----:B------:R0:W2:Y:S01]  /*10a0*/  LDG.E.U16 R63, [R68.64] ;  /* 0x00000004443f7981 */ /* 0x0000a2000c1e1500 */
[----:B----4-:R-:W-:-:S03]  /*10b0*/  LEA R70, P0, R89, R4, 0x1 ;  /* 0x0000000459467211 */ /* 0x010fc600078008ff */
[----:B------:R-:W-:Y:S01]  /*10c0*/  IMAD R99, R12, 0x2, R87 ;  /* 0x000000020c637824 */ /* 0x000fe200078e0257 */
[----:B------:R-:W-:-:S04]  /*10d0*/  LEA.HI.X.SX32 R71, R89, R2, 0x1, P0 ;  /* 0x0000000259477211 */ /* 0x000fc800000f0eff */
[C---:B------:R-:W-:Y:S01]  /*10e0*/  LEA R89, R12.reuse, R99, 0x1 ;  /* 0x000000630c597211 */ /* 0x040fe200078e08ff */
[----:B------:R4:W2:Y:S01]  /*10f0*/  LDG.E.U16 R64, [R70.64] ;  /* 0x0000000446407981 */ /* 0x0008a2000c1e1500 */
[----:B------:R-:W-:Y:S02]  /*1100*/  LEA.HI.X.SX32 R77, R91, R2, 0x1, P1 ;  /* 0x000000025b4d7211 */ /* 0x000fe400008f0eff */
[C---:B0-----:R-:W-:Y:S01]  /*1110*/  LEA R72, P0, R93.reuse, R4, 0x1 ;  /* 0x000000045d487211 */ /* 0x041fe200078008ff */
[C---:B------:R-:W-:Y:S02]  /*1120*/  IMAD R91, R12.reuse, 0x2, R89 ;  /* 0x000000020c5b7824 */ /* 0x040fe400078e0259 */
[----:B------:R0:W2:Y:S01]  /*1130*/  LDG.E.U16 R65, [R76.64] ;  /* 0x000000044c417981 */ /* 0x0000a2000c1e1500 */
[----:B------:R-:W-:Y:S02]  /*1140*/  LEA.HI.X.SX32 R73, R93, R2, 0x1, P0 ;  /* 0x000000025d497211 */ /* 0x000fe400000f0eff */
[----:B------:R-:W-:-:S02]  /*1150*/  LEA R93, R12, R91, 0x1 ;  /* 0x0000005b0c5d7211 */ /* 0x000fc400078e08ff */
[C---:B-1----:R-:W-:Y:S01]  /*1160*/  LEA R74, P0, R79.reuse, R4, 0x1 ;  /* 0x000000044f4a7211 */ /* 0x042fe200078008ff */
[----:B------:R1:W2:Y:S02]  /*1170*/  LDG.E.U16 R66, [R72.64] ;  /* 0x0000000448427981 */ /* 0x0002a4000c1e1500 */
[C---:B------:R-:W-:Y:S01]  /*1180*/  IMAD R101, R12.reuse, 0x2, R93 ;  /* 0x000000020c657824 */ /* 0x040fe200078e025d */
[----:B------:R-:W-:Y:S02]  /*1190*/  LEA.HI.X.SX32 R75, R79, R2, 0x1, P0 ;  /* 0x000000024f4b7211 */ /* 0x000fe400000f0eff */
[C---:B------:R-:W-:Y:S02]  /*11a0*/  LEA R78, P0, R95.reuse, R4, 0x1 ;  /* 0x000000045f4e7211 */ /* 0x040fe400078008ff */
[----:B------:R-:W-:Y:S01]  /*11b0*/  LEA R103, R12, R101, 0x1 ;  /* 0x000000650c677211 */ /* 0x000fe200078e08ff */
[----:B------:R1:W2:Y:S01]  /*11c0*/  LDG.E.U16 R67, [R74.64] ;  /* 0x000000044a437981 */ /* 0x0002a2000c1e1500 */
[----:B------:R-:W-:-:S03]  /*11d0*/  LEA.HI.X.SX32 R79, R95, R2, 0x1, P0 ;  /* 0x000000025f4f7211 */ /* 0x000fc600000f0eff */
[C---:B------:R-:W-:Y:S01]  /*11e0*/  IMAD R95, R12.reuse, 0x2, R103 ;  /* 0x000000020c5f7824 */ /* 0x040fe200078e0267 */
[----:B0-----:R-:W-:Y:S01]  /*11f0*/  LEA R76, P0, R83, R4, 0x1 ;  /* 0x00000004534c7211 */ /* 0x001fe200078008ff */
[----:B------:R0:W2:Y:S03]  /*1200*/  LDG.E.U16 R68, [R78.64] ;  /* 0x000000044e447981 */ /* 0x0000a6000c1e1500 */
[----:B------:R-:W-:-:S05]  /*1210*/  LEA R105, R12, R95, 0x1 ;  /* 0x0000005f0c697211 */ /* 0x000fca00078e08ff */
[----:B------:R-:W-:-:S05]  /*1220*/  IMAD R107, R12, 0x2, R105 ;  /* 0x000000020c6b7824 */ /* 0x000fca00078e0269 */
[----:B------:R-:W-:-:S05]  /*1230*/  LEA R109, R12, R107, 0x1 ;  /* 0x0000006b0c6d7211 */ /* 0x000fca00078e08ff */
[----:B------:R-:W-:-:S05]  /*1240*/  IMAD R111, R12, 0x2, R109 ;  /* 0x000000020c6f7824 */ /* 0x000fca00078e026d */
[----:B------:R-:W-:-:S05]  /*1250*/  LEA R113, R12, R111, 0x1 ;  /* 0x0000006f0c717211 */ /* 0x000fca00078e08ff */
[C---:B------:R-:W-:Y:S01]  /*1260*/  IMAD R115, R12.reuse, 0x2, R113 ;  /* 0x000000020c737824 */ /* 0x040fe200078e0271 */
[----:B------:R-:W-:Y:S02]  /*1270*/  LEA.HI.X.SX32 R77, R83, R2, 0x1, P0 ;  /* 0x00000002534d7211 */ /* 0x000fe400000f0eff */
[C---:B------:R-:W-:Y:S02]  /*1280*/  LEA R82, P0, R85.reuse, R4, 0x1 ;  /* 0x0000000455527211 */ /* 0x040fe400078008ff */
[C---:B------:R-:W-:Y:S01]  /*1290*/  LEA R117, R12.reuse, R115, 0x1 ;  /* 0x000000730c757211 */ /* 0x040fe200078e08ff */
[----:B----4-:R4:W2:Y:S01]  /*12a0*/  LDG.E.U16 R70, [R76.64] ;  /* 0x000000044c467981 */ /* 0x0108a2000c1e1500 */
[----:B------:R-:W-:Y:S02]  /*12b0*/  LEA.HI.X.SX32 R83, R85, R2, 0x1, P0 ;  /* 0x0000000255537211 */ /* 0x000fe400000f0eff */
[-C--:B------:R-:W-:Y:S01]  /*12c0*/  LEA R80, P1, R81, R4.reuse, 0x1 ;  /* 0x0000000451507211 */ /* 0x080fe200078208ff */
[----:B------:R-:W-:Y:S01]  /*12d0*/  IMAD R119, R12, 0x2, R117 ;  /* 0x000000020c777824 */ /* 0x000fe200078e0275 */
[----:B------:R-:W-:Y:S01]  /*12e0*/  LEA R84, P0, R97, R4, 0x1 ;  /* 0x0000000461547211 */ /* 0x000fe200078008ff */
[----:B------:R1:W2:Y:S01]  /*12f0*/  LDG.E.U16 R71, [R82.64] ;  /* 0x0000000452477981 */ /* 0x0002a2000c1e1500 */
[----:B------:R-:W-:-:S02]  /*1300*/  LEA.HI.X.SX32 R81, R81, R2, 0x1, P1 ;  /* 0x0000000251517211 */ /* 0x000fc400008f0eff */
[----:B------:R-:W-:Y:S02]  /*1310*/  LEA.HI.X.SX32 R85, R97, R2, 0x1, P0 ;  /* 0x0000000261557211 */ /* 0x000fe400000f0eff */
[C---:B0-----:R-:W-:Y:S01]  /*1320*/  LEA R78, P0, R99.reuse, R4, 0x1 ;  /* 0x00000004634e7211 */ /* 0x041fe200078008ff */
[----:B------:R0:W2:Y:S01]  /*1330*/  LDG.E.U16 R69, [R80.64] ;  /* 0x0000000450457981 */ /* 0x0000a2000c1e1500 */
[C---:B------:R-:W-:Y:S02]  /*1340*/  LEA R121, R12.reuse, R119, 0x1 ;  /* 0x000000770c797211 */ /* 0x040fe400078e08ff */
[----:B------:R-:W-:Y:S01]  /*1350*/  LEA.HI.X.SX32 R79, R99, R2, 0x1, P0 ;  /* 0x00000002634f7211 */ /* 0x000fe200000f0eff */
[----:B-1----:R1:W2:Y:S02]  /*1360*/  LDG.E.U16 R72, [R84.64] ;  /* 0x0000000454487981 */ /* 0x0022a4000c1e1500 */
[----:B------:R-:W-:Y:S02]  /*1370*/  IMAD R123, R12, 0x2, R121 ;  /* 0x000000020c7b7824 */ /* 0x000fe400078e0279 */
[----:B------:R1:W2:Y:S01]  /*1380*/  LDG.E.U16 R74, [R78.64] ;  /* 0x000000044e4a7981 */ /* 0x0002a2000c1e1500 */
[----:B0-----:R-:W-:-:S02]  /*1390*/  LEA R80, P0, R89, R4, 0x1 ;  /* 0x0000000459507211 */ /* 0x001fc400078008ff */
[C---:B------:R-:W-:Y:S02]  /*13a0*/  LEA R125, R12.reuse, R123, 0x1 ;  /* 0x0000007b0c7d7211 */ /* 0x040fe400078e08ff */
[----:B------:R-:W-:Y:S02]  /*13b0*/  LEA.HI.X.SX32 R81, R89, R2, 0x1, P0 ;  /* 0x0000000259517211 */ /* 0x000fe400000f0eff */
[C---:B------:R-:W-:Y:S01]  /*13c0*/  LEA R82, P0, R91.reuse, R4, 0x1 ;  /* 0x000000045b527211 */ /* 0x040fe200078008ff */
[----:B------:R-:W-:Y:S02]  /*13d0*/  IMAD R127, R12, 0x2, R125 ;  /* 0x000000020c7f7824 */ /* 0x000fe400078e027d */
[----:B------:R0:W2:Y:S01]  /*13e0*/  LDG.E.U16 R75, [R80.64] ;  /* 0x00000004504b7981 */ /* 0x0000a2000c1e1500 */
[----:B------:R-:W-:Y:S02]  /*13f0*/  LEA.HI.X.SX32 R83, R91, R2, 0x1, P0 ;  /* 0x000000025b537211 */ /* 0x000fe400000f0eff */
[----:B-1----:R-:W-:-:S02]  /*1400*/  LEA R84, P0, R101, R4, 0x1 ;  /* 0x0000000465547211 */ /* 0x002fc400078008ff */
[----:B------:R-:W-:Y:S01]  /*1410*/  LEA R86, P1, R87, R4, 0x1 ;  /* 0x0000000457567211 */ /* 0x000fe200078208ff */
[----:B----4-:R1:W4:Y:S01]  /*1420*/  LDG.E.U16 R76, [R82.64] ;  /* 0x00000004524c7981 */ /* 0x010322000c1e1500 */
[----:B------:R-:W-:Y:S02]  /*1430*/  LEA.HI.X.SX32 R85, R101, R2, 0x1, P0 ;  /* 0x0000000265557211 */ /* 0x000fe400000f0eff */
[C---:B------:R-:W-:Y:S02]  /*1440*/  LEA R101, R12.reuse, R127, 0x1 ;  /* 0x0000007f0c657211 */ /* 0x040fe400078e08ff */
[C---:B------:R-:W-:Y:S01]  /*1450*/  LEA R78, P0, R103.reuse, R4, 0x1 ;  /* 0x00000004674e7211 */ /* 0x040fe200078008ff */
[----:B------:R1:W2:Y:S02]  /*1460*/  LDG.E.U16 R88, [R84.64] ;  /* 0x0000000454587981 */ /* 0x0002a4000c1e1500 */
[----:B------:R-:W-:Y:S01]  /*1470*/  IMAD R129, R12, 0x2, R101 ;  /* 0x000000020c817824 */ /* 0x000fe200078e0265 */
[----:B------:R-:W-:-:S02]  /*1480*/  LEA.HI.X.SX32 R79, R103, R2, 0x1, P0 ;  /* 0x00000002674f7211 */ /* 0x000fc400000f0eff */
[C---:B0-----:R-:W-:Y:S02]  /*1490*/  LEA R80, P0, R95.reuse, R4, 0x1 ;  /* 0x000000045f507211 */ /* 0x041fe400078008ff */
[----:B------:R-:W-:Y:S01]  /*14a0*/  LEA R131, R12, R129, 0x1 ;  /* 0x000000810c837211 */ /* 0x000fe200078e08ff */
[----:B------:R0:W2:Y:S01]  /*14b0*/  LDG.E.U16 R89, [R78.64] ;  /* 0x000000044e597981 */ /* 0x0000a2000c1e1500 */
[----:B------:R-:W-:-:S03]  /*14c0*/  LEA.HI.X.SX32 R81, R95, R2, 0x1, P0 ;  /* 0x000000025f517211 */ /* 0x000fc600000f0eff */
[C---:B------:R-:W-:Y:S01]  /*14d0*/  IMAD R95, R12.reuse, 0x2, R131 ;  /* 0x000000020c5f7824 */ /* 0x040fe200078e0283 */
[----:B------:R-:W-:Y:S01]  /*14e0*/  LEA.HI.X.SX32 R87, R87, R2, 0x1, P1 ;  /* 0x0000000257577211 */ /* 0x000fe200008f0eff */
[----:B------:R0:W3:Y:S03]  /*14f0*/  LDG.E.U16 R92, [R80.64] ;  /* 0x00000004505c7981 */ /* 0x0000e6000c1e1500 */
[----:B------:R-:W-:Y:S01]  /*1500*/  LEA R133, R12, R95, 0x1 ;  /* 0x0000005f0c857211 */ /* 0x000fe200078e08ff */
[----:B------:R0:W3:Y:S01]  /*1510*/  LDG.E.U16 R73, [R86.64] ;  /* 0x0000000456497981 */ /* 0x0000e2000c1e1500 */
[----:B------:R-:W-:-:S03]  /*1520*/  LEA R90, P1, R93, R4, 0x1 ;  /* 0x000000045d5a7211 */ /* 0x000fc600078208ff */
[C---:B------:R-:W-:Y:S01]  /*1530*/  IMAD R135, R12.reuse, 0x2, R133 ;  /* 0x000000020c877824 */ /* 0x040fe200078e0285 */
[----:B------:R-:W-:Y:S02]  /*1540*/  LEA.HI.X.SX32 R91, R93, R2, 0x1, P1 ;  /* 0x000000025d5b7211 */ /* 0x000fe400008f0eff */
[-C--:B-1----:R-:W-:Y:S02]  /*1550*/  LEA R82, P1, R105, R4.reuse, 0x1 ;  /* 0x0000000469527211 */ /* 0x082fe400078208ff */
[C---:B------:R-:W-:Y:S01]  /*1560*/  LEA R137, R12.reuse, R135, 0x1 ;  /* 0x000000870c897211 */ /* 0x040fe200078e08ff */
[----:B------:R1:W3:Y:S01]  /*1570*/  LDG.E.U16 R77, [R90.64] ;  /* 0x000000045a4d7981 */ /* 0x0002e2000c1e1500 */
[----:B0-----:R-:W-:Y:S02]  /*1580*/  LEA R86, P0, R107, R4, 0x1 ;  /* 0x000000046b567211 */ /* 0x001fe400078008ff */
[-C--:B------:R-:W-:Y:S01]  /*1590*/  LEA.HI.X.SX32 R83, R105, R2.reuse, 0x1, P1 ;  /* 0x0000000269537211 */ /* 0x080fe200008f0eff */
[----:B------:R-:W-:Y:S01]  /*15a0*/  IMAD R105, R12, 0x2, R137 ;  /* 0x000000020c697824 */ /* 0x000fe200078e0289 */
[----:B------:R-:W-:-:S02]  /*15b0*/  LEA.HI.X.SX32 R87, R107, R2, 0x1, P0 ;  /* 0x000000026b577211 */ /* 0x000fc400000f0eff */
[C---:B------:R-:W-:Y:S01]  /*15c0*/  LEA R84, P0, R109.reuse, R4, 0x1 ;  /* 0x000000046d547211 */ /* 0x040fe200078008ff */
[----:B------:R0:W3:Y:S01]  /*15d0*/  LDG.E.U16 R93, [R82.64] ;  /* 0x00000004525d7981 */ /* 0x0000e2000c1e1500 */
[C---:B------:R-:W-:Y:S02]  /*15e0*/  LEA R139, R12.reuse, R105, 0x1 ;  /* 0x000000690c8b7211 */ /* 0x040fe400078e08ff */
[----:B------:R-:W-:Y:S01]  /*15f0*/  LEA.HI.X.SX32 R85, R109, R2, 0x1, P0 ;  /* 0x000000026d557211 */ /* 0x000fe200000f0eff */
[----:B------:R0:W3:Y:S01]  /*1600*/  LDG.E.U16 R96, [R86.64] ;  /* 0x0000000456607981 */ /* 0x0000e2000c1e1500 */
[-C--:B------:R-:W-:Y:S01]  /*1610*/  LEA R78, P0, R111, R4.reuse, 0x1 ;  /* 0x000000046f4e7211 */ /* 0x080fe200078008ff */
[----:B------:R-:W-:Y:S01]  /*1620*/  IMAD R141, R12, 0x2, R139 ;  /* 0x000000020c8d7824 */ /* 0x000fe200078e028b */
[----:B-1----:R-:W-:Y:S01]  /*1630*/  LEA R90, P1, R113, R4, 0x1 ;  /* 0x00000004715a7211 */ /* 0x002fe200078208ff */
[----:B------:R1:W3:Y:S01]  /*1640*/  LDG.E.U16 R97, [R84.64] ;  /* 0x0000000454617981 */ /* 0x0002e2000c1e1500 */
[----:B------:R-:W-:-:S02]  /*1650*/  LEA.HI.X.SX32 R79, R111, R2, 0x1, P0 ;  /* 0x000000026f4f7211 */ /* 0x000fc400000f0eff */
[----:B------:R-:W-:Y:S02]  /*1660*/  LEA R80, P0, R115, R4, 0x1 ;  /* 0x0000000473507211 */ /* 0x000fe400078008ff */
[-C--:B------:R-:W-:Y:S01]  /*1670*/  LEA.HI.X.SX32 R91, R113, R2.reuse, 0x1, P1 ;  /* 0x00000002715b7211 */ /* 0x080fe200008f0eff */
[----:B------:R1:W3:Y:S01]  /*1680*/  LDG.E.U16 R98, [R78.64] ;  /* 0x000000044e627981 */ /* 0x0002e2000c1e1500 */
[----:B------:R-:W-:Y:S02]  /*1690*/  LEA.HI.X.SX32 R81, R115, R2, 0x1, P0 ;  /* 0x0000000273517211 */ /* 0x000fe400000f0eff */
[----:B------:R-:W-:Y:S01]  /*16a0*/  LEA R115, R12, R141, 0x1 ;  /* 0x0000008d0c737211 */ /* 0x000fe200078e08ff */
[----:B------:R1:W3:Y:S01]  /*16b0*/  LDG.E.U16 R99, [R90.64] ;  /* 0x000000045a637981 */ /* 0x0002e2000c1e1500 */
[----:B0-----:R-:W-:-:S03]  /*16c0*/  LEA R82, P0, R117, R4, 0x1 ;  /* 0x0000000475527211 */ /* 0x001fc600078008ff */
[C---:B------:R-:W-:Y:S01]  /*16d0*/  IMAD R109, R12.reuse, 0x2, R115 ;  /* 0x000000020c6d7824 */ /* 0x040fe200078e0273 */
[----:B------:R-:W-:Y:S01]  /*16e0*/  LEA.HI.X.SX32 R83, R117, R2, 0x1, P0 ;  /* 0x0000000275537211 */ /* 0x000fe200000f0eff */
[----:B------:R0:W3:Y:S03]  /*16f0*/  LDG.E.U16 R102, [R80.64] ;  /* 0x0000000450667981 */ /* 0x0000e6000c1e1500 */
[----:B------:R-:W-:Y:S01]  /*1700*/  LEA R117, R12, R109, 0x1 ;  /* 0x0000006d0c757211 */ /* 0x000fe200078e08ff */
[----:B------:R0:W3:Y:S01]  /*1710*/  LDG.E.U16 R103, [R82.64] ;  /* 0x0000000452677981 */ /* 0x0000e2000c1e1500 */
[----:B-1----:R-:W-:-:S03]  /*1720*/  LEA R84, P0, R119, R4, 0x1 ;  /* 0x0000000477547211 */ /* 0x002fc600078008ff */
[C---:B------:R-:W-:Y:S01]  /*1730*/  IMAD R143, R12.reuse, 0x2, R117 ;  /* 0x000000020c8f7824 */ /* 0x040fe200078e0275 */
[----:B------:R-:W-:Y:S02]  /*1740*/  LEA.HI.X.SX32 R85, R119, R2, 0x1, P0 ;  /* 0x0000000277557211 */ /* 0x000fe400000f0eff */
[C---:B------:R-:W-:Y:S02]  /*1750*/  LEA R86, P1, R121.reuse, R4, 0x1 ;  /* 0x0000000479567211 */ /* 0x040fe400078208ff */
[C---:B------:R-:W-:Y:S01]  /*1760*/  LEA R119, R12.reuse, R143, 0x1 ;  /* 0x0000008f0c777211 */ /* 0x040fe200078e08ff */
[----:B------:R1:W3:Y:S01]  /*1770*/  LDG.E.U16 R104, [R84.64] ;  /* 0x0000000454687981 */ /* 0x0002e2000c1e1500 */
[----:B------:R-:W-:Y:S02]  /*1780*/  LEA.HI.X.SX32 R87, R121, R2, 0x1, P1 ;  /* 0x0000000279577211 */ /* 0x000fe400008f0eff */
[----:B------:R-:W-:Y:S01]  /*1790*/  LEA R78, P0, R123, R4, 0x1 ;  /* 0x000000047b4e7211 */ /* 0x000fe200078008ff */
[----:B------:R-:W-:-:S02]  /*17a0*/  IMAD R121, R12, 0x2, R119 ;  /* 0x000000020c797824 */ /* 0x000fc400078e0277 */
[----:B------:R1:W3:Y:S01]  /*17b0*/  LDG.E.U16 R107, [R86.64] ;  /* 0x00000004566b7981 */ /* 0x0002e2000c1e1500 */
[----:B------:R-:W-:Y:S02]  /*17c0*/  LEA.HI.X.SX32 R79, R123, R2, 0x1, P0 ;  /* 0x000000027b4f7211 */ /* 0x000fe400000f0eff */
[C---:B0-----:R-:W-:Y:S02]  /*17d0*/  LEA R80, P0, R125.reuse, R4, 0x1 ;  /* 0x000000047d507211 */ /* 0x041fe400078008ff */
[----:B------:R-:W-:Y:S01]  /*17e0*/  LEA R123, R12, R121, 0x1 ;  /* 0x000000790c7b7211 */ /* 0x000fe200078e08ff */
[----:B------:R0:W4:Y:S01]  /*17f0*/  LDG.E.U16 R106, [R78.64] ;  /* 0x000000044e6a7981 */ /* 0x000122000c1e1500 */
[----:B------:R-:W-:-:S03]  /*1800*/  LEA.HI.X.SX32 R81, R125, R2, 0x1, P0 ;  /* 0x000000027d517211 */ /* 0x000fc600000f0eff */
[C---:B------:R-:W-:Y:S01]  /*1810*/  IMAD R125, R12.reuse, 0x2, R123 ;  /* 0x000000020c7d7824 */ /* 0x040fe200078e027b */
[C---:B------:R-:W-:Y:S01]  /*1820*/  LEA R82, P0, R127.reuse, R4, 0x1 ;  /* 0x000000047f527211 */ /* 0x040fe200078008ff */
[----:B------:R0:W4:Y:S03]  /*1830*/  LDG.E.U16 R108, [R80.64] ;  /* 0x00000004506c7981 */ /* 0x000126000c1e1500 */
[C---:B------:R-:W-:Y:S02]  /*1840*/  LEA R145, R12.reuse, R125, 0x1 ;  /* 0x0000007d0c917211 */ /* 0x040fe400078e08ff */
[----:B------:R-:W-:Y:S02]  /*1850*/  LEA.HI.X.SX32 R83, R127, R2, 0x1, P0 ;  /* 0x000000027f537211 */ /* 0x000fe400000f0eff */
[-C--:B-1----:R-:W-:Y:S01]  /*1860*/  LEA R84, P1, R101, R4.reuse, 0x1 ;  /* 0x0000000465547211 */ /* 0x082fe200078208ff */
[----:B------:R-:W-:Y:S01]  /*1870*/  IMAD R127, R12, 0x2, R145 ;  /* 0x000000020c7f7824 */ /* 0x000fe200078e0291 */
[----:B------:R-:W-:Y:S01]  /*1880*/  LEA R86, P0, R129, R4, 0x1 ;  /* 0x0000000481567211 */ /* 0x000fe200078008ff */
[----:B------:R1:W4:Y:S01]  /*1890*/  LDG.E.U16 R110, [R82.64] ;  /* 0x00000004526e7981 */ /* 0x000322000c1e1500 */
[----:B------:R-:W-:-:S02]  /*18a0*/  LEA.HI.X.SX32 R85, R101, R2, 0x1, P1 ;  /* 0x0000000265557211 */ /* 0x000fc400008f0eff */
[C---:B------:R-:W-:Y:S02]  /*18b0*/  LEA R101, R12.reuse, R127, 0x1 ;  /* 0x0000007f0c657211 */ /* 0x040fe400078e08ff */
[----:B------:R-:W-:Y:S01]  /*18c0*/  LEA.HI.X.SX32 R87, R129, R2, 0x1, P0 ;  /* 0x0000000281577211 */ /* 0x000fe200000f0eff */
[----:B------:R0:W4:Y:S02]  /*18d0*/  LDG.E.U16 R111, [R84.64] ;  /* 0x00000004546f7981 */ /* 0x000124000c1e1500 */
[C---:B------:R-:W-:Y:S01]  /*18e0*/  IMAD R129, R12.reuse, 0x2, R101 ;  /* 0x000000020c817824 */ /* 0x040fe200078e0265 */
[----:B------:R-:W-:Y:S01]  /*18f0*/  LEA R90, P0, R131, R4, 0x1 ;  /* 0x00000004835a7211 */ /* 0x000fe200078008ff */
[----:B------:R1:W5:Y:S03]  /*1900*/  LDG.E.U16 R112, [R86.64] ;  /* 0x0000000456707981 */ /* 0x000366000c1e1500 */
[----:B------:R-:W-:-:S02]  /*1910*/  LEA R147, R12, R129, 0x1 ;  /* 0x000000810c937211 */ /* 0x000fc400078e08ff */
[----:B------:R-:W-:Y:S02]  /*1920*/  LEA.HI.X.SX32 R91, R131, R2, 0x1, P0 ;  /* 0x00000002835b7211 */ /* 0x000fe400000f0eff */
[-C--:B0-----:R-:W-:Y:S01]  /*1930*/  LEA R78, P1, R95, R4.reuse, 0x1 ;  /* 0x000000045f4e7211 */ /* 0x081fe200078208ff */
[C---:B------:R-:W-:Y:S01]  /*1940*/  IMAD R131, R12.reuse, 0x2, R147 ;  /* 0x000000020c837824 */ /* 0x040fe200078e0293 */
[----:B------:R-:W-:Y:S01]  /*1950*/  LEA R80, P0, R133, R4, 0x1 ;  /* 0x0000000485507211 */ /* 0x000fe200078008ff */
[----:B------:R0:W5:Y:S01]  /*1960*/  LDG.E.U16 R113, [R90.64] ;  /* 0x000000045a717981 */ /* 0x000162000c1e1500 */
[-C--:B------:R-:W-:Y:S02]  /*1970*/  LEA.HI.X.SX32 R79, R95, R2.reuse, 0x1, P1 ;  /* 0x000000025f4f7211 */ /* 0x080fe400008f0eff */
[C---:B------:R-:W-:Y:S02]  /*1980*/  LEA R95, R12.reuse, R131, 0x1 ;  /* 0x000000830c5f7211 */ /* 0x040fe400078e08ff */
[----:B------:R-:W-:Y:S01]  /*1990*/  LEA.HI.X.SX32 R81, R133, R2, 0x1, P0 ;  /* 0x0000000285517211 */ /* 0x000fe200000f0eff */
[----:B------:R0:W5:Y:S02]  /*19a0*/  LDG.E.U16 R114, [R78.64] ;  /* 0x000000044e727981 */ /* 0x000164000c1e1500 */
[C---:B------:R-:W-:Y:S01]  /*19b0*/  IMAD R133, R12.reuse, 0x2, R95 ;  /* 0x000000020c857824 */ /* 0x040fe200078e025f */
[----:B------:R-:W-:Y:S01]  /*19c0*/  LEA R84, P0, R135, R4, 0x1 ;  /* 0x0000000487547211 */ /* 0x000fe200078008ff */
[----:B------:R0:W5:Y:S03]  /*19d0*/  LDG.E.U16 R157, [R80.64] ;  /* 0x00000004509d7981 */ /* 0x000166000c1e1500 */
[----:B------:R-:W-:-:S02]  /*19e0*/  LEA R149, R12, R133, 0x1 ;  /* 0x000000850c957211 */ /* 0x000fc400078e08ff */
[----:B------:R-:W-:Y:S02]  /*19f0*/  LEA.HI.X.SX32 R85, R135, R2, 0x1, P0 ;  /* 0x0000000287557211 */ /* 0x000fe400000f0eff */
[-C--:B-1----:R-:W-:Y:S01]  /*1a00*/  LEA R82, P1, R137, R4.reuse, 0x1 ;  /* 0x0000000489527211 */ /* 0x082fe200078208ff */
        /* <DEDUP_REMOVED lines=8> */
[----:B0-----:R-:W-:Y:S01]  /*1a90*/  LEA R78, P0, R117, R4, 0x1 ;  /* 0x00000004754e7211 */ /* 0x001fe200078008ff */
[----:B------:R0:W5:Y:S03]  /*1aa0*/  LDG.E.U16 R159, [R86.64] ;  /* 0x00000004569f7981 */ /* 0x000166000c1e1500 */
[----:B------:R-:W-:-:S02]  /*1ab0*/  LEA R151, R12, R139, 0x1 ;  /* 0x0000008b0c977211 */ /* 0x000fc400078e08ff */
[----:B------:R-:W-:Y:S02]  /*1ac0*/  LEA.HI.X.SX32 R79, R117, R2, 0x1, P0 ;  /* 0x00000002754f7211 */ /* 0x000fe400000f0eff */
[-C--:B------:R-:W-:Y:S01]  /*1ad0*/  LEA R80, P1, R123, R4.reuse, 0x1 ;  /* 0x000000047b507211 */ /* 0x080fe200078208ff */
[C---:B------:R-:W-:Y:S01]  /*1ae0*/  IMAD R117, R12.reuse, 0x2, R151 ;  /* 0x000000020c757824 */ /* 0x040fe200078e0297 */
[----:B-1----:R-:W-:Y:S01]  /*1af0*/  LEA R84, P0, R101, R4, 0x1 ;  /* 0x0000000465547211 */ /* 0x002fe200078008ff */
[----:B------:R1:W5:Y:S01]  /*1b00*/  LDG.E.U16 R161, [R78.64] ;  /* 0x000000044ea17981 */ /* 0x000362000c1e1500 */
[-C--:B------:R-:W-:Y:S02]  /*1b10*/  LEA.HI.X.SX32 R81, R123, R2.reuse, 0x1, P1 ;  /* 0x000000027b517211 */ /* 0x080fe400008f0eff */
[C---:B------:R-:W-:Y:S02]  /*1b20*/  LEA R123, R12.reuse, R117, 0x1 ;  /* 0x000000750c7b7211 */ /* 0x040fe400078e08ff */
[----:B------:R-:W-:Y:S01]  /*1b30*/  LEA.HI.X.SX32 R85, R101, R2, 0x1, P0 ;  /* 0x0000000265557211 */ /* 0x000fe200000f0eff */
[----:B------:R0:W5:Y:S01]  /*1b40*/  LDG.E.U16 R163, [R80.64] ;  /* 0x0000000450a37981 */ /* 0x000162000c1e1500 */
[-C--:B------:R-:W-:Y:S01]  /*1b50*/  LEA R90, P0, R95, R4.reuse, 0x1 ;  /* 0x000000045f5a7211 */ /* 0x080fe200078008ff */
[----:B------:R-:W-:Y:S01]  /*1b60*/  IMAD R101, R12, 0x2, R123 ;  /* 0x000000020c657824 */ /* 0x000fe200078e027b */
[----:B------:R-:W-:Y:S01]  /*1b70*/  LEA R82, P1, R137, R4, 0x1 ;  /* 0x0000000489527211 */ /* 0x000fe200078208ff */
[----:B------:R0:W5:Y:S01]  /*1b80*/  LDG.E.U16 R165, [R84.64] ;  /* 0x0000000454a57981 */ /* 0x000162000c1e1500 */
[----:B------:R-:W-:-:S02]  /*1b90*/  LEA.HI.X.SX32 R91, R95, R2, 0x1, P0 ;  /* 0x000000025f5b7211 */ /* 0x000fc400000f0eff */
[C---:B-1----:R-:W-:Y:S02]  /*1ba0*/  LEA R78, P0, R123.reuse, R4, 0x1 ;  /* 0x000000047b4e7211 */ /* 0x042fe400078008ff */
[C---:B------:R-:W-:Y:S01]  /*1bb0*/  LEA R153, R12.reuse, R101, 0x1 ;  /* 0x000000650c997211 */ /* 0x040fe200078e08ff */
[----:B------:R1:W5:Y:S01]  /*1bc0*/  LDG.E.U16 R167, [R90.64] ;  /* 0x000000045aa77981 */ /* 0x000362000c1e1500 */
[----:B------:R-:W-:Y:S02]  /*1bd0*/  LEA.HI.X.SX32 R79, R123, R2, 0x1, P0 ;  /* 0x000000027b4f7211 */ /* 0x000fe400000f0eff */
[----:B0-----:R-:W-:Y:S01]  /*1be0*/  LEA R86, P0, R141, R4, 0x1 ;  /* 0x000000048d567211 */ /* 0x001fe200078008ff */
[----:B------:R-:W-:Y:S01]  /*1bf0*/  IMAD R155, R12, 0x2, R153 ;  /* 0x000000020c9b7824 */ /* 0x000fe200078e0299 */
[-C--:B------:R-:W-:Y:S01]  /*1c00*/  LEA.HI.X.SX32 R83, R137, R2.reuse, 0x1, P1 ;  /* 0x0000000289537211 */ /* 0x080fe200008f0eff */
[----:B------:R0:W5:Y:S01]  /*1c10*/  LDG.E.U16 R171, [R78.64] ;  /* 0x000000044eab7981 */ /* 0x000162000c1e1500 */
[----:B------:R-:W-:-:S02]  /*1c20*/  LEA.HI.X.SX32 R87, R141, R2, 0x1, P0 ;  /* 0x000000028d577211 */ /* 0x000fc400000f0eff */
[C---:B------:R-:W-:Y:S01]  /*1c30*/  LEA R94, P0, R143.reuse, R4, 0x1 ;  /* 0x000000048f5e7211 */ /* 0x040fe200078008ff */
[----:B------:R0:W5:Y:S01]  /*1c40*/  LDG.E.U16 R169, [R82.64] ;  /* 0x0000000452a97981 */ /* 0x000162000c1e1500 */
[----:B------:R-:W-:Y:S02]  /*1c50*/  LEA R137, R12, R155, 0x1 ;  /* 0x0000009b0c897211 */ /* 0x000fe400078e08ff */
[----:B------:R-:W-:Y:S01]  /*1c60*/  LEA.HI.X.SX32 R95, R143, R2, 0x1, P0 ;  /* 0x000000028f5f7211 */ /* 0x000fe200000f0eff */
[----:B------:R0:W5:Y:S01]  /*1c70*/  LDG.E.U16 R120, [R86.64] ;  /* 0x0000000456787981 */ /* 0x000162000c1e1500 */
[-C--:B------:R-:W-:Y:S02]  /*1c80*/  LEA R80, P1, R137, R4.reuse, 0x1 ;  /* 0x0000000489507211 */ /* 0x080fe400078208ff */
[----:B-1----:R-:W-:Y:S01]  /*1c90*/  LEA R90, P0, R129, R4, 0x1 ;  /* 0x00000004815a7211 */ /* 0x002fe200078008ff */
[----:B------:R1:W5:Y:S01]  /*1ca0*/  LDG.E.U16 R122, [R94.64] ;  /* 0x000000045e7a7981 */ /* 0x000362000c1e1500 */
[----:B------:R-:W-:-:S02]  /*1cb0*/  LEA.HI.X.SX32 R81, R137, R2, 0x1, P1 ;  /* 0x0000000289517211 */ /* 0x000fc400008f0eff */
[----:B------:R-:W-:Y:S02]  /*1cc0*/  LEA.HI.X.SX32 R91, R129, R2, 0x1, P0 ;  /* 0x00000002815b7211 */ /* 0x000fe400000f0eff */
[-C--:B0-----:R-:W-:Y:S01]  /*1cd0*/  LEA R78, P0, R133, R4.reuse, 0x1 ;  /* 0x00000004854e7211 */ /* 0x081fe200078008ff */
[----:B------:R0:W5:Y:S01]  /*1ce0*/  LDG.E.U16 R141, [R80.64] ;  /* 0x00000004508d7981 */ /* 0x000162000c1e1500 */
[----:B------:R-:W-:Y:S02]  /*1cf0*/  LEA R84, P1, R125, R4, 0x1 ;  /* 0x000000047d547211 */ /* 0x000fe400078208ff */
[-C--:B------:R-:W-:Y:S01]  /*1d00*/  LEA.HI.X.SX32 R79, R133, R2.reuse, 0x1, P0 ;  /* 0x00000002854f7211 */ /* 0x080fe200000f0eff */
[----:B------:R-:W-:Y:S01]  /*1d10*/  IMAD R137, R12, 0x2, R137 ;  /* 0x000000020c897824 */ /* 0x000fe200078e0289 */
[----:B------:R-:W-:Y:S01]  /*1d20*/  LEA.HI.X.SX32 R85, R125, R2, 0x1, P1 ;  /* 0x000000027d557211 */ /* 0x000fe200008f0eff */
[----:B------:R1:W5:Y:S01]  /*1d30*/  LDG.E.U16 R126, [R90.64] ;  /* 0x000000045a7e7981 */ /* 0x000362000c1e1500 */
[----:B------:R-:W-:-:S02]  /*1d40*/  LEA R82, P1, R139, R4, 0x1 ;  /* 0x000000048b527211 */ /* 0x000fc400078208ff */
[----:B0-----:R-:W-:Y:S01]  /*1d50*/  LEA R80, P0, R101, R4, 0x1 ;  /* 0x0000000465507211 */ /* 0x001fe200078008ff */
[----:B------:R0:W5:Y:S01]  /*1d60*/  LDG.E.U16 R124, [R84.64] ;  /* 0x00000004547c7981 */ /* 0x000162000c1e1500 */
[-C--:B------:R-:W-:Y:S02]  /*1d70*/  LEA.HI.X.SX32 R83, R139, R2.reuse, 0x1, P1 ;  /* 0x000000028b537211 */ /* 0x080fe400008f0eff */
[----:B------:R-:W-:Y:S01]  /*1d80*/  LEA.HI.X.SX32 R81, R101, R2, 0x1, P0 ;  /* 0x0000000265517211 */ /* 0x000fe200000f0eff */
[----:B------:R0:W5:Y:S01]  /*1d90*/  LDG.E.U16 R128, [R78.64] ;  /* 0x000000044e807981 */ /* 0x000162000c1e1500 */
[-C--:B-1----:R-:W-:Y:S02]  /*1da0*/  LEA R94, P0, R115, R4.reuse, 0x1 ;  /* 0x00000004735e7211 */ /* 0x082fe400078008ff */
[----:B------:R-:W-:Y:S01]  /*1db0*/  LEA R86, P1, R137, R4, 0x1 ;  /* 0x0000000489567211 */ /* 0x000fe200078208ff */
[----:B------:R1:W5:Y:S01]  /*1dc0*/  LDG.E.U16 R130, [R82.64] ;  /* 0x0000000452827981 */ /* 0x000362000c1e1500 */
[----:B------:R-:W-:-:S02]  /*1dd0*/  LEA.HI.X.SX32 R95, R115, R2, 0x1, P0 ;  /* 0x00000002735f7211 */ /* 0x000fc400000f0eff */
[----:B------:R-:W-:Y:S01]  /*1de0*/  LEA.HI.X.SX32 R87, R137, R2, 0x1, P1 ;  /* 0x0000000289577211 */ /* 0x000fe200008f0eff */
[----:B------:R1:W5:Y:S01]  /*1df0*/  LDG.E.U16 R132, [R80.64] ;  /* 0x0000000450847981 */ /* 0x000362000c1e1500 */
[-C--:B------:R-:W-:Y:S02]  /*1e00*/  LEA R90, P0, R145, R4.reuse, 0x1 ;  /* 0x00000004915a7211 */ /* 0x080fe400078008ff */
[----:B0-----:R-:W-:Y:S01]  /*1e10*/  LEA R84, P1, R119, R4, 0x1 ;  /* 0x0000000477547211 */ /* 0x001fe200078208ff */
[----:B------:R0:W5:Y:S01]  /*1e20*/  LDG.E.U16 R134, [R86.64] ;  /* 0x0000000456867981 */ /* 0x000162000c1e1500 */
[-C--:B------:R-:W-:Y:S02]  /*1e30*/  LEA.HI.X.SX32 R91, R145, R2.reuse, 0x1, P0 ;  /* 0x00000002915b7211 */ /* 0x080fe400000f0eff */
[----:B------:R-:W-:Y:S01]  /*1e40*/  LEA.HI.X.SX32 R85, R119, R2, 0x1, P1 ;  /* 0x0000000277557211 */ /* 0x000fe200008f0eff */
[----:B------:R0:W5:Y:S01]  /*1e50*/  LDG.E.U16 R115, [R94.64] ;  /* 0x000000045e737981 */ /* 0x000162000c1e1500 */
[----:B------:R-:W-:-:S02]  /*1e60*/  LEA R78, P0, R149, R4, 0x1 ;  /* 0x00000004954e7211 */ /* 0x000fc400078008ff */
[----:B------:R-:W-:Y:S01]  /*1e70*/  LEA R100, P1, R147, R4, 0x1 ;  /* 0x0000000493647211 */ /* 0x000fe200078208ff */
[----:B------:R0:W5:Y:S01]  /*1e80*/  LDG.E.U16 R119, [R84.64] ;  /* 0x0000000454777981 */ /* 0x000162000c1e1500 */
[C---:B------:R-:W-:Y:S02]  /*1e90*/  LEA R137, R12.reuse, R137, 0x1 ;  /* 0x000000890c897211 */ /* 0x040fe400078e08ff */
[-C--:B------:R-:W-:Y:S01]  /*1ea0*/  LEA.HI.X.SX32 R79, R149, R2.reuse, 0x1, P0 ;  /* 0x00000002954f7211 */ /* 0x080fe200000f0eff */
[----:B------:R0:W5:Y:S01]  /*1eb0*/  LDG.E.U16 R123, [R90.64] ;  /* 0x000000045a7b7981 */ /* 0x000162000c1e1500 */
[----:B------:R-:W-:Y:S02]  /*1ec0*/  LEA.HI.X.SX32 R101, R147, R2, 0x1, P1 ;  /* 0x0000000293657211 */ /* 0x000fe400008f0eff */
[-C--:B-1----:R-:W-:Y:S01]  /*1ed0*/  LEA R82, P0, R151, R4.reuse, 0x1 ;  /* 0x0000000497527211 */ /* 0x082fe200078008ff */
[----:B------:R1:W5:Y:S01]  /*1ee0*/  LDG.E.U16 R129, [R78.64] ;  /* 0x000000044e817981 */ /* 0x000362000c1e1500 */
[----:B------:R-:W-:Y:S01]  /*1ef0*/  LEA R80, P1, R153, R4, 0x1 ;  /* 0x0000000499507211 */ /* 0x000fe200078208ff */
[----:B0-----:R-:W-:Y:S01]  /*1f00*/  IMAD R85, R12, 0x2, R137 ;  /* 0x000000020c557824 */ /* 0x001fe200078e0289 */
[-C--:B------:R-:W-:Y:S01]  /*1f10*/  LEA.HI.X.SX32 R83, R151, R2.reuse, 0x1, P0 ;  /* 0x0000000297537211 */ /* 0x080fe200000f0eff */
[----:B------:R0:W5:Y:S01]  /*1f20*/  LDG.E.U16 R125, [R100.64] ;  /* 0x00000004647d7981 */ /* 0x000162000c1e1500 */
[----:B------:R-:W-:-:S02]  /*1f30*/  LEA.HI.X.SX32 R81, R153, R2, 0x1, P1 ;  /* 0x0000000299517211 */ /* 0x000fc400008f0eff */
[-C--:B------:R-:W-:Y:S01]  /*1f40*/  LEA R86, P0, R137, R4.reuse, 0x1 ;  /* 0x0000000489567211 */ /* 0x080fe200078008ff */
[----:B------:R0:W5:Y:S01]  /*1f50*/  LDG.E.U16 R12, [R82.64] ;  /* 0x00000004520c7981 */ /* 0x000162000c1e1500 */
[----:B------:R-:W-:Y:S02]  /*1f60*/  LEA R90, P1, R85, R4, 0x1 ;  /* 0x00000004555a7211 */ /* 0x000fe400078208ff */
[----:B------:R-:W-:Y:S01]  /*1f70*/  LEA.HI.X.SX32 R87, R137, R2, 0x1, P0 ;  /* 0x0000000289577211 */ /* 0x000fe200000f0eff */
[----:B------:R1:W5:Y:S01]  /*1f80*/  LDG.E.U16 R133, [R80.64] ;  /* 0x0000000450857981 */ /* 0x000362000c1e1500 */
[----:B------:R-:W-:Y:S02]  /*1f90*/  LEA R84, P0, R105, R4, 0x1 ;  /* 0x0000000469547211 */ /* 0x000fe400078008ff */
[----:B------:R-:W-:Y:S01]  /*1fa0*/  LEA.HI.X.SX32 R91, R85, R2, 0x1, P1 ;  /* 0x00000002555b7211 */ /* 0x000fe200008f0eff */
[----:B------:R1:W5:Y:S01]  /*1fb0*/  LDG.E.U16 R136, [R86.64] ;  /* 0x0000000456887981 */ /* 0x000362000c1e1500 */
[----:B------:R-:W-:-:S02]  /*1fc0*/  LEA R94, P1, R121, R4, 0x1 ;  /* 0x00000004795e7211 */ /* 0x000fc400078208ff */
[----:B------:R-:W-:Y:S02]  /*1fd0*/  LEA.HI.X.SX32 R85, R105, R2, 0x1, P0 ;  /* 0x0000000269557211 */ /* 0x000fe400000f0eff */
[----:B0-----:R-:W-:Y:S01]  /*1fe0*/  LEA R100, P0, R109, R4, 0x1 ;  /* 0x000000046d647211 */ /* 0x001fe200078008ff */
[----:B------:R0:W5:Y:S01]  /*1ff0*/  LDG.E.U16 R105, [R90.64] ;  /* 0x000000045a697981 */ /* 0x000162000c1e1500 */
[-C--:B------:R-:W-:Y:S02]  /*2000*/  LEA.HI.X.SX32 R95, R121, R2.reuse, 0x1, P1 ;  /* 0x00000002795f7211 */ /* 0x080fe400008f0eff */
[----:B------:R-:W-:Y:S01]  /*2010*/  LEA.HI.X.SX32 R101, R109, R2, 0x1, P0 ;  /* 0x000000026d657211 */ /* 0x000fe200000f0eff */
[----:B------:R-:W5:Y:S01]  /*2020*/  LDG.E.U16 R84, [R84.64] ;  /* 0x0000000454547981 */ /* 0x000f62000c1e1500 */
[----:B-1----:R-:W-:-:S03]  /*2030*/  LEA R78, P0, R127, R4, 0x1 ;  /* 0x000000047f4e7211 */ /* 0x002fc600078008ff */
[----:B------:R-:W5:Y:S01]  /*2040*/  LDG.E.U16 R94, [R94.64] ;  /* 0x000000045e5e7981 */ /* 0x000f62000c1e1500 */
[----:B------:R-:W-:Y:S02]  /*2050*/  LEA.HI.X.SX32 R79, R127, R2, 0x1, P0 ;  /* 0x000000027f4f7211 */ /* 0x000fe400000f0eff */
[-C--:B------:R-:W-:Y:S01]  /*2060*/  LEA R80, P0, R131, R4.reuse, 0x1 ;  /* 0x0000000483507211 */ /* 0x080fe200078008ff */
[----:B------:R-:W5:Y:S01]  /*2070*/  LDG.E.U16 R100, [R100.64] ;  /* 0x0000000464647981 */ /* 0x000f62000c1e1500 */
[----:B------:R-:W-:Y:S02]  /*2080*/  LEA R82, P1, R135, R4, 0x1 ;  /* 0x0000000487527211 */ /* 0x000fe400078208ff */
[-C--:B------:R-:W-:Y:S01]  /*2090*/  LEA.HI.X.SX32 R81, R131, R2.reuse, 0x1, P0 ;  /* 0x0000000283517211 */ /* 0x080fe200000f0eff */
[----:B------:R1:W5:Y:S01]  /*20a0*/  LDG.E.U16 R78, [R78.64] ;  /* 0x000000044e4e7981 */ /* 0x000362000c1e1500 */
[----:B------:R-:W-:Y:S02]  /*20b0*/  LEA.HI.X.SX32 R83, R135, R2, 0x1, P1 ;  /* 0x0000000287537211 */ /* 0x000fe400008f0eff */
[-C--:B------:R-:W-:Y:S01]  /*20c0*/  LEA R86, P0, R117, R4.reuse, 0x1 ;  /* 0x0000000475567211 */ /* 0x080fe200078008ff */
[----:B------:R-:W5:Y:S01]  /*20d0*/  LDG.E.U16 R80, [R80.64] ;  /* 0x0000000450507981 */ /* 0x000f62000c1e1500 */
[----:B0-----:R-:W-:-:S02]  /*20e0*/  LEA R90, P1, R155, R4, 0x1 ;  /* 0x000000049b5a7211 */ /* 0x001fc400078208ff */
[-C--:B------:R-:W-:Y:S01]  /*20f0*/  LEA.HI.X.SX32 R87, R117, R2.reuse, 0x1, P0 ;  /* 0x0000000275577211 */ /* 0x080fe200000f0eff */
[----:B------:R-:W5:Y:S01]  /*2100*/  LDG.E.U16 R82, [R82.64] ;  /* 0x0000000452527981 */ /* 0x000f62000c1e1500 */
[----:B------:R-:W-:-:S03]  /*2110*/  LEA.HI.X.SX32 R91, R155, R2, 0x1, P1 ;  /* 0x000000029b5b7211 */ /* 0x000fc600008f0eff */
[----:B------:R-:W5:Y:S04]  /*2120*/  LDG.E.U16 R86, [R86.64] ;  /* 0x0000000456567981 */ /* 0x000f68000c1e1500 */
[----:B------:R-:W5:Y:S01]  /*2130*/  LDG.E.U16 R90, [R90.64] ;  /* 0x000000045a5a7981 */ /* 0x000f62000c1e1500 */
[----:B------:R-:W-:Y:S02]  /*2140*/  SHF.R.S32.HI R2, RZ, 0x6, R170 ;  /* 0x00000006ff027819 */ /* 0x000fe400000114aa */
[----:B-1----:R-:W-:Y:S02]  /*2150*/  SHF.L.U32 R79, R0, 0x1, RZ ;  /* 0x00000001004f7819 */ /* 0x002fe400000006ff */
[----:B------:R-:W-:Y:S01]  /*2160*/  SGXT R0, R2, 0x1 ;  /* 0x000000010200781a */ /* 0x000fe20000000200 */
[----:B------:R-:W-:-:S03]  /*2170*/  IMAD.MOV.U32 R2, RZ, RZ, c[0x0][0x1d0] ;  /* 0x00007400ff027624 */ /* 0x000fc600078e00ff */
[----:B------:R-:W-:Y:S02]  /*2180*/  LOP3.LUT R0, R79, 0x90, R0, 0x78, !PT ;  /* 0x000000904f007812 */ /* 0x000fe400078e7800 */
[----:B------:R-:W-:Y:S02]  /*2190*/  ISETP.GE.AND P0, PT, R2, 0x1, PT ;  /* 0x000000010200780c */ /* 0x000fe40003f06270 */
[C---:B------:R-:W-:Y:S01]  /*21a0*/  LOP3.LUT R249, R0.reuse, 0x20, RZ, 0x3c, !PT ;  /* 0x0000002000f97812 */ /* 0x040fe200078e3cff */
[----:B--2---:R0:W-:Y:S01]  /*21b0*/  STS.U16 [R0], R3 ;  /* 0x0000000300007388 */ /* 0x0041e20000000400 */
[----:B------:R-:W-:-:S03]  /*21c0*/  LOP3.LUT R2, R0, 0x40, RZ, 0x3c, !PT ;  /* 0x0000004000027812 */ /* 0x000fc600078e3cff */
[----:B------:R-:W-:Y:S04]  /*21d0*/  STS.U16 [R0+0x400], R9 ;  /* 0x0004000900007388 */ /* 0x000fe80000000400 */
[----:B------:R-:W-:Y:S01]  /*21e0*/  STS.U16 [R0+0x800], R13 ;  /* 0x0008000d00007388 */ /* 0x000fe20000000400 */
[----:B0-----:R-:W-:-:S03]  /*21f0*/  LOP3.LUT R3, R0, 0x60, RZ, 0x3c, !PT ;  /* 0x0000006000037812 */ /* 0x001fc600078e3cff */
[----:B------:R-:W-:Y:S04]  /*2200*/  STS.U16 [R0+0xc00], R17 ;  /* 0x000c001100007388 */ /* 0x000fe80000000400 */
        /* <DEDUP_REMOVED lines=13> */
[----:B---3--:R-:W-:Y:S04]  /*22e0*/  STS.U16 [R0+0x4400], R73 ;  /* 0x0044004900007388 */ /* 0x008fe80000000400 */
[----:B------:R-:W-:Y:S04]  /*22f0*/  STS.U16 [R0+0x4800], R77 ;  /* 0x0048004d00007388 */ /* 0x000fe80000000400 */
[----:B------:R-:W-:Y:S04]  /*2300*/  STS.U16 [R0+0x4c00], R93 ;  /* 0x004c005d00007388 */ /* 0x000fe80000000400 */
[----:B------:R-:W-:Y:S04]  /*2310*/  STS.U16 [R0+0x5000], R99 ;  /* 0x0050006300007388 */ /* 0x000fe80000000400 */
[----:B------:R-:W-:Y:S04]  /*2320*/  STS.U16 [R0+0x5400], R107 ;  /* 0x0054006b00007388 */ /* 0x000fe80000000400 */
[----:B----4-:R-:W-:Y:S01]  /*2330*/  STS.U16 [R0+0x5800], R111 ;  /* 0x0058006f00007388 */ /* 0x010fe20000000400 */
[----:B------:R-:W-:-:S03]  /*2340*/  MOV R248, 0x3f800000 ;  /* 0x3f80000000f87802 */ /* 0x000fc60000000f00 */
[----:B-----5:R-:W-:Y:S04]  /*2350*/  STS.U16 [R0+0x5c00], R157 ;  /* 0x005c009d00007388 */ /* 0x020fe80000000400 */
        /* <DEDUP_REMOVED lines=55> */
[----:B------:R0:W-:Y:S04]  /*26d0*/  STS.U16 [R2+0x3e00], R67 ;  /* 0x003e004302007388 */ /* 0x0001e80000000400 */
        /* <DEDUP_REMOVED lines=25> */
[----:B------:R-:W-:Y:S01]  /*2870*/  STS.U16 [R3+0x6700], R94 ;  /* 0x0067005e03007388 */ /* 0x000fe20000000400 */
[----:B------:R-:W-:Y:S01]  /*2880*/  IMAD.MOV.U32 R204, RZ, RZ, -0x800000 ;  /* 0xff800000ffcc7424 */ /* 0x000fe200078e00ff */
[----:B------:R-:W-:Y:S01]  /*2890*/  MOV R203, 0xff800000 ;  /* 0xff80000000cb7802 */ /* 0x000fe20000000f00 */
[----:B------:R-:W-:Y:S01]  /*28a0*/  IMAD.MOV.U32 R202, RZ, RZ, -0x800000 ;  /* 0xff800000ffca7424 */ /* 0x000fe200078e00ff */
[----:B------:R-:W-:Y:S01]  /*28b0*/  STS.U16 [R3+0x7f00], R105 ;  /* 0x007f006903007388 */ /* 0x000fe20000000400 */
[----:B------:R-:W-:Y:S01]  /*28c0*/  MOV R201, 0xff800000 ;  /* 0xff80000000c97802 */ /* 0x000fe20000000f00 */
[----:B------:R-:W-:Y:S01]  /*28d0*/  IMAD.MOV.U32 R200, RZ, RZ, -0x800000 ;  /* 0xff800000ffc87424 */ /* 0x000fe200078e00ff */
[----:B------:R-:W-:Y:S01]  /*28e0*/  MOV R199, 0xff800000 ;  /* 0xff80000000c77802 */ /* 0x000fe20000000f00 */
[----:B------:R-:W-:Y:S01]  /*28f0*/  STS.U16 [R3+0x2300], R40 ;  /* 0x0023002803007388 */ /* 0x000fe20000000400 */
[----:B------:R-:W-:Y:S01]  /*2900*/  IMAD.MOV.U32 R198, RZ, RZ, -0x800000 ;  /* 0xff800000ffc67424 */ /* 0x000fe200078e00ff */
[----:B------:R-:W-:Y:S01]  /*2910*/  MOV R197, 0xff800000 ;  /* 0xff80000000c57802 */ /* 0x000fe20000000f00 */
[----:B------:R-:W-:Y:S01]  /*2920*/  IMAD.MOV.U32 R247, RZ, RZ, 0x3f800000 ;  /* 0x3f800000fff77424 */ /* 0x000fe200078e00ff */
[----:B------:R-:W-:Y:S01]  /*2930*/  STS.U16 [R3+0x2700], R44 ;  /* 0x0027002c03007388 */ /* 0x000fe20000000400 */
[----:B------:R-:W-:Y:S01]  /*2940*/  MOV R246, 0x3f800000 ;  /* 0x3f80000000f67802 */ /* 0x000fe20000000f00 */
[----:B------:R-:W-:Y:S01]  /*2950*/  IMAD.MOV.U32 R245, RZ, RZ, 0x3f800000 ;  /* 0x3f800000fff57424 */ /* 0x000fe200078e00ff */
[----:B------:R-:W-:Y:S01]  /*2960*/  MOV R244, 0x3f800000 ;  /* 0x3f80000000f47802 */ /* 0x000fe20000000f00 */
[----:B------:R1:W-:Y:S01]  /*2970*/  STS.U16 [R3+0x2b00], R48 ;  /* 0x002b003003007388 */ /* 0x0003e20000000400 */
[----:B------:R-:W-:Y:S01]  /*2980*/  IMAD.MOV.U32 R243, RZ, RZ, 0x3f800000 ;  /* 0x3f800000fff37424 */ /* 0x000fe200078e00ff */
[----:B------:R-:W-:Y:S01]  /*2990*/  MOV R242, 0x3f800000 ;  /* 0x3f80000000f27802 */ /* 0x000fe20000000f00 */
[----:B------:R-:W-:Y:S01]  /*29a0*/  IMAD.MOV.U32 R241, RZ, RZ, 0x3f800000 ;  /* 0x3f800000fff17424 */ /* 0x000fe200078e00ff */
[----:B------:R2:W-:Y:S01]  /*29b0*/  STS.U16 [R3+0x2f00], R52 ;  /* 0x002f003403007388 */ /* 0x0005e20000000400 */
[----:B0-----:R-:W-:Y:S01]  /*29c0*/  CS2R R66, SRZ ;  /* 0x0000000000427805 */ /* 0x001fe2000001ff00 */
[----:B------:R-:W-:Y:S01]  /*29d0*/  CS2R R62, SRZ ;  /* 0x00000000003e7805 */ /* 0x000fe2000001ff00 */
[----:B------:R-:W-:Y:S01]  /*29e0*/  CS2R R58, SRZ ;  /* 0x00000000003a7805 */ /* 0x000fe2000001ff00 */
[----:B------:R0:W-:Y:S01]  /*29f0*/  STS.U16 [R3+0x3300], R56 ;  /* 0x0033003803007388 */ /* 0x0001e20000000400 */
[----:B------:R-:W-:Y:S01]  /*2a00*/  CS2R R54, SRZ ;  /* 0x0000000000367805 */ /* 0x000fe2000001ff00 */
[----:B-1----:R-:W-:Y:S01]  /*2a10*/  CS2R R48, SRZ ;  /* 0x0000000000307805 */ /* 0x002fe2000001ff00 */
[----:B------:R-:W-:Y:S01]  /*2a20*/  CS2R R50, SRZ ;  /* 0x0000000000327805 */ /* 0x000fe2000001ff00 */
[----:B------:R1:W-:Y:S01]  /*2a30*/  STS.U16 [R3+0x3700], R60 ;  /* 0x0037003c03007388 */ /* 0x0003e20000000400 */
[----:B------:R-:W-:Y:S01]  /*2a40*/  CS2R R44, SRZ ;  /* 0x00000000002c7805 */ /* 0x000fe2000001ff00 */
[----:B--2---:R-:W-:Y:S01]  /*2a50*/  CS2R R52, SRZ ;  /* 0x0000000000347805 */ /* 0x004fe2000001ff00 */
[----:B------:R-:W-:Y:S01]  /*2a60*/  CS2R R46, SRZ ;  /* 0x00000000002e7805 */ /* 0x000fe2000001ff00 */
[----:B------:R2:W-:Y:S01]  /*2a70*/  STS.U16 [R3+0x3b00], R64 ;  /* 0x003b004003007388 */ /* 0x0005e20000000400 */
[----:B------:R-:W-:Y:S01]  /*2a80*/  CS2R R40, SRZ ;  /* 0x0000000000287805 */ /* 0x000fe2000001ff00 */
[----:B0-----:R-:W-:Y:S01]  /*2a90*/  CS2R R56, SRZ ;  /* 0x0000000000387805 */ /* 0x001fe2000001ff00 */
[----:B------:R-:W-:Y:S01]  /*2aa0*/  CS2R R42, SRZ ;  /* 0x00000000002a7805 */ /* 0x000fe2000001ff00 */
[----:B------:R-:W-:Y:S01]  /*2ab0*/  STS.U16 [R3+0x3f00], R68 ;  /* 0x003f004403007388 */ /* 0x000fe20000000400 */
        /* <DEDUP_REMOVED lines=9> */
[----:B------:R-:W-:Y:S01]  /*2b50*/  CS2R R158, SRZ ;  /* 0x00000000009e7805 */ /* 0x000fe2000001ff00 */
[----:B------:R-:W-:Y:S01]  /*2b60*/  CS2R R74, SRZ ;  /* 0x00000000004a7805 */ /* 0x000fe2000001ff00 */
[----:B------:R2:W-:Y:S01]  /*2b70*/  STS.U16 [R3+0x4f00], R98 ;  /* 0x004f006203007388 */ /* 0x0005e20000000400 */
[----:B------:R-:W-:Y:S01]  /*2b80*/  CS2R R88, SRZ ;  /* 0x0000000000587805 */ /* 0x000fe2000001ff00 */
[----:B0-----:R-:W-:Y:S01]  /*2b90*/  CS2R R72, SRZ ;  /* 0x0000000000487805 */ /* 0x001fe2000001ff00 */
[----:B------:R-:W-:Y:S01]  /*2ba0*/  CS2R R172, SRZ ;  /* 0x0000000000ac7805 */ /* 0x000fe2000001ff00 */
[----:B------:R0:W-:Y:S01]  /*2bb0*/  STS.U16 [R3+0x5300], R104 ;  /* 0x0053006803007388 */ /* 0x0001e20000000400 */
[----:B------:R-:W-:Y:S01]  /*2bc0*/  CS2R R174, SRZ ;  /* 0x0000000000ae7805 */ /* 0x000fe2000001ff00 */
[----:B-1----:R-:W-:Y:S01]  /*2bd0*/  CS2R R76, SRZ ;  /* 0x00000000004c7805 */ /* 0x002fe2000001ff00 */
[----:B------:R-:W-:Y:S01]  /*2be0*/  CS2R R68, SRZ ;  /* 0x0000000000447805 */ /* 0x000fe2000001ff00 */
[----:B------:R1:W-:Y:S01]  /*2bf0*/  STS.U16 [R3+0x5700], R110 ;  /* 0x0057006e03007388 */ /* 0x0003e20000000400 */
[----:B------:R-:W-:Y:S01]  /*2c00*/  CS2R R70, SRZ ;  /* 0x0000000000467805 */ /* 0x000fe2000001ff00 */
[----:B------:R-:W-:Y:S01]  /*2c10*/  CS2R R96, SRZ ;  /* 0x0000000000607805 */ /* 0x000fe2000001ff00 */
[----:B--2---:R-:W-:Y:S01]  /*2c20*/  CS2R R98, SRZ ;  /* 0x0000000000627805 */ /* 0x004fe2000001ff00 */
[----:B------:R2:W-:Y:S01]  /*2c30*/  STS.U16 [R3+0x5b00], R114 ;  /* 0x005b007203007388 */ /* 0x0005e20000000400 */
[----:B------:R-:W-:Y:S01]  /*2c40*/  CS2R R102, SRZ ;  /* 0x0000000000667805 */ /* 0x000fe2000001ff00 */
[----:B0-----:R-:W-:Y:S01]  /*2c50*/  CS2R R104, SRZ ;  /* 0x0000000000687805 */ /* 0x001fe2000001ff00 */
[----:B------:R-:W-:Y:S01]  /*2c60*/  CS2R R106, SRZ ;  /* 0x00000000006a7805 */ /* 0x000fe2000001ff00 */
[----:B------:R0:W-:Y:S01]  /*2c70*/  STS.U16 [R3+0x5f00], R84 ;  /* 0x005f005403007388 */ /* 0x0001e20000000400 */
[----:B------:R-:W-:Y:S01]  /*2c80*/  CS2R R136, SRZ ;  /* 0x0000000000887805 */ /* 0x000fe2000001ff00 */
[----:B------:R-:W-:Y:S01]  /*2c90*/  CS2R R138, SRZ ;  /* 0x00000000008a7805 */ /* 0x000fe2000001ff00 */
[----:B------:R-:W-:Y:S01]  /*2ca0*/  CS2R R108, SRZ ;  /* 0x00000000006c7805 */ /* 0x000fe2000001ff00 */
[----:B------:R3:W-:Y:S01]  /*2cb0*/  STS.U16 [R3+0x6300], R100 ;  /* 0x0063006403007388 */ /* 0x0007e20000000400 */
[----:B-1----:R-:W-:Y:S01]  /*2cc0*/  CS2R R110, SRZ ;  /* 0x00000000006e7805 */ /* 0x002fe2000001ff00 */
        /* <DEDUP_REMOVED lines=8> */
[----:B---3--:R-:W-:Y:S01]  /*2d50*/  CS2R R100, SRZ ;  /* 0x0000000000647805 */ /* 0x008fe2000001ff00 */
[----:B------:R-:W-:Y:S01]  /*2d60*/  CS2R R118, SRZ ;  /* 0x0000000000767805 */ /* 0x000fe2000001ff00 */
[----:B------:R2:W-:Y:S01]  /*2d70*/  STS.U16 [R3+0x7300], R82 ;  /* 0x0073005203007388 */ /* 0x0005e20000000400 */
[----:B------:R-:W-:Y:S01]  /*2d80*/  CS2R R120, SRZ ;  /* 0x0000000000787805 */ /* 0x000fe2000001ff00 */
[----:B-1----:R-:W-:Y:S01]  /*2d90*/  CS2R R78, SRZ ;  /* 0x00000000004e7805 */ /* 0x002fe2000001ff00 */
[----:B------:R-:W-:Y:S01]  /*2da0*/  CS2R R122, SRZ ;  /* 0x00000000007a7805 */ /* 0x000fe2000001ff00 */
[----:B------:R1:W-:Y:S01]  /*2db0*/  STS.U16 [R3+0x7700], R86 ;  /* 0x0077005603007388 */ /* 0x0003e20000000400 */
[----:B------:R-:W-:Y:S01]  /*2dc0*/  CS2R R124, SRZ ;  /* 0x00000000007c7805 */ /* 0x000fe2000001ff00 */
[----:B0-----:R-:W-:Y:S01]  /*2dd0*/  CS2R R80, SRZ ;  /* 0x0000000000507805 */ /* 0x001fe2000001ff00 */
[----:B------:R-:W-:Y:S01]  /*2de0*/  CS2R R126, SRZ ;  /* 0x00000000007e7805 */ /* 0x000fe2000001ff00 */
[----:B------:R0:W-:Y:S01]  /*2df0*/  STS.U16 [R3+0x7b00], R90 ;  /* 0x007b005a03007388 */ /* 0x0001e20000000400 */
[----:B------:R-:W-:Y:S01]  /*2e00*/  CS2R R128, SRZ ;  /* 0x0000000000807805 */ /* 0x000fe2000001ff00 */
[----:B--2---:R-:W-:Y:S01]  /*2e10*/  CS2R R82, SRZ ;  /* 0x0000000000527805 */ /* 0x004fe2000001ff00 */
[----:B------:R-:W-:Y:S01]  /*2e20*/  CS2R R130, SRZ ;  /* 0x0000000000827805 */ /* 0x000fe2000001ff00 */
[----:B------:R-:W-:Y:S01]  /*2e30*/  CS2R R132, SRZ ;  /* 0x0000000000847805 */ /* 0x000fe2000001ff00 */
[----:B------:R-:W-:Y:S01]  /*2e40*/  CS2R R134, SRZ ;  /* 0x0000000000867805 */ /* 0x000fe2000001ff00 */
[----:B-1----:R-:W-:Y:S01]  /*2e50*/  CS2R R86, SRZ ;  /* 0x0000000000567805 */ /* 0x002fe2000001ff00 */
[----:B------:R-:W-:Y:S01]  /*2e60*/  CS2R R140, SRZ ;  /* 0x00000000008c7805 */ /* 0x000fe2000001ff00 */
[----:B------:R-:W-:Y:S01]  /*2e70*/  CS2R R142, SRZ ;  /* 0x00000000008e7805 */ /* 0x000fe2000001ff00 */
[----:B------:R-:W-:Y:S01]  /*2e80*/  CS2R R144, SRZ ;  /* 0x0000000000907805 */ /* 0x000fe2000001ff00 */
[----:B0-----:R-:W-:Y:S01]  /*2e90*/  CS2R R90, SRZ ;  /* 0x00000000005a7805 */ /* 0x001fe2000001ff00 */
[----:B------:R-:W-:Y:S01]  /*2ea0*/  CS2R R146, SRZ ;  /* 0x0000000000927805 */ /* 0x000fe2000001ff00 */
[----:B------:R-:W-:Y:S01]  /*2eb0*/  CS2R R148, SRZ ;  /* 0x0000000000947805 */ /* 0x000fe2000001ff00 */
[----:B------:R-:W-:Y:S01]  /*2ec0*/  CS2R R150, SRZ ;  /* 0x0000000000967805 */ /* 0x000fe2000001ff00 */
[----:B------:R-:W-:-:S02]  /*2ed0*/  LOP3.LUT R168, R170, 0x7f, RZ, 0xc0, !PT ;  /* 0x0000007faaa87812 */ /* 0x000fc400078ec0ff */
[C---:B------:R-:W-:Y:S02]  /*2ee0*/  LOP3.LUT R176, R170.reuse, 0x60, RZ, 0xc0, !PT ;  /* 0x00000060aab07812 */ /* 0x040fe400078ec0ff */
[----:B------:R-:W-:Y:S01]  /*2ef0*/  SHF.L.U32 R178, R170, 0x2, RZ ;  /* 0x00000002aab27819 */ /* 0x000fe200000006ff */
[----:B------:R-:W-:Y:S05]  /*2f00*/  @!P0 BRA `(.L_x_0) ;  /* 0x00006aa000008947 */ /* 0x000fea0003800000 */
[----:B------:R-:W-:Y:S01]  /*2f10*/  SHF.R.U32.HI R2, RZ, 0x5, R170 ;  /* 0x00000005ff027819 */ /* 0x000fe200000116aa */
[----:B------:R-:W-:Y:S01]  /*2f20*/  IMAD.MOV.U32 R35, RZ, RZ, c[0x0][0x1b8] ;  /* 0x00006e00ff237624 */ /* 0x000fe200078e00ff */
[----:B------:R-:W-:Y:S01]  /*2f30*/  SHF.R.U32.HI R3, RZ, 0x1, R176 ;  /* 0x00000001ff037819 */ /* 0x000fe200000116b0 */
[----:B------:R-:W-:Y:S01]  /*2f40*/  IMAD.SHL.U32 R30, R170, 0x2, RZ ;  /* 0x00000002aa1e7824 */ /* 0x000fe200078e00ff */
[----:B------:R-:W-:Y:S01]  /*2f50*/  SGXT.U32 R2, R2, 0x2 ;  /* 0x000000020202781a */ /* 0x000fe20000000000 */
[----:B------:R-:W-:Y:S01]  /*2f60*/  IMAD R4, R177, c[0x0][0x1b0], RZ ;  /* 0x00006c00b1047a24 */ /* 0x000fe200078e02ff */
[C---:B------:R-:W-:Y:S01]  /*2f70*/  LOP3.LUT R252, R170.reuse, 0x1c, RZ, 0xc0, !PT ;  /* 0x0000001caafc7812 */ /* 0x040fe200078ec0ff */
[----:B------:R-:W-:Y:S01]  /*2f80*/  IMAD.SHL.U32 R28, R170, 0x8, RZ ;  /* 0x00000008aa1c7824 */ /* 0x000fe200078e00ff */
[----:B------:R-:W-:Y:S01]  /*2f90*/  LOP3.LUT R5, R178, 0xc, RZ, 0xc0, !PT ;  /* 0x0000000cb2057812 */ /* 0x000fe200078ec0ff */
[----:B------:R-:W-:Y:S01]  /*2fa0*/  IMAD R10, R2, c[0x0][0x1b8], RZ ;  /* 0x00006e00020a7a24 */ /* 0x000fe200078e02ff */
[----:B------:R-:W-:Y:S01]  /*2fb0*/  SHF.R.U32.HI R2, RZ, 0x3, R168 ;  /* 0x00000003ff027819 */ /* 0x000fe200000116a8 */
[----:B------:R-:W-:Y:S01]  /*2fc0*/  IMAD.SHL.U32 R182, R168, 0x2, RZ ;  /* 0x00000002a8b67824 */ /* 0x000fe200078e00ff */
[----:B------:R-:W-:Y:S01]  /*2fd0*/  LOP3.LUT R192, R3, 0x30, R30, 0x78, !PT ;  /* 0x0000003003c07812 */ /* 0x000fe200078e781e */
[----:B------:R-:W-:Y:S01]  /*2fe0*/  IMAD R5, R252, 0x10, R5 ;  /* 0x00000010fc057824 */ /* 0x000fe200078e0205 */
[C---:B------:R-:W-:Y:S01]  /*2ff0*/  LEA R12, R35.reuse, R10, 0x2 ;  /* 0x0000000a230c7211 */ /* 0x040fe200078e10ff */
[----:B------:R-:W-:Y:S01]  /*3000*/  IMAD.MOV.U32 R189, RZ, RZ, -0x800000 ;  /* 0xff800000ffbd7424 */ /* 0x000fe200078e00ff */
[----:B------:R-:W-:Y:S01]  /*3010*/  LOP3.LUT R2, R2, 0xc, RZ, 0xc0, !PT ;  /* 0x0000000c02027812 */ /* 0x000fe200078ec0ff */
[----:B------:R-:W-:Y:S01]  /*3020*/  IMAD.MOV.U32 R185, RZ, RZ, -0x800000 ;  /* 0xff800000ffb97424 */ /* 0x000fe200078e00ff */
[----:B------:R-:W-:Y:S01]  /*3030*/  SHF.L.U32 R3, R252, 0x2, RZ ;  /* 0x00000002fc037819 */ /* 0x000fe200000006ff */
[----:B------:R-:W-:Y:S01]  /*3040*/  IMAD R13, R35, 0x4, R12 ;  /* 0x00000004230d7824 */ /* 0x000fe200078e020c */
[----:B------:R-:W-:Y:S01]  /*3050*/  IADD3 R192, R192, R5, RZ ;  /* 0x00000005c0c07210 */ /* 0x000fe20007ffe0ff */
[----:B------:R-:W-:Y:S01]  /*3060*/  IMAD R5, R168, c[0x0][0x1a8], RZ ;  /* 0x00006a00a8057a24 */ /* 0x000fe200078e02ff */
[----:B------:R-:W-:Y:S01]  /*3070*/  MOV R8, c[0x0][0x1a8] ;  /* 0x00006a0000087a02 */ /* 0x000fe20000000f00 */
[----:B------:R-:W-:Y:S01]  /*3080*/  IMAD.IADD R3, R3, 0x1, R2 ;  /* 0x0000000103037824 */ /* 0x000fe200078e0202 */
[----:B------:R-:W-:Y:S01]  /*3090*/  LEA R14, R35, R13, 0x2 ;  /* 0x0000000d230e7211 */ /* 0x000fe200078e10ff */
[----:B------:R-:W-:Y:S01]  /*30a0*/  IMAD R2, R177, c[0x0][0x1a0], RZ ;  /* 0x00006800b1027a24 */ /* 0x000fe200078e02ff */
[----:B------:R-:W-:Y:S01]  /*30b0*/  LOP3.LUT R6, R170, 0x1f, RZ, 0xc0, !PT ;  /* 0x0000001faa067812 */ /* 0x000fe200078ec0ff */
[----:B------:R-:W-:Y:S01]  /*30c0*/  IMAD.MOV.U32 R168, RZ, RZ, -0x800000 ;  /* 0xff800000ffa87424 */ /* 0x000fe200078e00ff */
[----:B------:R-:W-:Y:S01]  /*30d0*/  LEA R7, R8, R5, 0x7 ;  /* 0x0000000508077211 */ /* 0x000fe200078e38ff */
[C---:B------:R-:W-:Y:S01]  /*30e0*/  IMAD R15, R35.reuse, 0x4, R14 ;  /* 0x00000004230f7824 */ /* 0x040fe200078e020e */
[----:B------:R-:W-:Y:S01]  /*30f0*/  LEA R26, P0, R2, c[0x0][0x168], 0x1 ;  /* 0x00005a00021a7a11 */ /* 0x000fe200078008ff */
[----:B------:R-:W-:Y:S01]  /*3100*/  IMAD R9, R6, c[0x0][0x1b4], RZ ;  /* 0x00006d0006097a24 */ /* 0x000fe200078e02ff */
[----:B------:R-:W-:Y:S01]  /*3110*/  SHF.L.U32 R8, R4, 0x1, RZ ;  /* 0x0000000104087819 */ /* 0x000fe200000006ff */
[----:B------:R-:W-:Y:S01]  /*3120*/  IMAD.MOV.U32 R237, RZ, RZ, -0x800000 ;  /* 0xff800000ffed7424 */ /* 0x000fe200078e00ff */
[----:B------:R-:W-:Y:S01]  /*3130*/  LEA R16, R35, R15, 0x2 ;  /* 0x0000000f23107211 */ /* 0x000fe200078e10ff */
[C---:B------:R-:W-:Y:S01]  /*3140*/  IMAD.SHL.U32 R11, R9.reuse, 0x2, RZ ;  /* 0x00000002090b7824 */ /* 0x040fe200078e00ff */
[----:B------:R-:W-:Y:S01]  /*3150*/  LEA.HI.X.SX32 R2, R2, c[0x0][0x16c], 0x1, P0 ;  /* 0x00005b0002027a11 */ /* 0x000fe200000f0eff */
[----:B------:R-:W-:Y:S01]  /*3160*/  IMAD.HI R9, R9, 0x2, RZ ;  /* 0x0000000209097827 */ /* 0x000fe200078e02ff */
[-C--:B------:R-:W-:Y:S01]  /*3170*/  LEA R180, P0, R5, R26.reuse, 0x1 ;  /* 0x0000001a05b47211 */ /* 0x080fe200078008ff */
[----:B------:R-:W-:Y:S01]  /*3180*/  CS2R R64, SRZ ;  /* 0x0000000000407805 */ /* 0x000fe2000001ff00 */
[----:B------:R-:W-:Y:S01]  /*3190*/  LEA R6, P1, R7, R26, 0x1 ;  /* 0x0000001a07067211 */ /* 0x000fe200078208ff */
[----:B------:R-:W-:Y:S01]  /*31a0*/  IMAD R17, R35, 0x4, R16 ;  /* 0x0000000423117824 */ /* 0x000fe200078e0210 */
[-C--:B------:R-:W-:Y:S01]  /*31b0*/  LEA.HI.X.SX32 R181, R5, R2.reuse, 0x1, P0 ;  /* 0x0000000205b57211 */ /* 0x080fe200000f0eff */
[----:B------:R-:W-:Y:S01]  /*31c0*/  IMAD.MOV.U32 R240, RZ, RZ, RZ ;  /* 0x000000fffff07224 */ /* 0x000fe200078e00ff */
[----:B------:R-:W-:Y:S01]  /*31d0*/  LEA.HI.X.SX32 R7, R7, R2, 0x1, P1 ;  /* 0x0000000207077211 */ /* 0x000fe200008f0eff */
[----:B------:R-:W-:Y:S01]  /*31e0*/  IMAD.HI R2, R4, 0x2, RZ ;  /* 0x0000000204027827 */ /* 0x000fe200078e02ff */
[----:B------:R-:W-:Y:S01]  /*31f0*/  LEA R18, R35, R17, 0x2 ;  /* 0x0000001123127211 */ /* 0x000fe200078e10ff */
[----:B------:R-:W-:Y:S01]  /*3200*/  CS2R R66, SRZ ;  /* 0x0000000000427805 */ /* 0x000fe2000001ff00 */
[----:B------:R-:W-:Y:S01]  /*3210*/  IADD3 R251, P0, P1, R11, c[0x0][0x170], R8 ;  /* 0x00005c000bfb7a10 */ /* 0x000fe2000791e008 */
[----:B------:R-:W-:Y:S01]  /*3220*/  IMAD.MOV.U32 R246, RZ, RZ, 0x3f800000 ;  /* 0x3f800000fff67424 */ /* 0x000fe200078e00ff */
[C---:B------:R-:W-:Y:S01]  /*3230*/  LEA R19, R35.reuse, R18, 0x2 ;  /* 0x0000001223137211 */ /* 0x040fe200078e10ff */
[----:B------:R-:W-:Y:S01]  /*3240*/  IMAD.MOV.U32 R244, RZ, RZ, 0x3f800000 ;  /* 0x3f800000fff47424 */ /* 0x000fe200078e00ff */
[C---:B------:R-:W-:Y:S01]  /*3250*/  LOP3.LUT R193, R170.reuse, 0x7, RZ, 0xc0, !PT ;  /* 0x00000007aac17812 */ /* 0x040fe200078ec0ff */
[----:B------:R-:W-:Y:S01]  /*3260*/  IMAD.MOV.U32 R242, RZ, RZ, 0x3f800000 ;  /* 0x3f800000fff27424 */ /* 0x000fe200078e00ff */
[C---:B------:R-:W-:Y:S01]  /*3270*/  LOP3.LUT R27, R170.reuse, 0x10, RZ, 0xc0, !PT ;  /* 0x00000010aa1b7812 */ /* 0x040fe200078ec0ff */
[----:B------:R-:W-:Y:S01]  /*3280*/  IMAD R20, R35, 0x4, R19 ;  /* 0x0000000423147824 */ /* 0x000fe200078e0213 */
[----:B------:R-:W-:Y:S01]  /*3290*/  SHF.L.U32 R196, R170, 0x6, RZ ;  /* 0x00000006aac47819 */ /* 0x000fe200000006ff */
[----:B------:R-:W-:Y:S01]  /*32a0*/  IMAD R31, R193, 0x90, RZ ;  /* 0x00000090c11f7824 */ /* 0x000fe200078e02ff */
[----:B------:R-:W-:Y:S01]  /*32b0*/  LOP3.LUT R29, R28, 0x30, RZ, 0xc0, !PT ;  /* 0x000000301c1d7812 */ /* 0x000fe200078ec0ff */
[----:B------:R-:W-:Y:S01]  /*32c0*/  IMAD.SHL.U32 R4, R27, 0x40, RZ ;  /* 0x000000401b047824 */ /* 0x000fe200078e00ff */
[----:B------:R-:W-:Y:S01]  /*32d0*/  LEA R21, R35, R20, 0x2 ;  /* 0x0000001423157211 */ /* 0x000fe200078e10ff */
[----:B------:R-:W-:Y:S01]  /*32e0*/  CS2R R60, SRZ ;  /* 0x00000000003c7805 */ /* 0x000fe2000001ff00 */
[----:B------:R-:W-:Y:S01]  /*32f0*/  LOP3.LUT R31, R31, 0x10, R30, 0x78, !PT ;  /* 0x000000101f1f7812 */ /* 0x000fe200078e781e */
[----:B------:R-:W-:Y:S01]  /*3300*/  CS2R R62, SRZ ;  /* 0x00000000003e7805 */ /* 0x000fe2000001ff00 */
[----:B------:R-:W-:Y:S01]  /*3310*/  LEA R33, R176, R193, 0x3 ;  /* 0x000000c1b0217211 */ /* 0x000fe200078e18ff */
[----:B------:R-:W-:Y:S01]  /*3320*/  IMAD R22, R35, 0x4, R21 ;  /* 0x0000000423167824 */ /* 0x000fe200078e0215 */
[----:B------:R-:W-:Y:S01]  /*3330*/  LOP3.LUT R4, R31, R4, RZ, 0xfc, !PT ;  /* 0x000000041f047212 */ /* 0x000fe200078efcff */
[----:B------:R-:W-:Y:S01]  /*3340*/  CS2R R56, SRZ ;  /* 0x0000000000387805 */ /* 0x000fe2000001ff00 */
[----:B------:R-:W-:Y:S01]  /*3350*/  IADD3.X R31, R9, c[0x0][0x174], R2, P0, P1 ;  /* 0x00005d00091f7a10 */ /* 0x000fe200007e2402 */
[----:B------:R-:W-:Y:S01]  /*3360*/  IMAD R23, R35, 0x4, R22 ;  /* 0x0000000423177824 */ /* 0x000fe200078e0216 */
[----:B------:R-:W-:Y:S01]  /*3370*/  LOP3.LUT R196, R29, 0x3c0, R196, 0xf8, !PT ;  /* 0x000003c01dc47812 */ /* 0x000fe200078ef8c4 */
[----:B------:R-:W-:Y:S01]  /*3380*/  CS2R R58, SRZ ;  /* 0x00000000003a7805 */ /* 0x000fe2000001ff00 */
[----:B------:R-:W-:Y:S01]  /*3390*/  SHF.L.U32 R33, R33, 0x4, RZ ;  /* 0x0000000421217819 */ /* 0x000fe200000006ff */
[----:B------:R-:W-:Y:S01]  /*33a0*/  IMAD R24, R35, 0x4, R23 ;  /* 0x0000000423187824 */ /* 0x000fe200078e0217 */
[----:B------:R-:W-:Y:S01]  /*33b0*/  LOP3.LUT R183, R29, 0x30, R30, 0x78, !PT ;  /* 0x000000301db77812 */ /* 0x000fe200078e781e */
[----:B------:R-:W-:Y:S01]  /*33c0*/  CS2R R52, SRZ ;  /* 0x0000000000347805 */ /* 0x000fe2000001ff00 */
[-C--:B------:R-:W-:Y:S01]  /*33d0*/  LEA R40, P0, R10, R251.reuse, 0x1 ;  /* 0x000000fb0a287211 */ /* 0x080fe200078008ff */
[----:B------:R-:W-:Y:S01]  /*33e0*/  IMAD R25, R35, 0x4, R24 ;  /* 0x0000000423197824 */ /* 0x000fe200078e0218 */
[-C--:B------:R-:W-:Y:S01]  /*33f0*/  LEA R38, P1, R12, R251.reuse, 0x1 ;  /* 0x000000fb0c267211 */ /* 0x080fe200078208ff */
[----:B------:R-:W-:Y:S01]  /*3400*/  CS2R R54, SRZ ;  /* 0x0000000000367805 */ /* 0x000fe2000001ff00 */
[----:B------:R-:W-:Y:S01]  /*3410*/  LEA R36, P2, R13, R251, 0x1 ;  /* 0x000000fb0d247211 */ /* 0x000fe200078408ff */
[----:B------:R-:W-:Y:S01]  /*3420*/  CS2R R48, SRZ ;  /* 0x0000000000307805 */ /* 0x000fe2000001ff00 */
[----:B------:R-:W-:Y:S01]  /*3430*/  LEA R26, R35, R25, 0x2 ;  /* 0x00000019231a7211 */ /* 0x000fe200078e10ff */
[----:B------:R-:W-:Y:S01]  /*3440*/  CS2R R50, SRZ ;  /* 0x0000000000327805 */ /* 0x000fe2000001ff00 */
[----:B------:R-:W-:Y:S01]  /*3450*/  LOP3.LUT R32, R33, 0x30, R30, 0x78, !PT ;  /* 0x0000003021207812 */ /* 0x000fe200078e781e */
[----:B------:R-:W-:Y:S01]  /*3460*/  CS2R R44, SRZ ;  /* 0x00000000002c7805 */ /* 0x000fe2000001ff00 */
[C---:B------:R-:W-:Y:S01]  /*3470*/  LEA R5, R35.reuse, R26, 0x2 ;  /* 0x0000001a23057211 */ /* 0x040fe200078e10ff */
[----:B------:R-:W-:Y:S01]  /*3480*/  CS2R R46, SRZ ;  /* 0x00000000002e7805 */ /* 0x000fe2000001ff00 */
[-C--:B------:R-:W-:Y:S01]  /*3490*/  LEA.HI.X.SX32 R41, R10, R31.reuse, 0x1, P0 ;  /* 0x0000001f0a297211 */ /* 0x080fe200000f0eff */
[----:B------:R-:W-:Y:S01]  /*34a0*/  CS2R R42, SRZ ;  /* 0x00000000002a7805 */ /* 0x000fe2000001ff00 */
[-C--:B------:R-:W-:Y:S01]  /*34b0*/  LEA.HI.X.SX32 R39, R12, R31.reuse, 0x1, P1 ;  /* 0x0000001f0c277211 */ /* 0x080fe200008f0eff */
[----:B------:R-:W-:Y:S01]  /*34c0*/  IMAD R8, R35, 0x4, R5 ;  /* 0x0000000423087824 */ /* 0x000fe200078e0205 */
[----:B------:R-:W-:Y:S01]  /*34d0*/  LEA.HI.X.SX32 R37, R13, R31, 0x1, P2 ;  /* 0x0000001f0d257211 */ /* 0x000fe200010f0eff */
[----:B------:R0:W-:Y:S01]  /*34e0*/  STL.64 [R1+0x1f0], R40 ;  /* 0x0001f02801007387 */ /* 0x0001e20000100a00 */
[----:B------:R-:W-:Y:S01]  /*34f0*/  LEA R34, R193, R176, 0x2 ;  /* 0x000000b0c1227211 */ /* 0x000fe200078e10ff */
[----:B------:R-:W-:Y:S01]  /*3500*/  CS2R R160, SRZ ;  /* 0x0000000000a07805 */ /* 0x000fe2000001ff00 */
[----:B------:R-:W-:Y:S01]  /*3510*/  LEA R11, R35, R8, 0x2 ;  /* 0x00000008230b7211 */ /* 0x000fe200078e10ff */
[----:B------:R1:W-:Y:S01]  /*3520*/  STL.64 [R1+0x1e8], R38 ;  /* 0x0001e82601007387 */ /* 0x0003e20000100a00 */
[----:B------:R-:W-:Y:S01]  /*3530*/  LEA R193, R193, R32, 0x9 ;  /* 0x00000020c1c17211 */ /* 0x000fe200078e48ff */
[----:B------:R-:W-:Y:S01]  /*3540*/  CS2R R162, SRZ ;  /* 0x0000000000a27805 */ /* 0x000fe2000001ff00 */
[----:B------:R-:W-:Y:S01]  /*3550*/  LEA R32, P2, R16, R251, 0x1 ;  /* 0x000000fb10207211 */ /* 0x000fe200078408ff */
[C---:B------:R-:W-:Y:S01]  /*3560*/  IMAD R27, R35.reuse, 0x4, R11 ;  /* 0x00000004231b7824 */ /* 0x040fe200078e020b */
[----:B------:R2:W-:Y:S01]  /*3570*/  STL.64 [R1+0x1e0], R36 ;  /* 0x0001e02401007387 */ /* 0x0005e20000100a00 */
[----:B------:R-:W-:Y:S01]  /*3580*/  LOP3.LUT R92, R182, 0x10, RZ, 0x3c, !PT ;  /* 0x00000010b65c7812 */ /* 0x000fe200078e3cff */
[----:B------:R-:W-:Y:S01]  /*3590*/  CS2R R164, SRZ ;  /* 0x0000000000a47805 */ /* 0x000fe2000001ff00 */
[C---:B------:R-:W-:Y:S01]  /*35a0*/  IMAD R28, R35.reuse, 0x4, R27 ;  /* 0x00000004231c7824 */ /* 0x040fe200078e021b */
[----:B------:R-:W-:Y:S01]  /*35b0*/  LEA.HI.X.SX32 R33, R16, R31, 0x1, P2 ;  /* 0x0000001f10217211 */ /* 0x000fe200010f0eff */
[----:B0-----:R-:W-:Y:S01]  /*35c0*/  CS2R R40, SRZ ;  /* 0x0000000000287805 */ /* 0x001fe2000001ff00 */
[----:B------:R-:W-:Y:S01]  /*35d0*/  LOP3.LUT R92, R182, 0x40, RZ, 0x3c, !PT ;  /* 0x00000040b65c7812 */ /* 0x000fe200078e3cff */
[C---:B------:R-:W-:Y:S01]  /*35e0*/  IMAD R29, R35.reuse, 0x4, R28 ;  /* 0x00000004231d7824 */ /* 0x040fe200078e021c */
[-C--:B-1----:R-:W-:Y:S01]  /*35f0*/  LEA R38, P0, R14, R251.reuse, 0x1 ;  /* 0x000000fb0e267211 */ /* 0x082fe200078008ff */
[----:B------:R-:W-:Y:S01]  /*3600*/  CS2R R166, SRZ ;  /* 0x0000000000a67805 */ /* 0x000fe2000001ff00 */
[----:B------:R-:W-:Y:S01]  /*3610*/  LOP3.LUT R93, R182, 0x20, RZ, 0x3c, !PT ;  /* 0x00000020b65d7812 */ /* 0x000fe200078e3cff */
[----:B------:R-:W-:Y:S01]  /*3620*/  IMAD R30, R35, 0x4, R29 ;  /* 0x00000004231e7824 */ /* 0x000fe200078e021d */
[----:B--2---:R-:W-:Y:S01]  /*3630*/  LEA R36, P1, R15, R251, 0x1 ;  /* 0x000000fb0f247211 */ /* 0x004fe200078208ff */
[----:B------:R-:W-:Y:S01]  /*3640*/  CS2R R156, SRZ ;  /* 0x00000000009c7805 */ /* 0x000fe2000001ff00 */
[-C--:B------:R-:W-:Y:S01]  /*3650*/  LEA.HI.X.SX32 R39, R14, R31.reuse, 0x1, P0 ;  /* 0x0000001f0e277211 */ /* 0x080fe200000f0eff */
[----:B------:R-:W-:Y:S01]  /*3660*/  IMAD R2, R35, 0x4, R30 ;  /* 0x0000000423027824 */ /* 0x000fe200078e021e */
[----:B------:R-:W-:Y:S01]  /*3670*/  LEA.HI.X.SX32 R37, R15, R31, 0x1, P1 ;  /* 0x0000001f0f257211 */ /* 0x000fe200008f0eff */
[----:B------:R-:W-:Y:S01]  /*3680*/  CS2R R158, SRZ ;  /* 0x00000000009e7805 */ /* 0x000fe2000001ff00 */
[C---:B------:R-:W-:Y:S01]  /*3690*/  LOP3.LUT R92, R182.reuse, 0x70, RZ, 0x3c, !PT ;  /* 0x00000070b65c7812 */ /* 0x040fe200078e3cff */
[----:B------:R0:W-:Y:S01]  /*36a0*/  STL.64 [R1+0x1d8], R38 ;  /* 0x0001d82601007387 */ /* 0x0001e20000100a00 */
[C---:B------:R-:W-:Y:S01]  /*36b0*/  LEA R9, R35.reuse, R2, 0x2 ;  /* 0x0000000223097211 */ /* 0x040fe200078e10ff */
[----:B------:R-:W-:Y:S01]  /*36c0*/  CS2R R72, SRZ ;  /* 0x0000000000487805 */ /* 0x000fe2000001ff00 */
[----:B------:R-:W-:Y:S01]  /*36d0*/  LOP3.LUT R93, R182, 0x50, RZ, 0x3c, !PT ;  /* 0x00000050b65d7812 */ /* 0x000fe200078e3cff */
[----:B------:R1:W-:Y:S01]  /*36e0*/  STL.64 [R1+0x1d0], R36 ;  /* 0x0001d02401007387 */ /* 0x0003e20000100a00 */
[C---:B------:R-:W-:Y:S01]  /*36f0*/  LOP3.LUT R92, R4.reuse, 0x40, RZ, 0x3c, !PT ;  /* 0x00000040045c7812 */ /* 0x040fe200078e3cff */
[C---:B------:R-:W-:Y:S01]  /*3700*/  IMAD R10, R35.reuse, 0x4, R9 ;  /* 0x00000004230a7824 */ /* 0x040fe200078e0209 */
[----:B------:R-:W-:Y:S01]  /*3710*/  LOP3.LUT R94, R4, 0x60, RZ, 0x3c, !PT ;  /* 0x00000060045e7812 */ /* 0x000fe200078e3cff */
[----:B------:R2:W-:Y:S01]  /*3720*/  STL.64 [R1+0x1c8], R32 ;  /* 0x0001c82001007387 */ /* 0x0005e20000100a00 */
[----:B------:R-:W-:Y:S01]  /*3730*/  LOP3.LUT R196, R196, 0x10, R170, 0x78, !PT ;  /* 0x00000010c4c47812 */ /* 0x000fe200078e78aa */
[----:B------:R-:W-:Y:S01]  /*3740*/  CS2R R74, SRZ ;  /* 0x00000000004a7805 */ /* 0x000fe2000001ff00 */
[----:B------:R-:W-:Y:S01]  /*3750*/  LEA R12, R35, R10, 0x2 ;  /* 0x0000000a230c7211 */ /* 0x000fe200078e10ff */
[----:B------:R-:W-:Y:S01]  /*3760*/  CS2R R76, SRZ ;  /* 0x00000000004c7805 */ /* 0x000fe2000001ff00 */
[----:B0-----:R-:W-:Y:S01]  /*3770*/  LEA R38, P0, R17, R251, 0x1 ;  /* 0x000000fb11267211 */ /* 0x001fe200078008ff */
[----:B------:R-:W-:Y:S01]  /*3780*/  CS2R R78, SRZ ;  /* 0x00000000004e7805 */ /* 0x000fe2000001ff00 */
[----:B------:R-:W-:Y:S01]  /*3790*/  LEA R183, R34, R183, 0x4 ;  /* 0x000000b722b77211 */ /* 0x000fe200078e20ff */
[----:B------:R-:W-:Y:S01]  /*37a0*/  IMAD R13, R35, 0x4, R12 ;  /* 0x00000004230d7824 */ /* 0x000fe200078e020c */
[C---:B-1----:R-:W-:Y:S01]  /*37b0*/  LEA R36, P1, R18.reuse, R251, 0x1 ;  /* 0x000000fb12247211 */ /* 0x042fe200078208ff */
[----:B------:R-:W-:Y:S01]  /*37c0*/  CS2R R80, SRZ ;  /* 0x0000000000507805 */ /* 0x000fe2000001ff00 */
[----:B------:R-:W-:Y:S01]  /*37d0*/  LEA.HI.X.SX32 R39, R17, R31, 0x1, P0 ;  /* 0x0000001f11277211 */ /* 0x000fe200000f0eff */
[----:B------:R-:W-:Y:S01]  /*37e0*/  CS2R R82, SRZ ;  /* 0x0000000000527805 */ /* 0x000fe2000001ff00 */
[C---:B--2---:R-:W-:Y:S01]  /*37f0*/  LEA R32, P2, R19.reuse, R251, 0x1 ;  /* 0x000000fb13207211 */ /* 0x044fe200078408ff */
[----:B------:R-:W-:Y:S01]  /*3800*/  CS2R R84, SRZ ;  /* 0x0000000000547805 */ /* 0x000fe2000001ff00 */
[-C--:B------:R-:W-:Y:S01]  /*3810*/  LEA.HI.X.SX32 R37, R18, R31.reuse, 0x1, P1 ;  /* 0x0000001f12257211 */ /* 0x080fe200008f0eff */
[----:B------:R0:W-:Y:S01]  /*3820*/  STL.64 [R1+0x1c0], R38 ;  /* 0x0001c02601007387 */ /* 0x0001e20000100a00 */
[----:B------:R-:W-:Y:S01]  /*3830*/  LEA.HI.X.SX32 R33, R19, R31, 0x1, P2 ;  /* 0x0000001f13217211 */ /* 0x000fe200010f0eff */
[----:B------:R-:W-:Y:S01]  /*3840*/  CS2R R86, SRZ ;  /* 0x0000000000567805 */ /* 0x000fe2000001ff00 */
[C---:B------:R-:W-:Y:S01]  /*3850*/  LEA R14, R35.reuse, R13, 0x2 ;  /* 0x0000000d230e7211 */ /* 0x040fe200078e10ff */
[----:B------:R1:W-:Y:S01]  /*3860*/  STL.64 [R1+0x1b8], R36 ;  /* 0x0001b82401007387 */ /* 0x0003e20000100a00 */
[----:B------:R-:W-:Y:S01]  /*3870*/  MOV R248, 0x3f800000 ;  /* 0x3f80000000f87802 */ /* 0x000fe20000000f00 */
[----:B------:R-:W-:Y:S01]  /*3880*/  CS2R R88, SRZ ;  /* 0x0000000000587805 */ /* 0x000fe2000001ff00 */
[----:B------:R-:W-:Y:S01]  /*3890*/  MOV R207, 0xff800000 ;  /* 0xff80000000cf7802 */ /* 0x000fe20000000f00 */
[----:B------:R2:W-:Y:S01]  /*38a0*/  STL.64 [R1+0x1b0], R32 ;  /* 0x0001b02001007387 */ /* 0x0005e20000100a00 */
[C---:B------:R-:W-:Y:S01]  /*38b0*/  IMAD R15, R35.reuse, 0x4, R14 ;  /* 0x00000004230f7824 */ /* 0x040fe200078e020e */
[----:B------:R-:W-:Y:S01]  /*38c0*/  MOV R188, 0xff800000 ;  /* 0xff80000000bc7802 */ /* 0x000fe20000000f00 */
[----:B------:R-:W-:Y:S01]  /*38d0*/  CS2R R90, SRZ ;  /* 0x00000000005a7805 */ /* 0x000fe2000001ff00 */
[C---:B0-----:R-:W-:Y:S01]  /*38e0*/  LEA R38, P0, R20.reuse, R251, 0x1 ;  /* 0x000000fb14267211 */ /* 0x041fe200078008ff */
[----:B------:R-:W-:Y:S01]  /*38f0*/  CS2R R172, SRZ ;  /* 0x0000000000ac7805 */ /* 0x000fe2000001ff00 */
[----:B------:R-:W-:Y:S01]  /*3900*/  LEA R16, R35, R15, 0x2 ;  /* 0x0000000f23107211 */ /* 0x000fe200078e10ff */
[----:B------:R-:W-:Y:S01]  /*3910*/  CS2R R174, SRZ ;  /* 0x0000000000ae7805 */ /* 0x000fe2000001ff00 */
[----:B-1----:R-:W-:Y:S01]  /*3920*/  LEA R36, P1, R21, R251, 0x1 ;  /* 0x000000fb15247211 */ /* 0x002fe200078208ff */
[----:B------:R-:W-:Y:S01]  /*3930*/  CS2R R68, SRZ ;  /* 0x0000000000447805 */ /* 0x000fe2000001ff00 */
[----:B------:R-:W-:Y:S01]  /*3940*/  LEA.HI.X.SX32 R39, R20, R31, 0x1, P0 ;  /* 0x0000001f14277211 */ /* 0x000fe200000f0eff */
[----:B------:R-:W-:Y:S01]  /*3950*/  IMAD R17, R35, 0x4, R16 ;  /* 0x0000000423117824 */ /* 0x000fe200078e0210 */
[C---:B--2---:R-:W-:Y:S01]  /*3960*/  LEA R32, P2, R22.reuse, R251, 0x1 ;  /* 0x000000fb16207211 */ /* 0x044fe200078408ff */
[----:B------:R-:W-:Y:S01]  /*3970*/  CS2R R70, SRZ ;  /* 0x0000000000467805 */ /* 0x000fe2000001ff00 */
[-C--:B------:R-:W-:Y:S01]  /*3980*/  LEA.HI.X.SX32 R37, R21, R31.reuse, 0x1, P1 ;  /* 0x0000001f15257211 */ /* 0x080fe200008f0eff */
[----:B------:R0:W-:Y:S01]  /*3990*/  STL.64 [R1+0x1a8], R38 ;  /* 0x0001a82601007387 */ /* 0x0001e20000100a00 */
[----:B------:R-:W-:Y:S01]  /*39a0*/  LEA.HI.X.SX32 R33, R22, R31, 0x1, P2 ;  /* 0x0000001f16217211 */ /* 0x000fe200010f0eff */
[----:B------:R-:W-:Y:S01]  /*39b0*/  CS2R R96, SRZ ;  /* 0x0000000000607805 */ /* 0x000fe2000001ff00 */
[----:B------:R-:W-:Y:S01]  /*39c0*/  LEA R20, P2, R25, R251, 0x1 ;  /* 0x000000fb19147211 */ /* 0x000fe200078408ff */
[----:B------:R1:W-:Y:S01]  /*39d0*/  STL.64 [R1+0x1a0], R36 ;  /* 0x0001a02401007387 */ /* 0x0003e20000100a00 */
[----:B------:R-:W-:Y:S01]  /*39e0*/  LEA R18, R35, R17, 0x2 ;  /* 0x0000001123127211 */ /* 0x000fe200078e10ff */
[----:B------:R-:W-:Y:S01]  /*39f0*/  CS2R R98, SRZ ;  /* 0x0000000000627805 */ /* 0x000fe2000001ff00 */
[----:B------:R-:W-:Y:S01]  /*3a00*/  LEA.HI.X.SX32 R21, R25, R31, 0x1, P2 ;  /* 0x0000001f19157211 */ /* 0x000fe200010f0eff */
[----:B------:R2:W-:Y:S01]  /*3a10*/  STL.64 [R1+0x198], R32 ;  /* 0x0001982001007387 */ /* 0x0005e20000100a00 */
[-C--:B------:R-:W-:Y:S01]  /*3a20*/  LEA R22, P2, R8, R251.reuse, 0x1 ;  /* 0x000000fb08167211 */ /* 0x080fe200078408ff */
[----:B------:R-:W-:Y:S01]  /*3a30*/  IMAD R19, R35, 0x4, R18 ;  /* 0x0000000423137824 */ /* 0x000fe200078e0212 */
[----:B------:R-:W-:Y:S01]  /*3a40*/  MOV R220, 0xff800000 ;  /* 0xff80000000dc7802 */ /* 0x000fe20000000f00 */
[----:B------:R-:W-:Y:S01]  /*3a50*/  CS2R R100, SRZ ;  /* 0x0000000000647805 */ /* 0x000fe2000001ff00 */
[C---:B0-----:R-:W-:Y:S01]  /*3a60*/  LOP3.LUT R39, R182.reuse, 0x30, RZ, 0x3c, !PT ;  /* 0x00000030b6277812 */ /* 0x041fe200078e3cff */
[----:B------:R-:W-:Y:S01]  /*3a70*/  CS2R R102, SRZ ;  /* 0x0000000000667805 */ /* 0x000fe2000001ff00 */
[----:B------:R-:W-:Y:S01]  /*3a80*/  LOP3.LUT R39, R182, 0x60, RZ, 0x3c, !PT ;  /* 0x00000060b6277812 */ /* 0x000fe200078e3cff */
[----:B------:R-:W-:Y:S01]  /*3a90*/  CS2R R104, SRZ ;  /* 0x0000000000687805 */ /* 0x000fe2000001ff00 */
[CC--:B-1----:R-:W-:Y:S01]  /*3aa0*/  LEA R36, P0, R23.reuse, R251.reuse, 0x1 ;  /* 0x000000fb17247211 */ /* 0x0c2fe200078008ff */
[----:B------:R-:W-:Y:S01]  /*3ab0*/  CS2R R106, SRZ ;  /* 0x00000000006a7805 */ /* 0x000fe2000001ff00 */
[----:B------:R-:W-:Y:S01]  /*3ac0*/  LOP3.LUT R39, R4, 0x20, RZ, 0x3c, !PT ;  /* 0x0000002004277812 */ /* 0x000fe200078e3cff */
[----:B------:R-:W-:Y:S01]  /*3ad0*/  CS2R R136, SRZ ;  /* 0x0000000000887805 */ /* 0x000fe2000001ff00 */
[C---:B--2---:R-:W-:Y:S01]  /*3ae0*/  LEA R32, P1, R24.reuse, R251, 0x1 ;  /* 0x000000fb18207211 */ /* 0x044fe200078208ff */
[----:B------:R-:W-:Y:S01]  /*3af0*/  CS2R R138, SRZ ;  /* 0x00000000008a7805 */ /* 0x000fe2000001ff00 */
[-C--:B------:R-:W-:Y:S01]  /*3b00*/  LEA.HI.X.SX32 R37, R23, R31.reuse, 0x1, P0 ;  /* 0x0000001f17257211 */ /* 0x080fe200000f0eff */
[----:B------:R-:W-:Y:S01]  /*3b10*/  CS2R R108, SRZ ;  /* 0x00000000006c7805 */ /* 0x000fe2000001ff00 */
[-C--:B------:R-:W-:Y:S01]  /*3b20*/  LEA.HI.X.SX32 R33, R24, R31.reuse, 0x1, P1 ;  /* 0x0000001f18217211 */ /* 0x080fe200008f0eff */
[----:B------:R-:W-:Y:S01]  /*3b30*/  CS2R R110, SRZ ;  /* 0x00000000006e7805 */ /* 0x000fe2000001ff00 */
[----:B------:R-:W-:Y:S01]  /*3b40*/  LEA.HI.X.SX32 R23, R8, R31, 0x1, P2 ;  /* 0x0000001f08177211 */ /* 0x000fe200010f0eff */
[----:B------:R0:W-:Y:S01]  /*3b50*/  STL.64 [R1+0x190], R36 ;  /* 0x0001902401007387 */ /* 0x0001e20000100a00 */
[----:B------:R-:W-:Y:S01]  /*3b60*/  MOV R238, 0xff800000 ;  /* 0xff80000000ee7802 */ /* 0x000fe20000000f00 */
[----:B------:R-:W-:Y:S01]  /*3b70*/  CS2R R112, SRZ ;  /* 0x0000000000707805 */ /* 0x000fe2000001ff00 */
[----:B------:R-:W-:Y:S01]  /*3b80*/  MOV R247, 0x3f800000 ;  /* 0x3f80000000f77802 */ /* 0x000fe20000000f00 */
[----:B------:R1:W-:Y:S01]  /*3b90*/  STL.64 [R1+0x188], R32 ;  /* 0x0001882001007387 */ /* 0x0003e20000100a00 */
[----:B------:R-:W-:Y:S01]  /*3ba0*/  MOV R245, 0x3f800000 ;  /* 0x3f80000000f57802 */ /* 0x000fe20000000f00 */
[----:B------:R-:W-:Y:S01]  /*3bb0*/  CS2R R114, SRZ ;  /* 0x0000000000727805 */ /* 0x000fe2000001ff00 */
[----:B------:R-:W-:Y:S01]  /*3bc0*/  MOV R243, 0x3f800000 ;  /* 0x3f80000000f37802 */ /* 0x000fe20000000f00 */
[----:B------:R2:W-:Y:S01]  /*3bd0*/  STL.64 [R1+0x180], R20 ;  /* 0x0001801401007387 */ /* 0x0005e20000100a00 */
[----:B------:R-:W-:Y:S01]  /*3be0*/  MOV R241, 0x3f800000 ;  /* 0x3f80000000f17802 */ /* 0x000fe20000000f00 */
[----:B------:R-:W-:Y:S01]  /*3bf0*/  CS2R R152, SRZ ;  /* 0x0000000000987805 */ /* 0x000fe2000001ff00 */
[----:B------:R-:W-:Y:S01]  /*3c00*/  CS2R R154, SRZ ;  /* 0x00000000009a7805 */ /* 0x000fe2000001ff00 */
[CC--:B0-----:R-:W-:Y:S01]  /*3c10*/  LEA R36, P0, R26.reuse, R251.reuse, 0x1 ;  /* 0x000000fb1a247211 */ /* 0x0c1fe200078008ff */
[----:B------:R-:W-:Y:S01]  /*3c20*/  CS2R R116, SRZ ;  /* 0x0000000000747805 */ /* 0x000fe2000001ff00 */
[----:B------:R-:W-:Y:S01]  /*3c30*/  CS2R R118, SRZ ;  /* 0x0000000000767805 */ /* 0x000fe2000001ff00 */
[----:B------:R-:W-:Y:S01]  /*3c40*/  CS2R R120, SRZ ;  /* 0x0000000000787805 */ /* 0x000fe2000001ff00 */
[C---:B-1----:R-:W-:Y:S01]  /*3c50*/  LEA R32, P1, R5.reuse, R251, 0x1 ;  /* 0x000000fb05207211 */ /* 0x042fe200078208ff */
[----:B------:R-:W-:Y:S01]  /*3c60*/  CS2R R122, SRZ ;  /* 0x00000000007a7805 */ /* 0x000fe2000001ff00 */
[-C--:B------:R-:W-:Y:S01]  /*3c70*/  LEA.HI.X.SX32 R37, R26, R31.reuse, 0x1, P0 ;  /* 0x0000001f1a257211 */ /* 0x080fe200000f0eff */
[----:B------:R-:W-:Y:S01]  /*3c80*/  CS2R R124, SRZ ;  /* 0x00000000007c7805 */ /* 0x000fe2000001ff00 */
[----:B------:R-:W-:Y:S01]  /*3c90*/  LEA.HI.X.SX32 R33, R5, R31, 0x1, P1 ;  /* 0x0000001f05217211 */ /* 0x000fe200008f0eff */
[----:B------:R-:W-:Y:S01]  /*3ca0*/  CS2R R126, SRZ ;  /* 0x00000000007e7805 */ /* 0x000fe2000001ff00 */
[----:B--2---:R-:W-:Y:S01]  /*3cb0*/  LEA R20, R35, R19, 0x2 ;  /* 0x0000001323147211 */ /* 0x004fe200078e10ff */
[----:B------:R-:W-:Y:S01]  /*3cc0*/  STL.64 [R1+0x178], R36 ;  /* 0x0001782401007387 */ /* 0x000fe20000100a00 */
[C---:B------:R-:W-:Y:S01]  /*3cd0*/  LEA R24, P1, R27.reuse, R251, 0x1 ;  /* 0x000000fb1b187211 */ /* 0x040fe200078208ff */
[----:B------:R-:W-:Y:S01]  /*3ce0*/  CS2R R128, SRZ ;  /* 0x0000000000807805 */ /* 0x000fe2000001ff00 */
[----:B------:R-:W-:Y:S01]  /*3cf0*/  CS2R R130, SRZ ;  /* 0x0000000000827805 */ /* 0x000fe2000001ff00 */
[----:B------:R0:W-:Y:S01]  /*3d00*/  STL.64 [R1+0x170], R32 ;  /* 0x0001702001007387 */ /* 0x0001e20000100a00 */
[----:B------:R-:W-:Y:S01]  /*3d10*/  LEA.HI.X.SX32 R25, R27, R31, 0x1, P1 ;  /* 0x0000001f1b197211 */ /* 0x000fe200008f0eff */
[C---:B------:R-:W-:Y:S01]  /*3d20*/  IMAD R5, R35.reuse, 0x4, R20 ;  /* 0x0000000423057824 */ /* 0x040fe200078e0214 */
[----:B------:R-:W-:Y:S01]  /*3d30*/  CS2R R132, SRZ ;  /* 0x0000000000847805 */ /* 0x000fe2000001ff00 */
[----:B------:R1:W-:Y:S01]  /*3d40*/  STL.64 [R1+0x168], R22 ;  /* 0x0001681601007387 */ /* 0x0003e20000100a00 */
[----:B------:R-:W-:Y:S01]  /*3d50*/  CS2R R134, SRZ ;  /* 0x0000000000867805 */ /* 0x000fe2000001ff00 */
[----:B------:R-:W-:Y:S01]  /*3d60*/  CS2R R140, SRZ ;  /* 0x00000000008c7805 */ /* 0x000fe2000001ff00 */
[----:B------:R-:W-:Y:S01]  /*3d70*/  LEA R8, R35, R5, 0x2 ;  /* 0x0000000523087211 */ /* 0x000fe200078e10ff */
[----:B------:R-:W-:Y:S01]  /*3d80*/  CS2R R142, SRZ ;  /* 0x00000000008e7805 */ /* 0x000fe2000001ff00 */
[----:B------:R-:W-:Y:S01]  /*3d90*/  CS2R R144, SRZ ;  /* 0x0000000000907805 */ /* 0x000fe2000001ff00 */
[----:B------:R-:W-:Y:S01]  /*3da0*/  CS2R R146, SRZ ;  /* 0x0000000000927805 */ /* 0x000fe2000001ff00 */
[----:B------:R-:W-:Y:S01]  /*3db0*/  CS2R R148, SRZ ;  /* 0x0000000000947805 */ /* 0x000fe2000001ff00 */
[----:B0-----:R-:W-:Y:S01]  /*3dc0*/  LEA R32, P0, R11, R251, 0x1 ;  /* 0x000000fb0b207211 */ /* 0x001fe200078008ff */
[----:B------:R-:W-:Y:S01]  /*3dd0*/  CS2R R150, SRZ ;  /* 0x0000000000967805 */ /* 0x000fe2000001ff00 */
[----:B------:R-:W-:-:S02]  /*3de0*/  LOP3.LUT R39, R196, 0x20, RZ, 0x3c, !PT ;  /* 0x00000020c4277812 */ /* 0x000fc400078e3cff */
[----:B------:R-:W-:Y:S01]  /*3df0*/  LEA.HI.X.SX32 R33, R11, R31, 0x1, P0 ;  /* 0x0000001f0b217211 */ /* 0x000fe200000f0eff */
[----:B------:R-:W-:Y:S01]  /*3e00*/  IMAD R11, R35, 0x4, R8 ;  /* 0x00000004230b7824 */ /* 0x000fe200078e0208 */
[CC--:B-1----:R-:W-:Y:S02]  /*3e10*/  LEA R22, P2, R28.reuse, R251.reuse, 0x1 ;  /* 0x000000fb1c167211 */ /* 0x0c2fe400078408ff */
[C---:B------:R-:W-:Y:S01]  /*3e20*/  LEA R26, P0, R29.reuse, R251, 0x1 ;  /* 0x000000fb1d1a7211 */ /* 0x040fe200078008ff */
[----:B------:R-:W-:Y:S01]  /*3e30*/  STL.64 [R1+0x160], R32 ;  /* 0x0001602001007387 */ /* 0x000fe20000100a00 */
[-C--:B------:R-:W-:Y:S02]  /*3e40*/  LEA.HI.X.SX32 R23, R28, R31.reuse, 0x1, P2 ;  /* 0x0000001f1c177211 */ /* 0x080fe400010f0eff */
[----:B------:R-:W-:Y:S01]  /*3e50*/  LEA.HI.X.SX32 R27, R29, R31, 0x1, P0 ;  /* 0x0000001f1d1b7211 */ /* 0x000fe200000f0eff */
[----:B------:R0:W-:Y:S01]  /*3e60*/  STL.64 [R1+0x158], R24 ;  /* 0x0001581801007387 */ /* 0x0001e20000100a00 */
[----:B------:R-:W-:-:S02]  /*3e70*/  LEA R28, P0, R9, R251, 0x1 ;  /* 0x000000fb091c7211 */ /* 0x000fc400078008ff */
[----:B------:R-:W-:Y:S01]  /*3e80*/  LEA R21, R35, R11, 0x2 ;  /* 0x0000000b23157211 */ /* 0x000fe200078e10ff */
[----:B------:R1:W-:Y:S01]  /*3e90*/  STL.64 [R1+0x150], R22 ;  /* 0x0001501601007387 */ /* 0x0003e20000100a00 */
[----:B------:R-:W-:-:S03]  /*3ea0*/  LEA.HI.X.SX32 R29, R9, R31, 0x1, P0 ;  /* 0x0000001f091d7211 */ /* 0x000fc600000f0eff */
[----:B------:R2:W-:Y:S01]  /*3eb0*/  STL.64 [R1+0x148], R26 ;  /* 0x0001481a01007387 */ /* 0x0005e20000100a00 */
[----:B0-----:R-:W-:-:S04]  /*3ec0*/  LEA R24, P1, R30, R251, 0x1 ;  /* 0x000000fb1e187211 */ /* 0x001fc800078208ff */
[----:B------:R-:W-:Y:S02]  /*3ed0*/  LEA.HI.X.SX32 R25, R30, R31, 0x1, P1 ;  /* 0x0000001f1e197211 */ /* 0x000fe400008f0eff */
[-C--:B-1----:R-:W-:Y:S02]  /*3ee0*/  LEA R22, P2, R2, R251.reuse, 0x1 ;  /* 0x000000fb02167211 */ /* 0x082fe400078408ff */
[----:B--2---:R-:W-:Y:S01]  /*3ef0*/  LEA R26, P1, R10, R251, 0x1 ;  /* 0x000000fb0a1a7211 */ /* 0x004fe200078208ff */
[----:B------:R0:W-:Y:S01]  /*3f00*/  STL.64 [R1+0x140], R24 ;  /* 0x0001401801007387 */ /* 0x0001e20000100a00 */
[-C--:B------:R-:W-:Y:S01]  /*3f10*/  LEA.HI.X.SX32 R23, R2, R31.reuse, 0x1, P2 ;  /* 0x0000001f02177211 */ /* 0x080fe200010f0eff */
[----:B------:R-:W-:Y:S01]  /*3f20*/  IMAD R2, R35, 0x4, R21 ;  /* 0x0000000423027824 */ /* 0x000fe200078e0215 */
[----:B------:R-:W-:-:S03]  /*3f30*/  LEA.HI.X.SX32 R27, R10, R31, 0x1, P1 ;  /* 0x0000001f0a1b7211 */ /* 0x000fc600008f0eff */
[----:B------:R1:W-:Y:S04]  /*3f40*/  STL.64 [R1+0x138], R22 ;  /* 0x0001381601007387 */ /* 0x0003e80000100a00 */
[----:B------:R2:W-:Y:S01]  /*3f50*/  STL.64 [R1+0x130], R28 ;  /* 0x0001301c01007387 */ /* 0x0005e20000100a00 */
[----:B0-----:R-:W-:-:S03]  /*3f60*/  LEA R24, P2, R12, R251, 0x1 ;  /* 0x000000fb0c187211 */ /* 0x001fc600078408ff */
[----:B------:R0:W-:Y:S01]  /*3f70*/  STL.64 [R1+0x128], R26 ;  /* 0x0001281a01007387 */ /* 0x0001e20000100a00 */
[----:B------:R-:W-:Y:S02]  /*3f80*/  LEA.HI.X.SX32 R25, R12, R31, 0x1, P2 ;  /* 0x0000001f0c197211 */ /* 0x000fe400010f0eff */
[----:B-1----:R-:W-:-:S03]  /*3f90*/  LEA R22, R35, R2, 0x2 ;  /* 0x0000000223167211 */ /* 0x002fc600078e10ff */
[----:B------:R1:W-:Y:S01]  /*3fa0*/  STL.64 [R1+0x120], R24 ;  /* 0x0001201801007387 */ /* 0x0003e20000100a00 */
[-C--:B--2---:R-:W-:Y:S01]  /*3fb0*/  LEA R28, P0, R13, R251.reuse, 0x1 ;  /* 0x000000fb0d1c7211 */ /* 0x084fe200078008ff */
[----:B------:R-:W-:Y:S01]  /*3fc0*/  IMAD R9, R35, 0x4, R22 ;  /* 0x0000000423097824 */ /* 0x000fe200078e0216 */
[C---:B0-----:R-:W-:Y:S02]  /*3fd0*/  LEA R26, P1, R14.reuse, R251, 0x1 ;  /* 0x000000fb0e1a7211 */ /* 0x041fe400078208ff */
[-C--:B------:R-:W-:Y:S02]  /*3fe0*/  LEA.HI.X.SX32 R29, R13, R31.reuse, 0x1, P0 ;  /* 0x0000001f0d1d7211 */ /* 0x080fe400000f0eff */
[----:B------:R-:W-:Y:S02]  /*3ff0*/  LEA.HI.X.SX32 R27, R14, R31, 0x1, P1 ;  /* 0x0000001f0e1b7211 */ /* 0x000fe400008f0eff */
[----:B------:R-:W-:Y:S01]  /*4000*/  LEA R10, R35, R9, 0x2 ;  /* 0x00000009230a7211 */ /* 0x000fe200078e10ff */
[----:B------:R0:W-:Y:S01]  /*4010*/  STL.64 [R1+0x118], R28 ;  /* 0x0001181c01007387 */ /* 0x0001e20000100a00 */
[----:B-1----:R-:W-:-:S03]  /*4020*/  LEA R24, P2, R15, R251, 0x1 ;  /* 0x000000fb0f187211 */ /* 0x002fc600078408ff */
[----:B------:R1:W-:Y:S01]  /*4030*/  STL.64 [R1+0x110], R26 ;  /* 0x0001101a01007387 */ /* 0x0003e20000100a00 */
[----:B------:R-:W-:Y:S01]  /*4040*/  LEA.HI.X.SX32 R25, R15, R31, 0x1, P2 ;  /* 0x0000001f0f197211 */ /* 0x000fe200010f0eff */
[----:B------:R-:W-:-:S04]  /*4050*/  IMAD R12, R35, 0x4, R10 ;  /* 0x00000004230c7824 */ /* 0x000fc800078e020a */
[----:B------:R2:W-:Y:S01]  /*4060*/  STL.64 [R1+0x108], R24 ;  /* 0x0001081801007387 */ /* 0x0005e20000100a00 */
[----:B------:R-:W-:Y:S02]  /*4070*/  LEA R13, R35, R12, 0x2 ;  /* 0x0000000c230d7211 */ /* 0x000fe400078e10ff */
[CC--:B0-----:R-:W-:Y:S02]  /*4080*/  LEA R28, P0, R16.reuse, R251.reuse, 0x1 ;  /* 0x000000fb101c7211 */ /* 0x0c1fe400078008ff */
[----:B-1----:R-:W-:Y:S01]  /*4090*/  LEA R26, P1, R17, R251, 0x1 ;  /* 0x000000fb111a7211 */ /* 0x002fe200078208ff */
[----:B------:R-:W-:Y:S01]  /*40a0*/  IMAD R14, R35, 0x4, R13 ;  /* 0x00000004230e7824 */ /* 0x000fe200078e020d */
[-C--:B------:R-:W-:Y:S02]  /*40b0*/  LEA.HI.X.SX32 R29, R16, R31.reuse, 0x1, P0 ;  /* 0x0000001f101d7211 */ /* 0x080fe400000f0eff */
[----:B------:R-:W-:Y:S02]  /*40c0*/  LEA.HI.X.SX32 R27, R17, R31, 0x1, P1 ;  /* 0x0000001f111b7211 */ /* 0x000fe400008f0eff */
[----:B--2---:R-:W-:Y:S01]  /*40d0*/  LEA R24, P2, R18, R251, 0x1 ;  /* 0x000000fb12187211 */ /* 0x004fe200078408ff */
[----:B------:R-:W-:Y:S01]  /*40e0*/  STL.64 [R1+0x100], R28 ;  /* 0x0001001c01007387 */ /* 0x000fe20000100a00 */
[----:B------:R-:W-:-:S02]  /*40f0*/  LEA R15, R35, R14, 0x2 ;  /* 0x0000000e230f7211 */ /* 0x000fc400078e10ff */
[----:B------:R-:W-:Y:S01]  /*4100*/  LEA.HI.X.SX32 R25, R18, R31, 0x1, P2 ;  /* 0x0000001f12197211 */ /* 0x000fe200010f0eff */
[----:B------:R0:W-:Y:S01]  /*4110*/  STL.64 [R1+0xf8], R26 ;  /* 0x0000f81a01007387 */ /* 0x0001e20000100a00 */
[----:B------:R-:W-:-:S03]  /*4120*/  LEA R16, P2, R5, R251, 0x1 ;  /* 0x000000fb05107211 */ /* 0x000fc600078408ff */
[----:B------:R1:W-:Y:S01]  /*4130*/  STL.64 [R1+0xf0], R24 ;  /* 0x0000f01801007387 */ /* 0x0003e20000100a00 */
[----:B------:R-:W-:Y:S01]  /*4140*/  LEA.HI.X.SX32 R17, R5, R31, 0x1, P2 ;  /* 0x0000001f05117211 */ /* 0x000fe200010f0eff */
[----:B------:R-:W-:Y:S01]  /*4150*/  IMAD R5, R35, 0x4, R15 ;  /* 0x0000000423057824 */ /* 0x000fe200078e020f */
[-C--:B------:R-:W-:Y:S02]  /*4160*/  LEA R18, P2, R21, R251.reuse, 0x1 ;  /* 0x000000fb15127211 */ /* 0x080fe400078408ff */
[CC--:B0-----:R-:W-:Y:S02]  /*4170*/  LEA R26, P0, R19.reuse, R251.reuse, 0x1 ;  /* 0x000000fb131a7211 */ /* 0x0c1fe400078008ff */
[C---:B-1----:R-:W-:Y:S02]  /*4180*/  LEA R24, P1, R20.reuse, R251, 0x1 ;  /* 0x000000fb14187211 */ /* 0x042fe400078208ff */
[-C--:B------:R-:W-:Y:S02]  /*4190*/  LEA.HI.X.SX32 R27, R19, R31.reuse, 0x1, P0 ;  /* 0x0000001f131b7211 */ /* 0x080fe400000f0eff */
[----:B------:R-:W-:-:S02]  /*41a0*/  LEA.HI.X.SX32 R25, R20, R31, 0x1, P1 ;  /* 0x0000001f14197211 */ /* 0x000fc400008f0eff */
[----:B------:R-:W-:Y:S01]  /*41b0*/  LEA.HI.X.SX32 R19, R21, R31, 0x1, P2 ;  /* 0x0000001f15137211 */ /* 0x000fe200010f0eff */
[----:B------:R0:W-:Y:S04]  /*41c0*/  STL.64 [R1+0xe8], R26 ;  /* 0x0000e81a01007387 */ /* 0x0001e80000100a00 */
[----:B------:R1:W-:Y:S04]  /*41d0*/  STL.64 [R1+0xe0], R24 ;  /* 0x0000e01801007387 */ /* 0x0003e80000100a00 */
[----:B------:R2:W-:Y:S01]  /*41e0*/  STL.64 [R1+0xd8], R16 ;  /* 0x0000d81001007387 */ /* 0x0005e20000100a00 */
[----:B0-----:R-:W-:-:S02]  /*41f0*/  LEA R26, P0, R8, R251, 0x1 ;  /* 0x000000fb081a7211 */ /* 0x001fc400078008ff */
[C---:B-1----:R-:W-:Y:S02]  /*4200*/  LEA R24, P1, R11.reuse, R251, 0x1 ;  /* 0x000000fb0b187211 */ /* 0x042fe400078208ff */
[-C--:B------:R-:W-:Y:S02]  /*4210*/  LEA.HI.X.SX32 R27, R8, R31.reuse, 0x1, P0 ;  /* 0x0000001f081b7211 */ /* 0x080fe400000f0eff */
[----:B------:R-:W-:Y:S02]  /*4220*/  LEA.HI.X.SX32 R25, R11, R31, 0x1, P1 ;  /* 0x0000001f0b197211 */ /* 0x000fe400008f0eff */
[C---:B--2---:R-:W-:Y:S01]  /*4230*/  LEA R16, R35.reuse, R5, 0x2 ;  /* 0x0000000523107211 */ /* 0x044fe200078e10ff */
[----:B------:R0:W-:Y:S04]  /*4240*/  STL.64 [R1+0xd0], R26 ;  /* 0x0000d01a01007387 */ /* 0x0001e80000100a00 */
[----:B------:R1:W-:Y:S01]  /*4250*/  STL.64 [R1+0xc8], R24 ;  /* 0x0000c81801007387 */ /* 0x0003e20000100a00 */
[----:B------:R-:W-:-:S03]  /*4260*/  IMAD R8, R35, 0x4, R16 ;  /* 0x0000000423087824 */ /* 0x000fc600078e0210 */
[----:B------:R2:W-:Y:S02]  /*4270*/  STL.64 [R1+0xc0], R18 ;  /* 0x0000c01201007387 */ /* 0x0005e40000100a00 */
[C---:B------:R-:W-:Y:S02]  /*4280*/  LEA R11, R35.reuse, R8, 0x2 ;  /* 0x00000008230b7211 */ /* 0x040fe400078e10ff */
[-C--:B0-----:R-:W-:Y:S02]  /*4290*/  LEA R26, P0, R2, R251.reuse, 0x1 ;  /* 0x000000fb021a7211 */ /* 0x081fe400078008ff */
[----:B-1----:R-:W-:Y:S02]  /*42a0*/  LEA R24, P1, R22, R251, 0x1 ;  /* 0x000000fb16187211 */ /* 0x002fe400078208ff */
[----:B------:R-:W-:Y:S01]  /*42b0*/  LEA.HI.X.SX32 R27, R2, R31, 0x1, P0 ;  /* 0x0000001f021b7211 */ /* 0x000fe200000f0eff */
[----:B------:R-:W-:Y:S01]  /*42c0*/  IMAD R2, R35, 0x4, R11 ;  /* 0x0000000423027824 */ /* 0x000fe200078e020b */
[----:B--2---:R-:W-:-:S02]  /*42d0*/  LEA R18, P2, R9, R251, 0x1 ;  /* 0x000000fb09127211 */ /* 0x004fc400078408ff */
[-C--:B------:R-:W-:Y:S01]  /*42e0*/  LEA.HI.X.SX32 R25, R22, R31.reuse, 0x1, P1 ;  /* 0x0000001f16197211 */ /* 0x080fe200008f0eff */
[----:B------:R-:W-:Y:S01]  /*42f0*/  STL.64 [R1+0xb8], R26 ;  /* 0x0000b81a01007387 */ /* 0x000fe20000100a00 */
[----:B------:R-:W-:Y:S02]  /*4300*/  LEA.HI.X.SX32 R19, R9, R31, 0x1, P2 ;  /* 0x0000001f09137211 */ /* 0x000fe400010f0eff */
[-C--:B------:R-:W-:Y:S01]  /*4310*/  LEA R22, P0, R10, R251.reuse, 0x1 ;  /* 0x000000fb0a167211 */ /* 0x080fe200078008ff */
[----:B------:R-:W-:Y:S01]  /*4320*/  STL.64 [R1+0xb0], R24 ;  /* 0x0000b01801007387 */ /* 0x000fe20000100a00 */
[----:B------:R-:W-:Y:S02]  /*4330*/  LEA R20, P1, R12, R251, 0x1 ;  /* 0x000000fb0c147211 */ /* 0x000fe400078208ff */
[-C--:B------:R-:W-:Y:S01]  /*4340*/  LEA.HI.X.SX32 R23, R10, R31.reuse, 0x1, P0 ;  /* 0x0000001f0a177211 */ /* 0x080fe200000f0eff */
[----:B------:R0:W-:Y:S01]  /*4350*/  STL.64 [R1+0xa8], R18 ;  /* 0x0000a81201007387 */ /* 0x0001e20000100a00 */
[----:B------:R-:W-:-:S02]  /*4360*/  LEA.HI.X.SX32 R21, R12, R31, 0x1, P1 ;  /* 0x0000001f0c157211 */ /* 0x000fc400008f0eff */
[C---:B------:R-:W-:Y:S01]  /*4370*/  LEA R9, R35.reuse, R2, 0x2 ;  /* 0x0000000223097211 */ /* 0x040fe200078e10ff */
[----:B------:R1:W-:Y:S04]  /*4380*/  STL.64 [R1+0xa0], R22 ;  /* 0x0000a01601007387 */ /* 0x0003e80000100a00 */
[----:B------:R2:W-:Y:S01]  /*4390*/  STL.64 [R1+0x98], R20 ;  /* 0x0000981401007387 */ /* 0x0005e20000100a00 */
[----:B------:R-:W-:Y:S01]  /*43a0*/  IMAD R10, R35, 0x4, R9 ;  /* 0x00000004230a7824 */ /* 0x000fe200078e0209 */
[----:B0-----:R-:W-:-:S04]  /*43b0*/  LEA R18, P2, R13, R251, 0x1 ;  /* 0x000000fb0d127211 */ /* 0x001fc800078408ff */
[----:B------:R-:W-:Y:S02]  /*43c0*/  LEA R12, R35, R10, 0x2 ;  /* 0x0000000a230c7211 */ /* 0x000fe400078e10ff */
[----:B------:R-:W-:Y:S02]  /*43d0*/  LEA.HI.X.SX32 R19, R13, R31, 0x1, P2 ;  /* 0x0000001f0d137211 */ /* 0x000fe400010f0eff */
[CC--:B-1----:R-:W-:Y:S02]  /*43e0*/  LEA R22, P0, R14.reuse, R251.reuse, 0x1 ;  /* 0x000000fb0e167211 */ /* 0x0c2fe400078008ff */
[C---:B--2---:R-:W-:Y:S01]  /*43f0*/  LEA R20, P1, R15.reuse, R251, 0x1 ;  /* 0x000000fb0f147211 */ /* 0x044fe200078208ff */
[----:B------:R0:W-:Y:S01]  /*4400*/  STL.64 [R1+0x90], R18 ;  /* 0x0000901201007387 */ /* 0x0001e20000100a00 */
[-C--:B------:R-:W-:Y:S02]  /*4410*/  LEA.HI.X.SX32 R23, R14, R31.reuse, 0x1, P0 ;  /* 0x0000001f0e177211 */ /* 0x080fe400000f0eff */
[----:B------:R-:W-:-:S03]  /*4420*/  LEA.HI.X.SX32 R21, R15, R31, 0x1, P1 ;  /* 0x0000001f0f157211 */ /* 0x000fc600008f0eff */
[----:B------:R-:W-:Y:S04]  /*4430*/  STL.64 [R1+0x88], R22 ;  /* 0x0000881601007387 */ /* 0x000fe80000100a00 */
[----:B------:R1:W-:Y:S01]  /*4440*/  STL.64 [R1+0x80], R20 ;  /* 0x0000801401007387 */ /* 0x0003e20000100a00 */
[----:B0-----:R-:W-:-:S04]  /*4450*/  LEA R18, P2, R5, R251, 0x1 ;  /* 0x000000fb05127211 */ /* 0x001fc800078408ff */
[----:B------:R-:W-:Y:S01]  /*4460*/  LEA.HI.X.SX32 R19, R5, R31, 0x1, P2 ;  /* 0x0000001f05137211 */ /* 0x000fe200010f0eff */
[----:B------:R-:W-:Y:S01]  /*4470*/  IMAD R5, R35, 0x4, R12 ;  /* 0x0000000423057824 */ /* 0x000fe200078e020c */
[----:B------:R-:W-:-:S03]  /*4480*/  LEA R14, P2, R11, R251, 0x1 ;  /* 0x000000fb0b0e7211 */ /* 0x000fc600078408ff */
[----:B------:R0:W-:Y:S01]  /*4490*/  STL.64 [R1+0x78], R18 ;  /* 0x0000781201007387 */ /* 0x0001e20000100a00 */
[C---:B-1----:R-:W-:Y:S02]  /*44a0*/  LEA R20, P0, R16.reuse, R251, 0x1 ;  /* 0x000000fb10147211 */ /* 0x042fe400078008ff */
[-C--:B------:R-:W-:Y:S02]  /*44b0*/  LEA.HI.X.SX32 R15, R11, R31.reuse, 0x1, P2 ;  /* 0x0000001f0b0f7211 */ /* 0x080fe400010f0eff */
[----:B------:R-:W-:Y:S02]  /*44c0*/  LEA.HI.X.SX32 R21, R16, R31, 0x1, P0 ;  /* 0x0000001f10157211 */ /* 0x000fe400000f0eff */
[----:B------:R-:W-:-:S03]  /*44d0*/  LEA R13, R35, R5, 0x2 ;  /* 0x00000005230d7211 */ /* 0x000fc600078e10ff */
[----:B------:R-:W-:Y:S01]  /*44e0*/  STL.64 [R1+0x70], R20 ;  /* 0x0000701401007387 */ /* 0x000fe20000100a00 */
[----:B0-----:R-:W-:-:S04]  /*44f0*/  LEA R18, P1, R8, R251, 0x1 ;  /* 0x000000fb08127211 */ /* 0x001fc800078208ff */
[----:B------:R-:W-:Y:S01]  /*4500*/  LEA.HI.X.SX32 R19, R8, R31, 0x1, P1 ;  /* 0x0000001f08137211 */ /* 0x000fe200008f0eff */
[----:B------:R-:W-:Y:S01]  /*4510*/  IMAD R8, R35, 0x4, R13 ;  /* 0x0000000423087824 */ /* 0x000fe200078e020d */
[----:B------:R-:W-:-:S03]  /*4520*/  LEA R16, P1, R9, R251, 0x1 ;  /* 0x000000fb09107211 */ /* 0x000fc600078208ff */
[----:B------:R0:W-:Y:S01]  /*4530*/  STL.64 [R1+0x68], R18 ;  /* 0x0000681201007387 */ /* 0x0001e20000100a00 */
[----:B------:R-:W-:Y:S02]  /*4540*/  LEA.HI.X.SX32 R17, R9, R31, 0x1, P1 ;  /* 0x0000001f09117211 */ /* 0x000fe400008f0eff */
[C---:B------:R-:W-:Y:S01]  /*4550*/  LEA R11, R35.reuse, R8, 0x2 ;  /* 0x00000008230b7211 */ /* 0x040fe200078e10ff */
[----:B------:R1:W-:Y:S01]  /*4560*/  STL.64 [R1+0x60], R14 ;  /* 0x0000600e01007387 */ /* 0x0003e20000100a00 */
[-C--:B0-----:R-:W-:Y:S02]  /*4570*/  LEA R18, P0, R2, R251.reuse, 0x1 ;  /* 0x000000fb02127211 */ /* 0x081fe400078008ff */
[----:B-1----:R-:W-:Y:S02]  /*4580*/  LEA R14, P2, R10, R251, 0x1 ;  /* 0x000000fb0a0e7211 */ /* 0x002fe400078408ff */
[-C--:B------:R-:W-:Y:S01]  /*4590*/  LEA.HI.X.SX32 R19, R2, R31.reuse, 0x1, P0 ;  /* 0x0000001f02137211 */ /* 0x080fe200000f0eff */
[----:B------:R-:W-:Y:S01]  /*45a0*/  IMAD R2, R35, 0x4, R11 ;  /* 0x0000000423027824 */ /* 0x000fe200078e020b */
[----:B------:R-:W-:-:S03]  /*45b0*/  LEA.HI.X.SX32 R15, R10, R31, 0x1, P2 ;  /* 0x0000001f0a0f7211 */ /* 0x000fc600010f0eff */
[----:B------:R0:W-:Y:S01]  /*45c0*/  STL.64 [R1+0x58], R18 ;  /* 0x0000581201007387 */ /* 0x0001e20000100a00 */
[----:B------:R-:W-:-:S03]  /*45d0*/  LEA R9, R35, R2, 0x2 ;  /* 0x0000000223097211 */ /* 0x000fc600078e10ff */
[----:B------:R1:W-:Y:S04]  /*45e0*/  STL.64 [R1+0x50], R16 ;  /* 0x0000501001007387 */ /* 0x0003e80000100a00 */
[----:B------:R2:W-:Y:S01]  /*45f0*/  STL.64 [R1+0x48], R14 ;  /* 0x0000480e01007387 */ /* 0x0005e20000100a00 */
[CC--:B0-----:R-:W-:Y:S02]  /*4600*/  LEA R18, P0, R12.reuse, R251.reuse, 0x1 ;  /* 0x000000fb0c127211 */ /* 0x0c1fe400078008ff */
[----:B-1----:R-:W-:Y:S02]  /*4610*/  LEA R16, P1, R5, R251, 0x1 ;  /* 0x000000fb05107211 */ /* 0x002fe400078208ff */
[----:B------:R-:W-:Y:S02]  /*4620*/  LEA.HI.X.SX32 R19, R12, R31, 0x1, P0 ;  /* 0x0000001f0c137211 */ /* 0x000fe400000f0eff */
[----:B--2---:R-:W-:-:S02]  /*4630*/  LEA R14, P2, R13, R251, 0x1 ;  /* 0x000000fb0d0e7211 */ /* 0x004fc400078408ff */
[-C--:B------:R-:W-:Y:S01]  /*4640*/  LEA.HI.X.SX32 R17, R5, R31.reuse, 0x1, P1 ;  /* 0x0000001f05117211 */ /* 0x080fe200008f0eff */
[----:B------:R0:W-:Y:S01]  /*4650*/  STL.64 [R1+0x40], R18 ;  /* 0x0000401201007387 */ /* 0x0001e20000100a00 */
[----:B------:R-:W-:Y:S01]  /*4660*/  LEA.HI.X.SX32 R15, R13, R31, 0x1, P2 ;  /* 0x0000001f0d0f7211 */ /* 0x000fe200010f0eff */
[C---:B------:R-:W-:Y:S02]  /*4670*/  IMAD R5, R35.reuse, 0x4, R9 ;  /* 0x0000000423057824 */ /* 0x040fe400078e0209 */
[----:B------:R1:W-:Y:S03]  /*4680*/  STL.64 [R1+0x38], R16 ;  /* 0x0000381001007387 */ /* 0x0003e60000100a00 */
[----:B------:R-:W-:Y:S01]  /*4690*/  LEA R10, R35, R5, 0x2 ;  /* 0x00000005230a7211 */ /* 0x000fe200078e10ff */
[----:B------:R2:W-:Y:S01]  /*46a0*/  STL.64 [R1+0x30], R14 ;  /* 0x0000300e01007387 */ /* 0x0005e20000100a00 */
[----:B0-----:R-:W-:-:S02]  /*46b0*/  LEA R18, P0, R8, R251, 0x1 ;  /* 0x000000fb08127211 */ /* 0x001fc400078008ff */
[C---:B-1----:R-:W-:Y:S02]  /*46c0*/  LEA R16, P1, R11.reuse, R251, 0x1 ;  /* 0x000000fb0b107211 */ /* 0x042fe400078208ff */
[----:B------:R-:W-:Y:S02]  /*46d0*/  LEA.HI.X.SX32 R19, R8, R31, 0x1, P0 ;  /* 0x0000001f08137211 */ /* 0x000fe400000f0eff */
[C---:B--2---:R-:W-:Y:S02]  /*46e0*/  LEA R14, P2, R2.reuse, R251, 0x1 ;  /* 0x000000fb020e7211 */ /* 0x044fe400078408ff */
[-C--:B------:R-:W-:Y:S01]  /*46f0*/  LEA.HI.X.SX32 R17, R11, R31.reuse, 0x1, P1 ;  /* 0x0000001f0b117211 */ /* 0x080fe200008f0eff */
[----:B------:R-:W-:Y:S01]  /*4700*/  STL.64 [R1+0x28], R18 ;  /* 0x0000281201007387 */ /* 0x000fe20000100a00 */
[----:B------:R-:W-:Y:S01]  /*4710*/  LEA.HI.X.SX32 R15, R2, R31, 0x1, P2 ;  /* 0x0000001f020f7211 */ /* 0x000fe200010f0eff */
[----:B------:R-:W-:Y:S01]  /*4720*/  IMAD R2, R35, 0x4, R10 ;  /* 0x0000000423027824 */ /* 0x000fe200078e020a */
[----:B------:R-:W-:Y:S01]  /*4730*/  LEA R12, P2, R10, R251, 0x1 ;  /* 0x000000fb0a0c7211 */ /* 0x000fe200078408ff */
[----:B------:R0:W-:Y:S01]  /*4740*/  STL.64 [R1+0x20], R16 ;  /* 0x0000201001007387 */ /* 0x0001e20000100a00 */
[----:B------:R-:W-:-:S02]  /*4750*/  MOV R8, c[0x0][0x1a4] ;  /* 0x0000690000087a02 */ /* 0x000fc40000000f00 */
[----:B------:R-:W-:Y:S01]  /*4760*/  LEA.HI.X.SX32 R13, R10, R31, 0x1, P2 ;  /* 0x0000001f0a0d7211 */ /* 0x000fe200010f0eff */
[----:B------:R1:W-:Y:S01]  /*4770*/  STL.64 [R1+0x18], R14 ;  /* 0x0000180e01007387 */ /* 0x0003e20000100a00 */
[-C--:B------:R-:W-:Y:S01]  /*4780*/  LEA R250, P3, R2, R251.reuse, 0x1 ;  /* 0x000000fb02fa7211 */ /* 0x080fe200078608ff */
[C---:B------:R-:W-:Y:S01]  /*4790*/  IMAD.WIDE R92, R8.reuse, 0x2, R180 ;  /* 0x00000002085c7825 */ /* 0x040fe200078e02b4 */
[C---:B------:R-:W-:Y:S02]  /*47a0*/  SHF.L.U32 R11, R8.reuse, 0x2, RZ ;  /* 0x00000002080b7819 */ /* 0x040fe400000006ff */
[C---:B------:R-:W-:Y:S01]  /*47b0*/  SHF.L.U32 R23, R8.reuse, 0x4, RZ ;  /* 0x0000000408177819 */ /* 0x040fe200000006ff */
[----:B------:R-:W-:Y:S01]  /*47c0*/  IMAD.WIDE R94, R8, 0x2, R6 ;  /* 0x00000002085e7825 */ /* 0x000fe200078e0206 */
[----:B0-----:R-:W-:-:S03]  /*47d0*/  LEA R16, P0, R9, R251, 0x1 ;  /* 0x000000fb09107211 */ /* 0x001fc600078008ff */
[C---:B------:R-:W-:Y:S01]  /*47e0*/  IMAD R10, R8.reuse, 0x3, RZ ;  /* 0x00000003080a7824 */ /* 0x040fe200078e02ff */
[----:B-1----:R-:W-:Y:S01]  /*47f0*/  LEA R14, P1, R5, R251, 0x1 ;  /* 0x000000fb050e7211 */ /* 0x002fe200078208ff */
[C---:B------:R-:W-:Y:S01]  /*4800*/  IMAD R18, R8.reuse, 0xb, RZ ;  /* 0x0000000b08127824 */ /* 0x040fe200078e02ff */
[-C--:B------:R-:W-:Y:S01]  /*4810*/  LEA.HI.X.SX32 R17, R9, R31.reuse, 0x1, P0 ;  /* 0x0000001f09117211 */ /* 0x080fe200000f0eff */
[C---:B------:R-:W-:Y:S01]  /*4820*/  IMAD.SHL.U32 R9, R8.reuse, 0x2, RZ ;  /* 0x0000000208097824 */ /* 0x040fe200078e00ff */
[-C--:B------:R-:W-:Y:S01]  /*4830*/  LEA.HI.X.SX32 R15, R5, R31.reuse, 0x1, P1 ;  /* 0x0000001f050f7211 */ /* 0x080fe200008f0eff */
[----:B------:R-:W-:Y:S01]  /*4840*/  IMAD R19, R8, 0xc, RZ ;  /* 0x0000000c08137824 */ /* 0x000fe200078e02ff */
[----:B------:R-:W-:Y:S01]  /*4850*/  LOP3.LUT P0, RZ, R170, 0x3, RZ, 0xc0, !PT ;  /* 0x00000003aaff7812 */ /* 0x000fe2000780c0ff */
[----:B------:R0:W-:Y:S01]  /*4860*/  STL.64 [R1+0x10], R16 ;  /* 0x0000101001007387 */ /* 0x0001e20000100a00 */
[----:B------:R-:W-:Y:S01]  /*4870*/  IMAD.WIDE R170, R9, 0x2, R180 ;  /* 0x0000000209aa7825 */ /* 0x000fe200078e02b4 */
[----:B------:R-:W-:-:S02]  /*4880*/  LEA.HI.X.SX32 R251, R2, R31, 0x1, P3 ;  /* 0x0000001f02fb7211 */ /* 0x000fc400018f0eff */
[----:B------:R1:W-:Y:S01]  /*4890*/  STL.64 [R1+0x8], R14 ;  /* 0x0000080e01007387 */ /* 0x0003e20000100a00 */
[C---:B------:R-:W-:Y:S01]  /*48a0*/  IMAD R20, R8.reuse, 0xd, RZ ;  /* 0x0000000d08147824 */ /* 0x040fe200078e02ff */
[----:B------:R-:W-:Y:S01]  /*48b0*/  MOV R2, RZ ;  /* 0x000000ff00027202 */ /* 0x000fe20000000f00 */
[C---:B------:R-:W-:Y:S01]  /*48c0*/  IMAD R21, R8.reuse, 0xe, RZ ;  /* 0x0000000e08157824 */ /* 0x040fe200078e02ff */
[----:B------:R2:W-:Y:S01]  /*48d0*/  STL.64 [R1], R12 ;  /* 0x0000000c01007387 */ /* 0x0005e20000100a00 */
[C---:B------:R-:W-:Y:S02]  /*48e0*/  IMAD R22, R8.reuse, 0xf, RZ ;  /* 0x0000000f08167824 */ /* 0x040fe400078e02ff */
[C---:B------:R-:W-:Y:S01]  /*48f0*/  IMAD R24, R8.reuse, 0x11, RZ ;  /* 0x0000001108187824 */ /* 0x040fe200078e02ff */
[----:B------:R3:W-:Y:S01]  /*4900*/  STL.64 [R1+0x3f0], R92 ;  /* 0x0003f05c01007387 */ /* 0x0007e20000100a00 */
[C---:B0-----:R-:W-:Y:S02]  /*4910*/  IMAD R16, R8.reuse, 0x9, RZ ;  /* 0x0000000908107824 */ /* 0x041fe400078e02ff */
[C---:B------:R-:W-:Y:S01]  /*4920*/  IMAD R17, R8.reuse, 0xa, RZ ;  /* 0x0000000a08117824 */ /* 0x040fe200078e02ff */
[----:B------:R0:W-:Y:S01]  /*4930*/  STL.64 [R1+0x3e8], R94 ;  /* 0x0003e85e01007387 */ /* 0x0001e20000100a00 */
[----:B-1----:R-:W-:-:S02]  /*4940*/  IMAD R14, R8, 0x7, RZ ;  /* 0x00000007080e7824 */ /* 0x002fc400078e02ff */
[C---:B------:R-:W-:Y:S01]  /*4950*/  IMAD.SHL.U32 R15, R8.reuse, 0x8, RZ ;  /* 0x00000008080f7824 */ /* 0x040fe200078e00ff */
[----:B------:R-:W-:Y:S01]  /*4960*/  STL.64 [R1+0x3e0], R170 ;  /* 0x0003e0aa01007387 */ /* 0x000fe20000100a00 */
[C---:B--2---:R-:W-:Y:S02]  /*4970*/  IMAD R12, R8.reuse, 0x5, RZ ;  /* 0x00000005080c7824 */ /* 0x044fe400078e02ff */
[----:B------:R-:W-:Y:S02]  /*4980*/  IMAD R13, R8, 0x6, RZ ;  /* 0x00000006080d7824 */ /* 0x000fe400078e02ff */
[----:B---3--:R-:W-:-:S04]  /*4990*/  IMAD.WIDE R92, R9, 0x2, R6 ;  /* 0x00000002095c7825 */ /* 0x008fc800078e0206 */
[C---:B------:R-:W-:Y:S01]  /*49a0*/  IMAD R25, R8.reuse, 0x12, RZ ;  /* 0x0000001208197824 */ /* 0x040fe200078e02ff */
[----:B------:R1:W-:Y:S01]  /*49b0*/  STL.64 [R1+0x3d0], R92 ;  /* 0x0003d05c01007387 */ /* 0x0003e20000100a00 */
[C---:B------:R-:W-:Y:S02]  /*49c0*/  IMAD R26, R8.reuse, 0x13, RZ ;  /* 0x00000013081a7824 */ /* 0x040fe400078e02ff */
[C---:B------:R-:W-:Y:S02]  /*49d0*/  IMAD R27, R8.reuse, 0x14, RZ ;  /* 0x00000014081b7824 */ /* 0x040fe400078e02ff */
[C---:B------:R-:W-:Y:S02]  /*49e0*/  IMAD R28, R8.reuse, 0x15, RZ ;  /* 0x00000015081c7824 */ /* 0x040fe400078e02ff */
[C---:B------:R-:W-:Y:S02]  /*49f0*/  IMAD R29, R8.reuse, 0x16, RZ ;  /* 0x00000016081d7824 */ /* 0x040fe400078e02ff */
[----:B------:R-:W-:-:S02]  /*4a00*/  IMAD R30, R8, 0x17, RZ ;  /* 0x00000017081e7824 */ /* 0x000fc400078e02ff */
[C---:B------:R-:W-:Y:S02]  /*4a10*/  IMAD R31, R8.reuse, 0x18, RZ ;  /* 0x00000018081f7824 */ /* 0x040fe400078e02ff */
[C---:B------:R-:W-:Y:S02]  /*4a20*/  IMAD R32, R8.reuse, 0x19, RZ ;  /* 0x0000001908207824 */ /* 0x040fe400078e02ff */
[C---:B------:R-:W-:Y:S02]  /*4a30*/  IMAD R33, R8.reuse, 0x1a, RZ ;  /* 0x0000001a08217824 */ /* 0x040fe400078e02ff */
[C---:B------:R-:W-:Y:S02]  /*4a40*/  IMAD R34, R8.reuse, 0x1b, RZ ;  /* 0x0000001b08227824 */ /* 0x040fe400078e02ff */
[C---:B------:R-:W-:Y:S02]  /*4a50*/  IMAD R35, R8.reuse, 0x1c, RZ ;  /* 0x0000001c08237824 */ /* 0x040fe400078e02ff */
[----:B------:R-:W-:-:S02]  /*4a60*/  IMAD R36, R8, 0x1d, RZ ;  /* 0x0000001d08247824 */ /* 0x000fc400078e02ff */
[C---:B------:R-:W-:Y:S02]  /*4a70*/  IMAD R37, R8.reuse, 0x1e, RZ ;  /* 0x0000001e08257824 */ /* 0x040fe400078e02ff */
[----:B------:R-:W-:Y:S02]  /*4a80*/  IMAD R38, R8, 0x1f, RZ ;  /* 0x0000001f08267824 */ /* 0x000fe400078e02ff */
[----:B0-----:R-:W-:-:S04]  /*4a90*/  IMAD.WIDE R94, R10, 0x2, R180 ;  /* 0x000000020a5e7825 */ /* 0x001fc800078e02b4 */
[----:B------:R-:W-:Y:S01]  /*4aa0*/  IMAD.WIDE R8, R10, 0x2, R6 ;  /* 0x000000020a087825 */ /* 0x000fe200078e0206 */
[----:B------:R-:W-:Y:S03]  /*4ab0*/  STL.64 [R1+0x3c8], R94 ;  /* 0x0003c85e01007387 */ /* 0x000fe60000100a00 */
[C---:B-1----:R-:W-:Y:S01]  /*4ac0*/  IMAD.WIDE R92, R11.reuse, 0x2, R180 ;  /* 0x000000020b5c7825 */ /* 0x042fe200078e02b4 */
[----:B------:R0:W-:Y:S03]  /*4ad0*/  STL.64 [R1+0x3c0], R8 ;  /* 0x0003c00801007387 */ /* 0x0001e60000100a00 */
[----:B------:R-:W-:Y:S01]  /*4ae0*/  IMAD.WIDE R10, R11, 0x2, R6 ;  /* 0x000000020b0a7825 */ /* 0x000fe200078e0206 */
[----:B------:R1:W-:Y:S03]  /*4af0*/  STL.64 [R1+0x3b8], R92 ;  /* 0x0003b85c01007387 */ /* 0x0003e60000100a00 */
[----:B------:R-:W-:Y:S01]  /*4b00*/  IMAD.MOV.U32 R5, RZ, RZ, RZ ;  /* 0x000000ffff057224 */ /* 0x000fe200078e00ff */
[----:B------:R2:W-:Y:S01]  /*4b10*/  STL.64 [R1+0x3b0], R10 ;  /* 0x0003b00a01007387 */ /* 0x0005e20000100a00 */
[----:B0-----:R-:W-:-:S04]  /*4b20*/  IMAD.WIDE R8, R12, 0x2, R180 ;  /* 0x000000020c087825 */ /* 0x001fc800078e02b4 */
[----:B-1----:R-:W-:Y:S01]  /*4b30*/  IMAD.WIDE R92, R12, 0x2, R6 ;  /* 0x000000020c5c7825 */ /* 0x002fe200078e0206 */
[----:B------:R0:W-:Y:S03]  /*4b40*/  STL.64 [R1+0x3a8], R8 ;  /* 0x0003a80801007387 */ /* 0x0001e60000100a00 */
[C---:B--2---:R-:W-:Y:S01]  /*4b50*/  IMAD.WIDE R10, R13.reuse, 0x2, R180 ;  /* 0x000000020d0a7825 */ /* 0x044fe200078e02b4 */
[----:B------:R-:W-:Y:S04]  /*4b60*/  STL.64 [R1+0x3a0], R92 ;  /* 0x0003a05c01007387 */ /* 0x000fe80000100a00 */
[----:B------:R1:W-:Y:S01]  /*4b70*/  STL.64 [R1+0x398], R10 ;  /* 0x0003980a01007387 */ /* 0x0003e20000100a00 */
[----:B0-----:R-:W-:-:S04]  /*4b80*/  IMAD.WIDE R8, R13, 0x2, R6 ;  /* 0x000000020d087825 */ /* 0x001fc800078e0206 */
[C---:B------:R-:W-:Y:S01]  /*4b90*/  IMAD.WIDE R12, R14.reuse, 0x2, R180 ;  /* 0x000000020e0c7825 */ /* 0x040fe200078e02b4 */
[----:B------:R0:W-:Y:S03]  /*4ba0*/  STL.64 [R1+0x390], R8 ;  /* 0x0003900801007387 */ /* 0x0001e60000100a00 */
[----:B-1----:R-:W-:Y:S01]  /*4bb0*/  IMAD.WIDE R10, R14, 0x2, R6 ;  /* 0x000000020e0a7825 */ /* 0x002fe200078e0206 */
[----:B------:R1:W-:Y:S04]  /*4bc0*/  STL.64 [R1+0x388], R12 ;  /* 0x0003880c01007387 */ /* 0x0003e80000100a00 */
[----:B------:R2:W-:Y:S01]  /*4bd0*/  STL.64 [R1+0x380], R10 ;  /* 0x0003800a01007387 */ /* 0x0005e20000100a00 */
[----:B0-----:R-:W-:-:S04]  /*4be0*/  IMAD.WIDE R8, R15, 0x2, R180 ;  /* 0x000000020f087825 */ /* 0x001fc800078e02b4 */
[----:B-1----:R-:W-:Y:S01]  /*4bf0*/  IMAD.WIDE R12, R15, 0x2, R6 ;  /* 0x000000020f0c7825 */ /* 0x002fe200078e0206 */
[----:B------:R0:W-:Y:S03]  /*4c00*/  STL.64 [R1+0x378], R8 ;  /* 0x0003780801007387 */ /* 0x0001e60000100a00 */
[C---:B--2---:R-:W-:Y:S01]  /*4c10*/  IMAD.WIDE R10, R16.reuse, 0x2, R180 ;  /* 0x00000002100a7825 */ /* 0x044fe200078e02b4 */
[----:B------:R1:W-:Y:S04]  /*4c20*/  STL.64 [R1+0x370], R12 ;  /* 0x0003700c01007387 */ /* 0x0003e80000100a00 */
[----:B------:R2:W-:Y:S01]  /*4c30*/  STL.64 [R1+0x368], R10 ;  /* 0x0003680a01007387 */ /* 0x0005e20000100a00 */
[----:B0-----:R-:W-:-:S04]  /*4c40*/  IMAD.WIDE R8, R16, 0x2, R6 ;  /* 0x0000000210087825 */ /* 0x001fc800078e0206 */
[C---:B-1----:R-:W-:Y:S01]  /*4c50*/  IMAD.WIDE R12, R17.reuse, 0x2, R180 ;  /* 0x00000002110c7825 */ /* 0x042fe200078e02b4 */
[----:B------:R0:W-:Y:S03]  /*4c60*/  STL.64 [R1+0x360], R8 ;  /* 0x0003600801007387 */ /* 0x0001e60000100a00 */
[----:B--2---:R-:W-:Y:S01]  /*4c70*/  IMAD.WIDE R10, R17, 0x2, R6 ;  /* 0x00000002110a7825 */ /* 0x004fe200078e0206 */
        /* <DEDUP_REMOVED lines=86> */
[----:B0-----:R-:W-:-:S03]  /*51e0*/  LOP3.LUT R8, R193, 0x40, RZ, 0x3c, !PT ;  /* 0x00000040c1087812 */ /* 0x001fc600078e3cff */
.L_x_1:
[----:B------:R-:W2:Y:S04]  /*51f0*/  LDL.64 R14, [R1+0x3d0] ;  /* 0x0003d000010e7983 */ /* 0x000ea80000100a00 */
[----:B------:R-:W3:Y:S04]  /*5200*/  LDL.64 R30, [R1+0x3e0] ;  /* 0x0003e000011e7983 */ /* 0x000ee80000100a00 */
[----:B------:R-:W4:Y:S04]  /*5210*/  LDL.64 R176, [R1+0x3a0] ;  /* 0x0003a00001b07983 */ /* 0x000f280000100a00 */
[----:B------:R-:W5:Y:S04]  /*5220*/  LDL.64 R18, [R1+0x3f0] ;  /* 0x0003f00001127983 */ /* 0x000f680000100a00 */
[----:B------:R-:W4:Y:S04]  /*5230*/  LDL.64 R26, [R1+0x3c0] ;  /* 0x0003c000011a7983 */ /* 0x000f280000100a00 */
[----:B------:R-:W5:Y:S04]  /*5240*/  LDL.64 R190, [R1+0x390] ;  /* 0x0003900001be7983 */ /* 0x000f680000100a00 */
[----:B------:R-:W5:Y:S04]  /*5250*/  LDL.64 R210, [R1+0x330] ;  /* 0x0003300001d27983 */ /* 0x000f680000100a00 */
[----:B-1----:R-:W5:Y:S04]  /*5260*/  LDL.64 R10, [R1+0x3e8] ;  /* 0x0003e800010a7983 */ /* 0x002f680000100a00 */
[----:B------:R-:W5:Y:S01]  /*5270*/  LDL.64 R22, [R1+0x3b0] ;  /* 0x0003b00001167983 */ /* 0x000f620000100a00 */
[----:B------:R-:W-:-:S03]  /*5280*/  IMAD.WIDE R8, R2, 0x2, R180 ;  /* 0x0000000202087825 */ /* 0x000fc600078e02b4 */
[----:B------:R-:W5:Y:S01]  /*5290*/  LDL.64 R38, [R1+0x360] ;  /* 0x0003600001267983 */ /* 0x000f620000100a00 */
[----:B------:R-:W-:-:S03]  /*52a0*/  IMAD.WIDE R12, R2, 0x2, R6 ;  /* 0x00000002020c7825 */ /* 0x000fc600078e0206 */
[----:B------:R-:W5:Y:S04]  /*52b0*/  LDL.64 R170, [R1+0x380] ;  /* 0x0003800001aa7983 */ /* 0x000f680000100a00 */
[----:B------:R-:W5:Y:S04]  /*52c0*/  LDL.64 R28, [R1+0x3c8] ;  /* 0x0003c800011c7983 */ /* 0x000f680000100a00 */
[----:B------:R-:W5:Y:S04]  /*52d0*/  LDL.64 R92, [R1+0x368] ;  /* 0x00036800015c7983 */ /* 0x000f680000100a00 */
[----:B------:R-:W5:Y:S04]  /*52e0*/  LDL.64 R212, [R1+0x338] ;  /* 0x0003380001d47983 */ /* 0x000f680000100a00 */
[----:B------:R-:W5:Y:S04]  /*52f0*/  LDL.64 R94, [R1+0x370] ;  /* 0x00037000015e7983 */ /* 0x000f680000100a00 */
[----:B------:R-:W5:Y:S04]  /*5300*/  LDL.64 R216, [R1+0x350] ;  /* 0x0003500001d87983 */ /* 0x000f680000100a00 */
[----:B------:R0:W5:Y:S04]  /*5310*/  LDG.E.U16 R8, [R8.64] ;  /* 0x0000000408087981 */ /* 0x000168000c1e1500 */
[----:B------:R-:W5:Y:S04]  /*5320*/  LDL.64 R24, [R1+0x3b8] ;  /* 0x0003b80001187983 */ /* 0x000f680000100a00 */
[----:B------:R-:W5:Y:S04]  /*5330*/  LDL.64 R186, [R1+0x378] ;  /* 0x0003780001ba7983 */ /* 0x000f680000100a00 */
[----:B0-----:R0:W5:Y:S04]  /*5340*/  LDG.E.U16 R9, [R12.64] ;  /* 0x000000040c097981 */ /* 0x001168000c1e1500 */
[----:B------:R-:W5:Y:S04]  /*5350*/  LDL.64 R178, [R1+0x340] ;  /* 0x0003400001b27983 */ /* 0x000f680000100a00 */
        /* <DEDUP_REMOVED lines=13> */
[----:B------:R-:W5:Y:S01]  /*5430*/  LDL.64 R222, [R1+0x230] ;  /* 0x0002300001de7983 */ /* 0x000f620000100a00 */
[----:B--2---:R-:W-:-:S04]  /*5440*/  IMAD.WIDE R14, R2, 0x2, R14 ;  /* 0x00000002020e7825 */ /* 0x004fc800078e020e */
[C---:B---3--:R-:W-:Y:S02]  /*5450*/  IMAD.WIDE R32, R2.reuse, 0x2, R30 ;  /* 0x0000000202207825 */ /* 0x048fe400078e021e */
[----:B------:R4:W2:Y:S04]  /*5460*/  LDG.E.U16 R31, [R14.64] ;  /* 0x000000040e1f7981 */ /* 0x0008a8000c1e1500 */
[----:B------:R1:W3:Y:S01]  /*5470*/  LDG.E.U16 R32, [R32.64] ;  /* 0x0000000420207981 */ /* 0x0002e2000c1e1500 */
[----:B----4-:R-:W-:-:S03]  /*5480*/  IMAD.WIDE R14, R2, 0x2, R176 ;  /* 0x00000002020e7825 */ /* 0x010fc600078e02b0 */
[----:B------:R-:W4:Y:S01]  /*5490*/  LDL.64 R176, [R1+0x358] ;  /* 0x0003580001b07983 */ /* 0x000f220000100a00 */
[----:B-----5:R-:W-:-:S03]  /*54a0*/  IMAD.WIDE R36, R2, 0x2, R18 ;  /* 0x0000000202247825 */ /* 0x020fc600078e0212 */
[----:B------:R-:W5:Y:S01]  /*54b0*/  LDL.64 R18, [R1+0x388] ;  /* 0x0003880001127983 */ /* 0x000f620000100a00 */
[----:B0-----:R-:W-:-:S03]  /*54c0*/  IMAD.WIDE R12, R2, 0x2, R26 ;  /* 0x00000002020c7825 */ /* 0x001fc600078e021a */
[----:B------:R0:W2:Y:S04]  /*54d0*/  LDG.E.U16 R36, [R36.64] ;  /* 0x0000000424247981 */ /* 0x0000a8000c1e1500 */
[----:B------:R0:W2:Y:S02]  /*54e0*/  LDG.E.U16 R27, [R12.64] ;  /* 0x000000040c1b7981 */ /* 0x0000a4000c1e1500 */
[C---:B0-----:R-:W-:Y:S02]  /*54f0*/  IMAD.WIDE R12, R2.reuse, 0x2, R190 ;  /* 0x00000002020c7825 */ /* 0x041fe400078e02be */
[----:B------:R-:W2:Y:S02]  /*5500*/  LDL.64 R190, [R1+0x308] ;  /* 0x0003080001be7983 */ /* 0x000ea40000100a00 */
[----:B------:R-:W-:-:S05]  /*5510*/  IMAD.WIDE R10, R2, 0x2, R10 ;  /* 0x00000002020a7825 */ /* 0x000fca00078e020a */
[----:B------:R0:W2:Y:S01]  /*5520*/  LDG.E.U16 R35, [R10.64] ;  /* 0x000000040a237981 */ /* 0x0000a2000c1e1500 */
[----:B----4-:R-:W-:-:S05]  /*5530*/  IMAD.WIDE R176, R2, 0x2, R176 ;  /* 0x0000000202b07825 */ /* 0x010fca00078e02b0 */
[----:B------:R4:W3:Y:S02]  /*5540*/  LDG.E.U16 R30, [R176.64] ;  /* 0x00000004b01e7981 */ /* 0x0008e4000c1e1500 */
[C---:B----4-:R-:W-:Y:S02]  /*5550*/  IMAD.WIDE R176, R2.reuse, 0x2, R210 ;  /* 0x0000000202b07825 */ /* 0x050fe400078e02d2 */
[----:B------:R-:W4:Y:S02]  /*5560*/  LDL.64 R210, [R1+0x2e0] ;  /* 0x0002e00001d27983 */ /* 0x000f240000100a00 */
[----:B0-----:R-:W-:-:S04]  /*5570*/  IMAD.WIDE R10, R2, 0x2, R22 ;  /* 0x00000002020a7825 */ /* 0x001fc800078e0216 */
[C---:B------:R-:W-:Y:S01]  /*5580*/  IMAD.WIDE R38, R2.reuse, 0x2, R38 ;  /* 0x0000000202267825 */ /* 0x040fe200078e0226 */
[----:B------:R5:W3:Y:S03]  /*5590*/  LDG.E.U16 R23, [R10.64] ;  /* 0x000000040a177981 */ /* 0x000ae6000c1e1500 */
[C---:B------:R-:W-:Y:S01]  /*55a0*/  IMAD.WIDE R170, R2.reuse, 0x2, R170 ;  /* 0x0000000202aa7825 */ /* 0x040fe200078e02aa */
[----:B-1----:R0:W3:Y:S03]  /*55b0*/  LDG.E.U16 R33, [R38.64] ;  /* 0x0000000426217981 */ /* 0x0020e6000c1e1500 */
[C---:B-----5:R-:W-:Y:S02]  /*55c0*/  IMAD.WIDE R10, R2.reuse, 0x2, R18 ;  /* 0x00000002020a7825 */ /* 0x060fe400078e0212 */
[----:B------:R1:W5:Y:S02]  /*55d0*/  LDG.E.U16 R19, [R14.64] ;  /* 0x000000040e137981 */ /* 0x000364000c1e1500 */
[----:B------:R-:W-:-:S02]  /*55e0*/  IMAD.WIDE R28, R2, 0x2, R28 ;  /* 0x00000002021c7825 */ /* 0x000fc400078e021c */
[----:B------:R2:W3:Y:S02]  /*55f0*/  LDG.E.U16 R11, [R10.64] ;  /* 0x000000040a0b7981 */ /* 0x0004e4000c1e1500 */
[C---:B------:R-:W-:Y:S02]  /*5600*/  IMAD.WIDE R92, R2.reuse, 0x2, R92 ;  /* 0x00000002025c7825 */ /* 0x040fe400078e025c */
[----:B------:R2:W3:Y:S02]  /*5610*/  LDG.E.U16 R28, [R28.64] ;  /* 0x000000041c1c7981 */ /* 0x0004e4000c1e1500 */
[C---:B0-----:R-:W-:Y:S02]  /*5620*/  IMAD.WIDE R38, R2.reuse, 0x2, R212 ;  /* 0x0000000202267825 */ /* 0x041fe400078e02d4 */
[----:B-1----:R0:W3:Y:S02]  /*5630*/  LDG.E.U16 R15, [R12.64] ;  /* 0x000000040c0f7981 */ /* 0x0020e4000c1e1500 */
[----:B------:R-:W-:-:S02]  /*5640*/  IMAD.WIDE R94, R2, 0x2, R94 ;  /* 0x00000002025e7825 */ /* 0x000fc400078e025e */
[----:B--2---:R1:W2:Y:S02]  /*5650*/  LDG.E.U16 R10, [R170.64] ;  /* 0x00000004aa0a7981 */ /* 0x0042a4000c1e1500 */
[C---:B------:R-:W-:Y:S02]  /*5660*/  IMAD.WIDE R24, R2.reuse, 0x2, R24 ;  /* 0x0000000202187825 */ /* 0x040fe400078e0218 */
[----:B------:R1:W2:Y:S02]  /*5670*/  LDG.E.U16 R34, [R92.64] ;  /* 0x000000045c227981 */ /* 0x0002a4000c1e1500 */
[C---:B0-----:R-:W-:Y:S02]  /*5680*/  IMAD.WIDE R12, R2.reuse, 0x2, R186 ;  /* 0x00000002020c7825 */ /* 0x041fe400078e02ba */
[----:B------:R0:W2:Y:S02]  /*5690*/  LDG.E.U16 R22, [R38.64] ;  /* 0x0000000426167981 */ /* 0x0000a4000c1e1500 */
[----:B-1----:R-:W-:-:S02]  /*56a0*/  IMAD.WIDE R170, R2, 0x2, R216 ;  /* 0x0000000202aa7825 */ /* 0x002fc400078e02d8 */
[----:B------:R1:W2:Y:S02]  /*56b0*/  LDG.E.U16 R37, [R94.64] ;  /* 0x000000045e257981 */ /* 0x0002a4000c1e1500 */
[C---:B------:R-:W-:Y:S02]  /*56c0*/  IMAD.WIDE R92, R2.reuse, 0x2, R178 ;  /* 0x00000002025c7825 */ /* 0x040fe400078e02b2 */
[----:B------:R-:W2:Y:S02]  /*56d0*/  LDL.64 R178, [R1+0x2e8] ;  /* 0x0002e80001b27983 */ /* 0x000ea40000100a00 */
[C---:B0-----:R-:W-:Y:S02]  /*56e0*/  IMAD.WIDE R38, R2.reuse, 0x2, R194 ;  /* 0x0000000202267825 */ /* 0x041fe400078e02c2 */
[----:B------:R0:W3:Y:S02]  /*56f0*/  LDG.E.U16 R29, [R170.64] ;  /* 0x00000004aa1d7981 */ /* 0x0000e4000c1e1500 */
[----:B-1----:R-:W-:-:S02]  /*5700*/  IMAD.WIDE R94, R2, 0x2, R214 ;  /* 0x00000002025e7825 */ /* 0x002fc400078e02d6 */
[----:B------:R1:W3:Y:S04]  /*5710*/  LDG.E.U16 R24, [R24.64] ;  /* 0x0000000418187981 */ /* 0x0002e8000c1e1500 */
[----:B------:R1:W3:Y:S01]  /*5720*/  LDG.E.U16 R12, [R12.64] ;  /* 0x000000040c0c7981 */ /* 0x0002e2000c1e1500 */
[----:B0-----:R-:W-:-:S03]  /*5730*/  IMAD.WIDE R170, R2, 0x2, R204 ;  /* 0x0000000202aa7825 */ /* 0x001fc600078e02cc */
[----:B------:R-:W3:Y:S04]  /*5740*/  LDL.64 R204, [R1+0x2d8] ;  /* 0x0002d80001cc7983 */ /* 0x000ee80000100a00 */
[----:B------:R-:W5:Y:S04]  /*5750*/  LDL.64 R186, [R1+0x2f0] ;  /* 0x0002f00001ba7983 */ /* 0x000f680000100a00 */
[----:B-1----:R0:W5:Y:S04]  /*5760*/  LDG.E.U16 R25, [R92.64] ;  /* 0x000000045c197981 */ /* 0x002168000c1e1500 */
[----:B------:R1:W5:Y:S04]  /*5770*/  LDG.E.U16 R13, [R38.64] ;  /* 0x00000004260d7981 */ /* 0x000368000c1e1500 */
[----:B------:R1:W5:Y:S01]  /*5780*/  LDG.E.U16 R26, [R94.64] ;  /* 0x000000045e1a7981 */ /* 0x000362000c1e1500 */
[----:B0-----:R-:W-:-:S03]  /*5790*/  IMAD.WIDE R92, R2, 0x2, R202 ;  /* 0x00000002025c7825 */ /* 0x001fc600078e02ca */
[----:B------:R-:W5:Y:S01]  /*57a0*/  LDL.64 R202, [R1+0x2d0] ;  /* 0x0002d00001ca7983 */ /* 0x000f620000100a00 */
[----:B-1----:R-:W-:-:S03]  /*57b0*/  IMAD.WIDE R38, R2, 0x2, R190 ;  /* 0x0000000202267825 */ /* 0x002fc600078e02be */
[----:B------:R-:W5:Y:S01]  /*57c0*/  LDL.64 R190, [R1+0x2c0] ;  /* 0x0002c00001be7983 */ /* 0x000f620000100a00 */
[----:B------:R-:W-:-:S03]  /*57d0*/  IMAD.WIDE R94, R2, 0x2, R208 ;  /* 0x00000002025e7825 */ /* 0x000fc600078e02d0 */
[----:B------:R-:W5:Y:S04]  /*57e0*/  LDL.64 R208, [R1+0x2b0] ;  /* 0x0002b00001d07983 */ /* 0x000f680000100a00 */
[----:B------:R4:W5:Y:S01]  /*57f0*/  LDG.E.U16 R169, [R38.64] ;  /* 0x0000000426a97981 */ /* 0x000962000c1e1500 */
[----:B------:R-:W-:-:S03]  /*5800*/  IMAD.WIDE R16, R2, 0x2, R16 ;  /* 0x0000000202107825 */ /* 0x000fc600078e0210 */
[----:B------:R-:W5:Y:S04]  /*5810*/  LDL.64 R216, [R1+0x2a8] ;  /* 0x0002a80001d87983 */ /* 0x000f680000100a00 */
[----:B------:R0:W5:Y:S04]  /*5820*/  LDG.E.U16 R16, [R16.64] ;  /* 0x0000000410107981 */ /* 0x000168000c1e1500 */
[----:B------:R-:W5:Y:S04]  /*5830*/  LDL.64 R194, [R1+0x2c8] ;  /* 0x0002c80001c27983 */ /* 0x000f680000100a00 */
[----:B------:R-:W5:Y:S04]  /*5840*/  LDL.64 R212, [R1+0x280] ;  /* 0x0002800001d47983 */ /* 0x000f680000100a00 */
[----:B0-----:R0:W5:Y:S04]  /*5850*/  LDG.E.U16 R17, [R94.64] ;  /* 0x000000045e117981 */ /* 0x001168000c1e1500 */
[----:B------:R-:W5:Y:S01]  /*5860*/  LDL.64 R214, [R1+0x288] ;  /* 0x0002880001d67983 */ /* 0x000f620000100a00 */
[----:B------:R-:W-:-:S03]  /*5870*/  IMAD.WIDE R20, R2, 0x2, R20 ;  /* 0x0000000202147825 */ /* 0x000fc600078e0214 */
[----:B------:R1:W5:Y:S01]  /*5880*/  LDG.E.U16 R14, [R92.64] ;  /* 0x000000045c0e7981 */ /* 0x000362000c1e1500 */
[----:B0-----:R-:W-:-:S03]  /*5890*/  IMAD.WIDE R94, R2, 0x2, R198 ;  /* 0x00000002025e7825 */ /* 0x001fc600078e02c6 */
[----:B------:R-:W5:Y:S04]  /*58a0*/  LDL.64 R198, [R1+0x298] ;  /* 0x0002980001c67983 */ /* 0x000f680000100a00 */
[----:B------:R0:W5:Y:S04]  /*58b0*/  LDG.E.U16 R20, [R20.64] ;  /* 0x0000000414147981 */ /* 0x000168000c1e1500 */
[----:B------:R5:W5:Y:S01]  /*58c0*/  LDG.E.U16 R18, [R170.64] ;  /* 0x00000004aa127981 */ /* 0x000b62000c1e1500 */
[----:B----4-:R-:W-:-:S03]  /*58d0*/  IMAD.WIDE R38, R2, 0x2, R210 ;  /* 0x0000000202267825 */ /* 0x010fc600078e02d2 */
[----:B0-----:R2:W4:Y:S04]  /*58e0*/  LDG.E.U16 R21, [R176.64] ;  /* 0x00000004b0157981 */ /* 0x001528000c1e1500 */
[----:B------:R-:W4:Y:S01]  /*58f0*/  LDL.64 R210, [R1+0x290] ;  /* 0x0002900001d27983 */ /* 0x000f220000100a00 */
[----:B-1----:R-:W-:-:S03]  /*5900*/  IMAD.WIDE R92, R2, 0x2, R200 ;  /* 0x00000002025c7825 */ /* 0x002fc600078e02c8 */
[----:B------:R-:W4:Y:S01]  /*5910*/  LDL.64 R200, [R1+0x2a0] ;  /* 0x0002a00001c87983 */ /* 0x000f220000100a00 */
[----:B--2---:R-:W-:-:S03]  /*5920*/  IMAD.WIDE R176, R2, 0x2, R178 ;  /* 0x0000000202b07825 */ /* 0x004fc600078e02b2 */
[----:B------:R3:W2:Y:S04]  /*5930*/  LDG.E.U16 R178, [R92.64] ;  /* 0x000000045cb27981 */ /* 0x0006a8000c1e1500 */
[----:B------:R0:W2:Y:S01]  /*5940*/  LDG.E.U16 R179, [R94.64] ;  /* 0x000000045eb37981 */ /* 0x0000a2000c1e1500 */
[----:B---3--:R-:W-:-:S03]  /*5950*/  IMAD.WIDE R92, R2, 0x2, R204 ;  /* 0x00000002025c7825 */ /* 0x008fc600078e02cc */
[----:B------:R-:W3:Y:S01]  /*5960*/  LDL.64 R204, [R1+0x278] ;  /* 0x0002780001cc7983 */ /* 0x000ee20000100a00 */
[----:B-----5:R-:W-:-:S03]  /*5970*/  IMAD.WIDE R170, R2, 0x2, R186 ;  /* 0x0000000202aa7825 */ /* 0x020fc600078e02ba */
[----:B------:R1:W5:Y:S04]  /*5980*/  LDG.E.U16 R186, [R176.64] ;  /* 0x00000004b0ba7981 */ /* 0x000368000c1e1500 */
[----:B------:R0:W2:Y:S04]  /*5990*/  LDG.E.U16 R187, [R38.64] ;  /* 0x0000000426bb7981 */ /* 0x0000a8000c1e1500 */
[----:B------:R1:W2:Y:S01]  /*59a0*/  LDG.E.U16 R184, [R170.64] ;  /* 0x00000004aab87981 */ /* 0x0002a2000c1e1500 */
[----:B0-----:R-:W-:-:S03]  /*59b0*/  IMAD.WIDE R94, R2, 0x2, R202 ;  /* 0x00000002025e7825 */ /* 0x001fc600078e02ca */
[----:B------:R-:W2:Y:S01]  /*59c0*/  LDL.64 R202, [R1+0x270] ;  /* 0x0002700001ca7983 */ /* 0x000ea20000100a00 */
[----:B-1----:R-:W-:-:S03]  /*59d0*/  IMAD.WIDE R176, R2, 0x2, R190 ;  /* 0x0000000202b07825 */ /* 0x002fc600078e02be */
[----:B------:R0:W3:Y:S01]  /*59e0*/  LDG.E.U16 R190, [R92.64] ;  /* 0x000000045cbe7981 */ /* 0x0000e2000c1e1500 */
[----:B------:R-:W-:-:S03]  /*59f0*/  IMAD.WIDE R38, R2, 0x2, R218 ;  /* 0x0000000202267825 */ /* 0x000fc600078e02da */
[----:B------:R1:W5:Y:S04]  /*5a00*/  LDG.E.U16 R191, [R94.64] ;  /* 0x000000045ebf7981 */ /* 0x000368000c1e1500 */
[----:B------:R4:W5:Y:S01]  /*5a10*/  LDG.E.U16 R197, [R38.64] ;  /* 0x0000000426c57981 */ /* 0x000962000c1e1500 */
[----:B0-----:R-:W-:-:S03]  /*5a20*/  IMAD.WIDE R92, R2, 0x2, R208 ;  /* 0x00000002025c7825 */ /* 0x001fc600078e02d0 */
[----:B------:R-:W5:Y:S01]  /*5a30*/  LDL.64 R208, [R1+0x268] ;  /* 0x0002680001d07983 */ /* 0x000f620000100a00 */
[----:B-1----:R-:W-:-:S03]  /*5a40*/  IMAD.WIDE R94, R2, 0x2, R216 ;  /* 0x00000002025e7825 */ /* 0x002fc600078e02d8 */
[----:B------:R-:W5:Y:S01]  /*5a50*/  LDL.64 R218, [R1+0x220] ;  /* 0x0002200001da7983 */ /* 0x000f620000100a00 */
[----:B------:R-:W-:-:S03]  /*5a60*/  IMAD.WIDE R170, R2, 0x2, R194 ;  /* 0x0000000202aa7825 */ /* 0x000fc600078e02c2 */
[----:B------:R0:W5:Y:S04]  /*5a70*/  LDG.E.U16 R195, [R176.64] ;  /* 0x00000004b0c37981 */ /* 0x000168000c1e1500 */
[----:B------:R1:W5:Y:S04]  /*5a80*/  LDG.E.U16 R194, [R170.64] ;  /* 0x00000004aac27981 */ /* 0x000368000c1e1500 */
[----:B------:R-:W5:Y:S01]  /*5a90*/  LDL.64 R216, [R1+0x210] ;  /* 0x0002100001d87983 */ /* 0x000f620000100a00 */
[----:B0-----:R-:W-:-:S03]  /*5aa0*/  IMAD.WIDE R176, R2, 0x2, R198 ;  /* 0x0000000202b07825 */ /* 0x001fc600078e02c6 */
[----:B------:R0:W5:Y:S04]  /*5ab0*/  LDG.E.U16 R199, [R94.64] ;  /* 0x000000045ec77981 */ /* 0x000168000c1e1500 */
[----:B------:R1:W5:Y:S01]  /*5ac0*/  LDG.E.U16 R198, [R92.64] ;  /* 0x000000045cc67981 */ /* 0x000362000c1e1500 */
[----:B0-----:R-:W-:-:S03]  /*5ad0*/  IMAD.WIDE R94, R2, 0x2, R212 ;  /* 0x00000002025e7825 */ /* 0x001fc600078e02d4 */
[----:B------:R-:W5:Y:S01]  /*5ae0*/  LDL.64 R212, [R1+0x258] ;  /* 0x0002580001d47983 */ /* 0x000f620000100a00 */
[----:B-1----:R-:W-:-:S03]  /*5af0*/  IMAD.WIDE R92, R2, 0x2, R214 ;  /* 0x00000002025c7825 */ /* 0x002fc600078e02d6 */
[----:B------:R-:W5:Y:S01]  /*5b00*/  LDL.64 R214, [R1+0x250] ;  /* 0x0002500001d67983 */ /* 0x000f620000100a00 */
[----:B----4-:R-:W-:-:S03]  /*5b10*/  IMAD.WIDE R38, R2, 0x2, R210 ;  /* 0x0000000202267825 */ /* 0x010fc600078e02d2 */
[----:B------:R-:W4:Y:S01]  /*5b20*/  LDL.64 R210, [R1+0x260] ;  /* 0x0002600001d27983 */ /* 0x000f220000100a00 */
[----:B------:R-:W-:-:S03]  /*5b30*/  IMAD.WIDE R170, R2, 0x2, R200 ;  /* 0x0000000202aa7825 */ /* 0x000fc600078e02c8 */
[----:B------:R2:W4:Y:S04]  /*5b40*/  LDG.E.U16 R201, [R176.64] ;  /* 0x00000004b0c97981 */ /* 0x000528000c1e1500 */
[----:B------:R3:W4:Y:S01]  /*5b50*/  LDG.E.U16 R200, [R170.64] ;  /* 0x00000004aac87981 */ /* 0x000722000c1e1500 */
[----:B--2---:R-:W-:-:S03]  /*5b60*/  IMAD.WIDE R176, R2, 0x2, R202 ;  /* 0x0000000202b07825 */ /* 0x004fc600078e02ca */
[----:B------:R5:W2:Y:S04]  /*5b70*/  LDG.E.U16 R202, [R38.64] ;  /* 0x0000000426ca7981 */ /* 0x000aa8000c1e1500 */
[----:B------:R4:W2:Y:S01]  /*5b80*/  LDG.E.U16 R203, [R92.64] ;  /* 0x000000045ccb7981 */ /* 0x0008a2000c1e1500 */
[----:B---3--:R-:W-:-:S03]  /*5b90*/  IMAD.WIDE R170, R2, 0x2, R204 ;  /* 0x0000000202aa7825 */ /* 0x008fc600078e02cc */
[----:B------:R0:W3:Y:S04]  /*5ba0*/  LDG.E.U16 R204, [R94.64] ;  /* 0x000000045ecc7981 */ /* 0x0000e8000c1e1500 */
[----:B------:R1:W2:Y:S01]  /*5bb0*/  LDG.E.U16 R170, [R170.64] ;  /* 0x00000004aaaa7981 */ /* 0x0002a2000c1e1500 */
[----:B-----5:R-:W-:-:S03]  /*5bc0*/  IMAD.WIDE R38, R2, 0x2, R208 ;  /* 0x0000000202267825 */ /* 0x020fc600078e02d0 */
[----:B------:R-:W5:Y:S04]  /*5bd0*/  LDL.64 R208, [R1+0x228] ;  /* 0x0002280001d07983 */ /* 0x000f680000100a00 */
[----:B------:R0:W2:Y:S04]  /*5be0*/  LDG.E.U16 R176, [R176.64] ;  /* 0x00000004b0b07981 */ /* 0x0000a8000c1e1500 */
[----:B-1----:R1:W2:Y:S01]  /*5bf0*/  LDG.E.U16 R171, [R38.64] ;  /* 0x0000000426ab7981 */ /* 0x0022a2000c1e1500 */
[----:B0-----:R-:W-:-:S03]  /*5c00*/  IMAD.WIDE R94, R2, 0x2, R212 ;  /* 0x00000002025e7825 */ /* 0x001fc600078e02d4 */
[----:B------:R-:W2:Y:S01]  /*5c10*/  LDL.64 R212, [R1+0x208] ;  /* 0x0002080001d47983 */ /* 0x000ea20000100a00 */
[----:B-1----:R-:W-:-:S03]  /*5c20*/  IMAD.WIDE R38, R2, 0x2, R214 ;  /* 0x0000000202267825 */ /* 0x002fc600078e02d6 */
[----:B------:R-:W2:Y:S04]  /*5c30*/  LDL.64 R214, [R1+0x200] ;  /* 0x0002000001d67983 */ /* 0x000ea80000100a00 */
[----:B------:R0:W2:Y:S04]  /*5c40*/  LDG.E.U16 R94, [R94.64] ;  /* 0x000000045e5e7981 */ /* 0x0000a8000c1e1500 */
[----:B0-----:R0:W2:Y:S01]  /*5c50*/  LDG.E.U16 R95, [R38.64] ;  /* 0x00000004265f7981 */ /* 0x0010a2000c1e1500 */
[----:B----4-:R-:W-:-:S03]  /*5c60*/  IMAD.WIDE R92, R2, 0x2, R210 ;  /* 0x00000002025c7825 */ /* 0x010fc600078e02d2 */
[----:B------:R-:W4:Y:S04]  /*5c70*/  LDL.64 R210, [R1+0x218] ;  /* 0x0002180001d27983 */ /* 0x000f280000100a00 */
[----:B------:R1:W2:Y:S01]  /*5c80*/  LDG.E.U16 R177, [R92.64] ;  /* 0x000000045cb17981 */ /* 0x0002a2000c1e1500 */
[----:B0-----:R-:W-:-:S04]  /*5c90*/  IMAD.WIDE R38, R2, 0x2, R226 ;  /* 0x0000000202267825 */ /* 0x001fc800078e02e2 */
[----:B-1----:R-:W-:-:S06]  /*5ca0*/  IMAD.WIDE R92, R2, 0x2, R228 ;  /* 0x00000002025c7825 */ /* 0x002fcc00078e02e4 */
[----:B------:R0:W2:Y:S04]  /*5cb0*/  LDG.E.U16 R92, [R92.64] ;  /* 0x000000045c5c7981 */ /* 0x0000a8000c1e1500 */
[----:B0-----:R0:W2:Y:S02]  /*5cc0*/  LDG.E.U16 R93, [R38.64] ;  /* 0x00000004265d7981 */ /* 0x0010a4000c1e1500 */
[----:B0-----:R-:W-:-:S05]  /*5cd0*/  IMAD.WIDE R38, R2, 0x2, R224 ;  /* 0x0000000202267825 */ /* 0x001fca00078e02e0 */
[----:B------:R0:W3:Y:S02]  /*5ce0*/  LDG.E.U16 R205, [R38.64] ;  /* 0x0000000426cd7981 */ /* 0x0000e4000c1e1500 */
[----:B0-----:R-:W-:-:S05]  /*5cf0*/  IMAD.WIDE R38, R2, 0x2, R222 ;  /* 0x0000000202267825 */ /* 0x001fca00078e02de */
[----:B------:R5:W3:Y:S02]  /*5d00*/  LDG.E.U16 R206, [R38.64] ;  /* 0x0000000426ce7981 */ /* 0x000ae4000c1e1500 */
[----:B-----5:R-:W-:-:S05]  /*5d10*/  IMAD.WIDE R38, R2, 0x2, R208 ;  /* 0x0000000202267825 */ /* 0x020fca00078e02d0 */
[----:B------:R0:W5:Y:S02]  /*5d20*/  LDG.E.U16 R208, [R38.64] ;  /* 0x0000000426d07981 */ /* 0x000164000c1e1500 */
[C---:B0-----:R-:W-:Y:S02]  /*5d30*/  IMAD.WIDE R38, R2.reuse, 0x2, R218 ;  /* 0x0000000202267825 */ /* 0x041fe400078e02da */
[----:B------:R-:W0:Y:S04]  /*5d40*/  S2R R221, SR_TID.X ;  /* 0x0000000000dd7919 */ /* 0x000e280000002100 */
[----:B------:R4:W3:Y:S04]  /*5d50*/  LDG.E.U16 R209, [R38.64] ;  /* 0x0000000426d17981 */ /* 0x0008e8000c1e1500 */
[----:B------:R-:W3:Y:S01]  /*5d60*/  LDL.64 R218, [R1+0x1e0] ;  /* 0x0001e00001da7983 */ /* 0x000ee20000100a00 */
[----:B----4-:R-:W-:-:S05]  /*5d70*/  IMAD.WIDE R38, R2, 0x2, R210 ;  /* 0x0000000202267825 */ /* 0x010fca00078e02d2 */
[----:B------:R1:W4:Y:S02]  /*5d80*/  LDG.E.U16 R210, [R38.64] ;  /* 0x0000000426d27981 */ /* 0x000324000c1e1500 */
[C---:B-1----:R-:W-:Y:S02]  /*5d90*/  IMAD.WIDE R38, R2.reuse, 0x2, R216 ;  /* 0x0000000202267825 */ /* 0x042fe400078e02d8 */
[----:B------:R-:W4:Y:S04]  /*5da0*/  LDL.64 R216, [R1+0x1d8] ;  /* 0x0001d80001d87983 */ /* 0x000f280000100a00 */
[----:B------:R2:W4:Y:S02]  /*5db0*/  LDG.E.U16 R211, [R38.64] ;  /* 0x0000000426d37981 */ /* 0x000524000c1e1500 */
[----:B--2---:R-:W-:-:S05]  /*5dc0*/  IMAD.WIDE R38, R2, 0x2, R212 ;  /* 0x0000000202267825 */ /* 0x004fca00078e02d4 */
[----:B------:R1:W2:Y:S02]  /*5dd0*/  LDG.E.U16 R212, [R38.64] ;  /* 0x0000000426d47981 */ /* 0x0002a4000c1e1500 */
[----:B-1----:R-:W-:-:S06]  /*5de0*/  IMAD.WIDE R38, R2, 0x2, R214 ;  /* 0x0000000202267825 */ /* 0x002fcc00078e02d6 */
[----:B------:R-:W2:Y:S04]  /*5df0*/  LDG.E.U16 R38, [R38.64] ;  /* 0x0000000426267981 */ /* 0x000ea8000c1e1500 */
[----:B------:R-:W-:Y:S01]  /*5e00*/  BAR.SYNC.DEFER_BLOCKING 0x0 ;  /* 0x0000000000007b1d */ /* 0x000fe20000010000 */
[C---:B------:R-:W-:Y:S02]  /*5e10*/  LOP3.LUT R213, R182.reuse, 0x10, RZ, 0x3c, !PT ;  /* 0x00000010b6d57812 */ /* 0x040fe400078e3cff */
[----:B------:R-:W-:-:S03]  /*5e20*/  LOP3.LUT R214, R182, 0x20, RZ, 0x3c, !PT ;  /* 0x00000020b6d67812 */ /* 0x000fc600078e3cff */
        /* <DEDUP_REMOVED lines=17> */
[----:B------:R-:W-:Y:S01]  /*5f40*/  STS.U16 [R214+0x8500], R31 ;  /* 0x0085001fd6007388 */ /* 0x000fe20000000400 */
[----:B-1----:R-:W-:-:S03]  /*5f50*/  LOP3.LUT R213, R182, 0x30, RZ, 0x3c, !PT ;  /* 0x00000030b6d57812 */ /* 0x002fc600078e3cff */
        /* <DEDUP_REMOVED lines=22> */
[----:B---3--:R-:W-:Y:S04]  /*60c0*/  STS.U16 [R214+0xb800], R205 ;  /* 0x00b800cdd6007388 */ /* 0x008fe80000000400 */
[----:B------:R-:W-:Y:S01]  /*60d0*/  STS.U16 [R214+0xb900], R206 ;  /* 0x00b900ced6007388 */ /* 0x000fe20000000400 */
[----:B------:R-:W-:-:S03]  /*60e0*/  LOP3.LUT R9, R182, 0x60, RZ, 0x3c, !PT ;  /* 0x00000060b6097812 */ /* 0x000fc600078e3cff */
[----:B------:R-:W-:Y:S04]  /*60f0*/  STS.U16 [R213+0x8a00], R20 ;  /* 0x008a0014d5007388 */ /* 0x000fe80000000400 */
[----:B------:R-:W-:Y:S04]  /*6100*/  STS.U16 [R213+0x8b00], R19 ;  /* 0x008b0013d5007388 */ /* 0x000fe80000000400 */
[----:B------:R-:W-:Y:S04]  /*6110*/  STS.U16 [R213+0x9a00], R18 ;  /* 0x009a0012d5007388 */ /* 0x000fe80000000400 */
[----:B------:R-:W-:Y:S04]  /*6120*/  STS.U16 [R213+0x9b00], R17 ;  /* 0x009b0011d5007388 */ /* 0x000fe80000000400 */
[----:B------:R-:W-:Y:S04]  /*6130*/  STS.U16 [R213+0xaa00], R199 ;  /* 0x00aa00c7d5007388 */ /* 0x000fe80000000400 */
[----:B------:R-:W-:Y:S04]  /*6140*/  STS.U16 [R213+0xab00], R200 ;  /* 0x00ab00c8d5007388 */ /* 0x000fe80000000400 */
[----:B-----5:R-:W-:Y:S04]  /*6150*/  STS.U16 [R213+0xba00], R208 ;  /* 0x00ba00d0d5007388 */ /* 0x020fe80000000400 */
[----:B------:R-:W-:Y:S01]  /*6160*/  STS.U16 [R213+0xbb00], R209 ;  /* 0x00bb00d1d5007388 */ /* 0x000fe20000000400 */
[----:B------:R-:W-:-:S03]  /*6170*/  LOP3.LUT R8, R182, 0x70, RZ, 0x3c, !PT ;  /* 0x00000070b6087812 */ /* 0x000fc600078e3cff */
[----:B------:R-:W-:Y:S04]  /*6180*/  STS.U16 [R9+0x8c00], R16 ;  /* 0x008c001009007388 */ /* 0x000fe80000000400 */
[----:B------:R-:W-:Y:S04]  /*6190*/  STS.U16 [R9+0x8d00], R15 ;  /* 0x008d000f09007388 */ /* 0x000fe80000000400 */
[----:B------:R-:W-:Y:S04]  /*61a0*/  STS.U16 [R9+0x9c00], R14 ;  /* 0x009c000e09007388 */ /* 0x000fe80000000400 */
[----:B------:R-:W-:Y:S04]  /*61b0*/  STS.U16 [R9+0x9d00], R13 ;  /* 0x009d000d09007388 */ /* 0x000fe80000000400 */
[----:B------:R-:W-:Y:S04]  /*61c0*/  STS.U16 [R9+0xac00], R201 ;  /* 0x00ac00c909007388 */ /* 0x000fe80000000400 */
[----:B------:R-:W-:Y:S01]  /*61d0*/  STS.U16 [R9+0xad00], R202 ;  /* 0x00ad00ca09007388 */ /* 0x000fe20000000400 */
[----:B------:R-:W-:-:S02]  /*61e0*/  LOP3.LUT R184, R4, 0x20, RZ, 0x3c, !PT ;  /* 0x0000002004b87812 */ /* 0x000fc400078e3cff */
[C---:B------:R-:W-:Y:S01]  /*61f0*/  LOP3.LUT R171, R4.reuse, 0x40, RZ, 0x3c, !PT ;  /* 0x0000004004ab7812 */ /* 0x040fe200078e3cff */
[----:B------:R-:W3:Y:S01]  /*6200*/  LDL.64 R190, [R1+0x1b0] ;  /* 0x0001b00001be7983 */ /* 0x000ee20000100a00 */
[----:B------:R-:W-:Y:S02]  /*6210*/  LOP3.LUT R170, R4, 0x60, RZ, 0x3c, !PT ;  /* 0x0000006004aa7812 */ /* 0x000fe400078e3cff */
[----:B------:R-:W-:Y:S01]  /*6220*/  LOP3.LUT R186, R193, 0x40, RZ, 0x3c, !PT ;  /* 0x00000040c1ba7812 */ /* 0x000fe200078e3cff */
[----:B------:R-:W3:Y:S04]  /*6230*/  LDL.64 R194, [R1+0x1b8] ;  /* 0x0001b80001c27983 */ /* 0x000ee80000100a00 */
[----:B----4-:R-:W-:Y:S04]  /*6240*/  STS.U16 [R9+0xbc00], R210 ;  /* 0x00bc00d209007388 */ /* 0x010fe80000000400 */
[----:B------:R-:W-:Y:S04]  /*6250*/  STS.U16 [R9+0xbd00], R211 ;  /* 0x00bd00d309007388 */ /* 0x000fe80000000400 */
[----:B------:R-:W-:Y:S04]  /*6260*/  STS.U16 [R8+0x8e00], R11 ;  /* 0x008e000b08007388 */ /* 0x000fe80000000400 */
[----:B------:R-:W-:Y:S04]  /*6270*/  STS.U16 [R8+0x8f00], R10 ;  /* 0x008f000a08007388 */ /* 0x000fe80000000400 */
[----:B------:R-:W-:Y:S04]  /*6280*/  STS.U16 [R8+0x9e00], R169 ;  /* 0x009e00a908007388 */ /* 0x000fe80000000400 */
[----:B------:R-:W-:Y:S04]  /*6290*/  STS.U16 [R8+0x9f00], R178 ;  /* 0x009f00b208007388 */ /* 0x000fe80000000400 */
[----:B------:R-:W-:Y:S04]  /*62a0*/  STS.U16 [R8+0xae00], R203 ;  /* 0x00ae00cb08007388 */ /* 0x000fe80000000400 */
[----:B------:R-:W-:Y:S04]  /*62b0*/  STS.U16 [R8+0xaf00], R204 ;  /* 0x00af00cc08007388 */ /* 0x000fe80000000400 */
[----:B--2---:R-:W-:Y:S04]  /*62c0*/  STS.U16 [R8+0xbe00], R212 ;  /* 0x00be00d408007388 */ /* 0x004fe80000000400 */
[----:B------:R-:W-:Y:S04]  /*62d0*/  STS.U16 [R8+0xbf00], R38 ;  /* 0x00bf002608007388 */ /* 0x000fe80000000400 */
[----:B------:R-:W-:Y:S06]  /*62e0*/  BAR.SYNC.DEFER_BLOCKING 0x0 ;  /* 0x0000000000007b1d */ /* 0x000fec0000010000 */
[----:B------:R-:W-:Y:S04]  /*62f0*/  LDSM.16.MT88.4 R208, [R4] ;  /* 0x0000000004d0783b */ /* 0x000fe80000004200 */
[----:B------:R-:W1:Y:S04]  /*6300*/  LDSM.16.M88.4 R212, [R193+0x8000] ;  /* 0x00800000c1d4783b */ /* 0x000e680000000200 */
[----:B------:R-:W2:Y:S04]  /*6310*/  LDSM.16.MT88.4 R12, [R184] ;  /* 0x00000000b80c783b */ /* 0x000ea80000004200 */
[----:B------:R-:W4:Y:S04]  /*6320*/  LDSM.16.MT88.4 R16, [R171] ;  /* 0x00000000ab10783b */ /* 0x000f280000004200 */
[----:B------:R-:W0:Y:S04]  /*6330*/  LDSM.16.MT88.4 R92, [R170] ;  /* 0x00000000aa5c783b */ /* 0x000e280000004200 */
[----:B------:R-:W0:Y:S04]  /*6340*/  LDSM.16.MT88.4 R28, [R4+0x800] ;  /* 0x00080000041c783b */ /* 0x000e280000004200 */
[----:B------:R-:W0:Y:S04]  /*6350*/  LDSM.16.MT88.4 R36, [R184+0x800] ;  /* 0x00080000b824783b */ /* 0x000e280000004200 */
[----:B------:R-:W0:Y:S04]  /*6360*/  LDSM.16.MT88.4 R200, [R171+0x800] ;  /* 0x00080000abc8783b */ /* 0x000e280000004200 */
[----:B------:R-:W0:Y:S04]  /*6370*/  LDSM.16.MT88.4 R20, [R170+0x800] ;  /* 0x00080000aa14783b */ /* 0x000e280000004200 */
[----:B------:R-:W-:Y:S04]  /*6380*/  LDSM.16.MT88.4 R24, [R4+0x1000] ;  /* 0x001000000418783b */ /* 0x000fe80000004200 */
[----:B------:R-:W0:Y:S01]  /*6390*/  LDSM.16.M88.4 R8, [R186+0x8000] ;  /* 0x00800000ba08783b */ /* 0x000e220000000200 */
[-C--:B-1----:R-:W-:Y:S03]  /*63a0*/  HMMA.16816.F32.BF16 R208, R208, R212.reuse, RZ ;  /* 0x000000d4d0d0723c */ /* 0x082fe600000418ff */
[----:B------:R-:W1:Y:S04]  /*63b0*/  LDSM.16.MT88.4 R32, [R184+0x1000] ;  /* 0x00100000b820783b */ /* 0x000e680000004200 */
[----:B------:R-:W1:Y:S01]  /*63c0*/  LDSM.16.MT88.4 R176, [R171+0x1000] ;  /* 0x00100000abb0783b */ /* 0x000e620000004200 */
[-C--:B--2---:R-:W-:Y:S08]  /*63d0*/  HMMA.16816.F32.BF16 R12, R12, R212.reuse, RZ ;  /* 0x000000d40c0c723c */ /* 0x084ff000000418ff */
[-C--:B----4-:R-:W-:Y:S08]  /*63e0*/  HMMA.16816.F32.BF16 R16, R16, R212.reuse, RZ ;  /* 0x000000d41010723c */ /* 0x090ff000000418ff */
[----:B0-----:R-:W-:Y:S08]  /*63f0*/  HMMA.16816.F32.BF16 R92, R92, R212, RZ ;  /* 0x000000d45c5c723c */ /* 0x001ff000000418ff */
[-C--:B------:R-:W-:Y:S01]  /*6400*/  HMMA.16816.F32.BF16 R28, R28, R214.reuse, R208 ;  /* 0x000000d61c1c723c */ /* 0x080fe200000418d0 */
[----:B------:R-:W0:Y:S07]  /*6410*/  LDSM.16.MT88.4 R208, [R170+0x1000] ;  /* 0x00100000aad0783b */ /* 0x000e2e0000004200 */
[-C--:B------:R-:W-:Y:S01]  /*6420*/  HMMA.16816.F32.BF16 R36, R36, R214.reuse, R12 ;  /* 0x000000d62424723c */ /* 0x080fe2000004180c */
[----:B------:R-:W2:Y:S07]  /*6430*/  LDSM.16.MT88.4 R12, [R4+0x1800] ;  /* 0x00180000040c783b */ /* 0x000eae0000004200 */
[-C--:B------:R-:W-:Y:S01]  /*6440*/  HMMA.16816.F32.BF16 R200, R200, R214.reuse, R16 ;  /* 0x000000d6c8c8723c */ /* 0x080fe20000041810 */
[----:B------:R-:W4:Y:S07]  /*6450*/  LDSM.16.MT88.4 R16, [R184+0x1800] ;  /* 0x00180000b810783b */ /* 0x000f2e0000004200 */
[----:B------:R-:W-:Y:S01]  /*6460*/  HMMA.16816.F32.BF16 R212, R20, R214, R92 ;  /* 0x000000d614d4723c */ /* 0x000fe2000004185c */
[----:B------:R-:W4:Y:S04]  /*6470*/  LDSM.16.MT88.4 R20, [R171+0x1800] ;  /* 0x00180000ab14783b */ /* 0x000f280000004200 */
[----:B------:R-:W-:Y:S03]  /*6480*/  LDSM.16.M88.4 R92, [R193+0x8080] ;  /* 0x00808000c15c783b */ /* 0x000fe60000000200 */
[-C--:B------:R-:W-:Y:S01]  /*6490*/  HMMA.16816.F32.BF16 R24, R24, R8.reuse, R28 ;  /* 0x000000081818723c */ /* 0x080fe2000004181c */
[----:B------:R-:W4:Y:S07]  /*64a0*/  LDSM.16.MT88.4 R28, [R170+0x1800] ;  /* 0x00180000aa1c783b */ /* 0x000f2e0000004200 */
[-C--:B-1----:R-:W-:Y:S01]  /*64b0*/  HMMA.16816.F32.BF16 R32, R32, R8.reuse, R36 ;  /* 0x000000082020723c */ /* 0x082fe20000041824 */
[----:B------:R-:W1:Y:S07]  /*64c0*/  LDSM.16.MT88.4 R36, [R4+0x2000] ;  /* 0x002000000424783b */ /* 0x000e6e0000004200 */
[-C--:B------:R-:W-:Y:S01]  /*64d0*/  HMMA.16816.F32.BF16 R176, R176, R8.reuse, R200 ;  /* 0x00000008b0b0723c */ /* 0x080fe200000418c8 */
[----:B------:R-:W1:Y:S07]  /*64e0*/  LDSM.16.MT88.4 R200, [R184+0x2000] ;  /* 0x00200000b8c8783b */ /* 0x000e6e0000004200 */
[----:B0-----:R-:W-:Y:S01]  /*64f0*/  HMMA.16816.F32.BF16 R208, R208, R8, R212 ;  /* 0x00000008d0d0723c */ /* 0x001fe200000418d4 */
[----:B------:R-:W0:Y:S07]  /*6500*/  LDSM.16.MT88.4 R212, [R171+0x2000] ;  /* 0x00200000abd4783b */ /* 0x000e2e0000004200 */
[-C--:B--2---:R-:W-:Y:S01]  /*6510*/  HMMA.16816.F32.BF16 R12, R12, R10.reuse, R24 ;  /* 0x0000000a0c0c723c */ /* 0x084fe20000041818 */
[----:B------:R-:W2:Y:S07]  /*6520*/  LDSM.16.MT88.4 R24, [R170+0x2000] ;  /* 0x00200000aa18783b */ /* 0x000eae0000004200 */
[-C--:B----4-:R-:W-:Y:S01]  /*6530*/  HMMA.16816.F32.BF16 R16, R16, R10.reuse, R32 ;  /* 0x0000000a1010723c */ /* 0x090fe20000041820 */
[----:B------:R-:W4:Y:S07]  /*6540*/  LDSM.16.MT88.4 R32, [R4+0x2800] ;  /* 0x002800000420783b */ /* 0x000f2e0000004200 */
[-C--:B------:R-:W-:Y:S01]  /*6550*/  HMMA.16816.F32.BF16 R20, R20, R10.reuse, R176 ;  /* 0x0000000a1414723c */ /* 0x080fe200000418b0 */
[----:B------:R-:W4:Y:S07]  /*6560*/  LDSM.16.MT88.4 R176, [R184+0x2800] ;  /* 0x00280000b8b0783b */ /* 0x000f2e0000004200 */
[----:B------:R-:W-:Y:S01]  /*6570*/  HMMA.16816.F32.BF16 R28, R28, R10, R208 ;  /* 0x0000000a1c1c723c */ /* 0x000fe200000418d0 */
[----:B------:R-:W3:Y:S04]  /*6580*/  LDSM.16.MT88.4 R8, [R171+0x2800] ;  /* 0x00280000ab08783b */ /* 0x000ee80000004200 */
[----:B------:R-:W-:Y:S03]  /*6590*/  LDSM.16.M88.4 R208, [R186+0x8080] ;  /* 0x00808000bad0783b */ /* 0x000fe60000000200 */
[-C--:B-1----:R-:W-:Y:S01]  /*65a0*/  HMMA.16816.F32.BF16 R12, R36, R92.reuse, R12 ;  /* 0x0000005c240c723c */ /* 0x082fe2000004180c */
[----:B------:R-:W1:Y:S07]  /*65b0*/  LDSM.16.MT88.4 R36, [R170+0x2800] ;  /* 0x00280000aa24783b */ /* 0x000e6e0000004200 */
[-C--:B------:R-:W-:Y:S01]  /*65c0*/  HMMA.16816.F32.BF16 R200, R200, R92.reuse, R16 ;  /* 0x0000005cc8c8723c */ /* 0x080fe20000041810 */
[----:B------:R-:W1:Y:S07]  /*65d0*/  LDSM.16.MT88.4 R16, [R4+0x3000] ;  /* 0x003000000410783b */ /* 0x000e6e0000004200 */
[-C--:B0-----:R-:W-:Y:S01]  /*65e0*/  HMMA.16816.F32.BF16 R20, R212, R92.reuse, R20 ;  /* 0x0000005cd414723c */ /* 0x081fe20000041814 */
[----:B------:R-:W0:Y:S07]  /*65f0*/  LDSM.16.MT88.4 R212, [R184+0x3000] ;  /* 0x00300000b8d4783b */ /* 0x000e2e0000004200 */
[----:B--2---:R-:W-:Y:S01]  /*6600*/  HMMA.16816.F32.BF16 R24, R24, R92, R28 ;  /* 0x0000005c1818723c */ /* 0x004fe2000004181c */
[----:B------:R-:W2:Y:S07]  /*6610*/  LDSM.16.MT88.4 R28, [R171+0x3000] ;  /* 0x00300000ab1c783b */ /* 0x000eae0000004200 */
[-C--:B----4-:R-:W-:Y:S01]  /*6620*/  HMMA.16816.F32.BF16 R12, R32, R94.reuse, R12 ;  /* 0x0000005e200c723c */ /* 0x090fe2000004180c */
[----:B------:R-:W4:Y:S07]  /*6630*/  LDSM.16.MT88.4 R32, [R170+0x3000] ;  /* 0x00300000aa20783b */ /* 0x000f2e0000004200 */
[-C--:B------:R-:W-:Y:S01]  /*6640*/  HMMA.16816.F32.BF16 R176, R176, R94.reuse, R200 ;  /* 0x0000005eb0b0723c */ /* 0x080fe200000418c8 */
[----:B------:R-:W-:Y:S07]  /*6650*/  LDSM.16.MT88.4 R200, [R4+0x4000] ;  /* 0x0040000004c8783b */ /* 0x000fee0000004200 */
[-C--:B---3--:R-:W-:Y:S01]  /*6660*/  HMMA.16816.F32.BF16 R8, R8, R94.reuse, R20 ;  /* 0x0000005e0808723c */ /* 0x088fe20000041814 */
[----:B------:R-:W3:Y:S07]  /*6670*/  LDSM.16.MT88.4 R20, [R4+0x3800] ;  /* 0x003800000414783b */ /* 0x000eee0000004200 */
[----:B-1----:R-:W-:Y:S01]  /*6680*/  HMMA.16816.F32.BF16 R36, R36, R94, R24 ;  /* 0x0000005e2424723c */ /* 0x002fe20000041818 */
[----:B------:R-:W1:Y:S04]  /*6690*/  LDSM.16.MT88.4 R24, [R184+0x3800] ;  /* 0x00380000b818783b */ /* 0x000e680000004200 */
[----:B------:R-:W-:Y:S03]  /*66a0*/  LDSM.16.MT88.4 R92, [R170+0x3800] ;  /* 0x00380000aa5c783b */ /* 0x000fe60000004200 */
[-C--:B------:R-:W-:Y:S01]  /*66b0*/  HMMA.16816.F32.BF16 R16, R16, R208.reuse, R12 ;  /* 0x000000d01010723c */ /* 0x080fe2000004180c */
[----:B------:R-:W3:Y:S07]  /*66c0*/  LDSM.16.MT88.4 R12, [R171+0x3800] ;  /* 0x00380000ab0c783b */ /* 0x000eee0000004200 */
[-C--:B0-----:R-:W-:Y:S01]  /*66d0*/  HMMA.16816.F32.BF16 R176, R212, R208.reuse, R176 ;  /* 0x000000d0d4b0723c */ /* 0x081fe200000418b0 */
[----:B------:R-:W-:Y:S01]  /*66e0*/  LOP3.LUT R169, R221, 0x7f, RZ, 0xc0, !PT ;  /* 0x0000007fdda97812 */ /* 0x000fe200078ec0ff */
[----:B------:R-:W5:Y:S04]  /*66f0*/  LDL.64 R212, [R1+0x1c0] ;  /* 0x0001c00001d47983 */ /* 0x000f680000100a00 */
[----:B------:R-:W5:Y:S02]  /*6700*/  LDL.64 R214, [R1+0x1c8] ;  /* 0x0001c80001d67983 */ /* 0x000f640000100a00 */
[-C--:B--2---:R-:W-:Y:S02]  /*6710*/  HMMA.16816.F32.BF16 R8, R28, R208.reuse, R8 ;  /* 0x000000d01c08723c */ /* 0x084fe40000041808 */
[----:B------:R-:W0:Y:S06]  /*6720*/  LDSM.16.M88.4 R28, [R193+0x8100] ;  /* 0x00810000c11c783b */ /* 0x000e2c0000000200 */
[----:B----4-:R-:W-:Y:S01]  /*6730*/  HMMA.16816.F32.BF16 R36, R32, R208, R36 ;  /* 0x000000d02024723c */ /* 0x010fe20000041824 */
[----:B------:R-:W2:Y:S07]  /*6740*/  LDSM.16.MT88.4 R32, [R184+0x4000] ;  /* 0x00400000b820783b */ /* 0x000eae0000004200 */
[-C--:B---3--:R-:W-:Y:S01]  /*6750*/  HMMA.16816.F32.BF16 R20, R20, R210.reuse, R16 ;  /* 0x000000d21414723c */ /* 0x088fe20000041810 */
[----:B------:R-:W3:Y:S07]  /*6760*/  LDSM.16.MT88.4 R16, [R171+0x4000] ;  /* 0x00400000ab10783b */ /* 0x000eee0000004200 */
[-C--:B-1----:R-:W-:Y:S01]  /*6770*/  HMMA.16816.F32.BF16 R24, R24, R210.reuse, R176 ;  /* 0x000000d21818723c */ /* 0x082fe200000418b0 */
[----:B------:R-:W1:Y:S07]  /*6780*/  LDSM.16.MT88.4 R176, [R170+0x4000] ;  /* 0x00400000aab0783b */ /* 0x000e6e0000004200 */
[-C--:B------:R-:W-:Y:S01]  /*6790*/  HMMA.16816.F32.BF16 R12, R12, R210.reuse, R8 ;  /* 0x000000d20c0c723c */ /* 0x080fe20000041808 */
[----:B------:R-:W4:Y:S07]  /*67a0*/  LDSM.16.MT88.4 R8, [R4+0x4800] ;  /* 0x004800000408783b */ /* 0x000f2e0000004200 */
[----:B------:R-:W-:Y:S01]  /*67b0*/  HMMA.16816.F32.BF16 R36, R92, R210, R36 ;  /* 0x000000d25c24723c */ /* 0x000fe20000041824 */
[----:B------:R-:W4:Y:S04]  /*67c0*/  LDSM.16.MT88.4 R92, [R184+0x4800] ;  /* 0x00480000b85c783b */ /* 0x000f280000004200 */
[----:B------:R-:W-:Y:S03]  /*67d0*/  LDSM.16.M88.4 R208, [R186+0x8100] ;  /* 0x00810000bad0783b */ /* 0x000fe60000000200 */
[-C--:B0-----:R-:W-:Y:S01]  /*67e0*/  HMMA.16816.F32.BF16 R200, R200, R28.reuse, R20 ;  /* 0x0000001cc8c8723c */ /* 0x081fe20000041814 */
[----:B------:R-:W0:Y:S07]  /*67f0*/  LDSM.16.MT88.4 R20, [R171+0x4800] ;  /* 0x00480000ab14783b */ /* 0x000e2e0000004200 */
[-C--:B--2---:R-:W-:Y:S01]  /*6800*/  HMMA.16816.F32.BF16 R24, R32, R28.reuse, R24 ;  /* 0x0000001c2018723c */ /* 0x084fe20000041818 */
[----:B------:R-:W2:Y:S07]  /*6810*/  LDSM.16.MT88.4 R32, [R170+0x4800] ;  /* 0x00480000aa20783b */ /* 0x000eae0000004200 */
[-C--:B---3--:R-:W-:Y:S01]  /*6820*/  HMMA.16816.F32.BF16 R16, R16, R28.reuse, R12 ;  /* 0x0000001c1010723c */ /* 0x088fe2000004180c */
[----:B------:R-:W3:Y:S07]  /*6830*/  LDSM.16.MT88.4 R12, [R4+0x5000] ;  /* 0x00500000040c783b */ /* 0x000eee0000004200 */
[----:B-1----:R-:W-:Y:S01]  /*6840*/  HMMA.16816.F32.BF16 R176, R176, R28, R36 ;  /* 0x0000001cb0b0723c */ /* 0x002fe20000041824 */
[----:B------:R-:W1:Y:S07]  /*6850*/  LDSM.16.MT88.4 R36, [R184+0x5000] ;  /* 0x00500000b824783b */ /* 0x000e6e0000004200 */
[-C--:B----4-:R-:W-:Y:S01]  /*6860*/  HMMA.16816.F32.BF16 R200, R8, R30.reuse, R200 ;  /* 0x0000001e08c8723c */ /* 0x090fe200000418c8 */
[----:B------:R-:W4:Y:S07]  /*6870*/  LDSM.16.MT88.4 R8, [R171+0x5000] ;  /* 0x00500000ab08783b */ /* 0x000f2e0000004200 */
[-C--:B------:R-:W-:Y:S01]  /*6880*/  HMMA.16816.F32.BF16 R92, R92, R30.reuse, R24 ;  /* 0x0000001e5c5c723c */ /* 0x080fe20000041818 */
[----:B------:R-:W4:Y:S07]  /*6890*/  LDSM.16.MT88.4 R24, [R170+0x5000] ;  /* 0x00500000aa18783b */ /* 0x000f2e0000004200 */
[-C--:B0-----:R-:W-:Y:S01]  /*68a0*/  HMMA.16816.F32.BF16 R20, R20, R30.reuse, R16 ;  /* 0x0000001e1414723c */ /* 0x081fe20000041810 */
[----:B------:R-:W0:Y:S07]  /*68b0*/  LDSM.16.MT88.4 R16, [R4+0x5800] ;  /* 0x005800000410783b */ /* 0x000e2e0000004200 */
[----:B--2---:R-:W-:Y:S01]  /*68c0*/  HMMA.16816.F32.BF16 R32, R32, R30, R176 ;  /* 0x0000001e2020723c */ /* 0x004fe200000418b0 */
[----:B------:R-:W2:Y:S04]  /*68d0*/  LDSM.16.MT88.4 R28, [R184+0x5800] ;  /* 0x00580000b81c783b */ /* 0x000ea80000004200 */
[----:B------:R-:W-:Y:S03]  /*68e0*/  LDSM.16.MT88.4 R176, [R4+0x6000] ;  /* 0x0060000004b0783b */ /* 0x000fe60000004200 */
[-C--:B---3--:R-:W-:Y:S01]  /*68f0*/  HMMA.16816.F32.BF16 R200, R12, R208.reuse, R200 ;  /* 0x000000d00cc8723c */ /* 0x088fe200000418c8 */
[----:B------:R-:W3:Y:S07]  /*6900*/  LDSM.16.MT88.4 R12, [R171+0x5800] ;  /* 0x00580000ab0c783b */ /* 0x000eee0000004200 */
[-C--:B-1----:R-:W-:Y:S01]  /*6910*/  HMMA.16816.F32.BF16 R36, R36, R208.reuse, R92 ;  /* 0x000000d02424723c */ /* 0x082fe2000004185c */
[----:B------:R-:W1:Y:S07]  /*6920*/  LDSM.16.MT88.4 R92, [R170+0x5800] ;  /* 0x00580000aa5c783b */ /* 0x000e6e0000004200 */
[-C--:B----4-:R-:W-:Y:S01]  /*6930*/  HMMA.16816.F32.BF16 R8, R8, R208.reuse, R20 ;  /* 0x000000d00808723c */ /* 0x090fe20000041814 */
[----:B------:R-:W4:Y:S07]  /*6940*/  LDSM.16.M88.4 R20, [R193+0x8180] ;  /* 0x00818000c114783b */ /* 0x000f2e0000000200 */
[----:B------:R-:W-:Y:S01]  /*6950*/  HMMA.16816.F32.BF16 R32, R24, R208, R32 ;  /* 0x000000d01820723c */ /* 0x000fe20000041820 */
[----:B------:R-:W4:Y:S07]  /*6960*/  LDSM.16.MT88.4 R24, [R184+0x6000] ;  /* 0x00600000b818783b */ /* 0x000f2e0000004200 */
        /* <DEDUP_REMOVED lines=13> */
[----:B------:R-:W-:Y:S04]  /*6a40*/  LDSM.16.MT88.4 R16, [R4+0x7000] ;  /* 0x007000000410783b */ /* 0x000fe80000004200 */
[----:B------:R0:W4:Y:S03]  /*6a50*/  LDSM.16.M88.4 R8, [R186+0x8180] ;  /* 0x00818000ba08783b */ /* 0x0001260000000200 */
[----:B--2---:R-:W-:Y:S01]  /*6a60*/  HMMA.16816.F32.BF16 R36, R36, R20, R32 ;  /* 0x000000142424723c */ /* 0x004fe20000041820 */
[----:B------:R-:W2:Y:S04]  /*6a70*/  LDSM.16.MT88.4 R32, [R184+0x7000] ;  /* 0x00700000b820783b */ /* 0x000ea80000004200 */
[----:B0-----:R-:W5:Y:S03]  /*6a80*/  LDL.64 R186, [R1+0x1a8] ;  /* 0x0001a80001ba7983 */ /* 0x001f660000100a00 */
[-C--:B---3--:R-:W-:Y:S01]  /*6a90*/  HMMA.16816.F32.BF16 R200, R12, R22.reuse, R200 ;  /* 0x000000160cc8723c */ /* 0x088fe200000418c8 */
[----:B------:R-:W0:Y:S07]  /*6aa0*/  LDSM.16.MT88.4 R12, [R171+0x7000] ;  /* 0x00700000ab0c783b */ /* 0x000e2e0000004200 */
[-C--:B-1----:R-:W-:Y:S01]  /*6ab0*/  HMMA.16816.F32.BF16 R24, R92, R22.reuse, R24 ;  /* 0x000000165c18723c */ /* 0x082fe20000041818 */
[----:B------:R-:W1:Y:S07]  /*6ac0*/  LDSM.16.MT88.4 R92, [R170+0x7000] ;  /* 0x00700000aa5c783b */ /* 0x000e6e0000004200 */
[-C--:B----4-:R-:W-:Y:S01]  /*6ad0*/  HMMA.16816.F32.BF16 R176, R176, R22.reuse, R208 ;  /* 0x00000016b0b0723c */ /* 0x090fe200000418d0 */
[----:B------:R-:W3:Y:S07]  /*6ae0*/  LDSM.16.MT88.4 R208, [R4+0x7800] ;  /* 0x0078000004d0783b */ /* 0x000eee0000004200 */
[----:B------:R-:W-:Y:S01]  /*6af0*/  HMMA.16816.F32.BF16 R28, R28, R22, R36 ;  /* 0x000000161c1c723c */ /* 0x000fe20000041824 */
[----:B------:R-:W4:Y:S04]  /*6b00*/  LDSM.16.MT88.4 R20, [R184+0x7800] ;  /* 0x00780000b814783b */ /* 0x000f280000004200 */
[----:B------:R-:W-:Y:S03]  /*6b10*/  LDSM.16.MT88.4 R36, [R170+0x7800] ;  /* 0x00780000aa24783b */ /* 0x000fe60000004200 */
[-C--:B------:R-:W-:Y:S01]  /*6b20*/  HMMA.16816.F32.BF16 R16, R16, R8.reuse, R200 ;  /* 0x000000081010723c */ /* 0x080fe200000418c8 */
[----:B------:R0:W4:Y:S07]  /*6b30*/  LDSM.16.MT88.4 R200, [R171+0x7800] ;  /* 0x00780000abc8783b */ /* 0x00012e0000004200 */
[-C--:B--2---:R-:W-:Y:S01]  /*6b40*/  HMMA.16816.F32.BF16 R24, R32, R8.reuse, R24 ;  /* 0x000000082018723c */ /* 0x084fe20000041818 */
[----:B0-----:R-:W2:Y:S07]  /*6b50*/  LDL.64 R170, [R1+0x1a0] ;  /* 0x0001a00001aa7983 */ /* 0x001eae0000100a00 */
[-C--:B------:R-:W-:Y:S01]  /*6b60*/  HMMA.16816.F32.BF16 R12, R12, R8.reuse, R176 ;  /* 0x000000080c0c723c */ /* 0x080fe200000418b0 */
[----:B------:R-:W2:Y:S04]  /*6b70*/  LDL.64 R176, [R1+0x1e8] ;  /* 0x0001e80001b07983 */ /* 0x000ea80000100a00 */
[----:B------:R-:W2:Y:S03]  /*6b80*/  LDL.64 R178, [R1+0x1d0] ;  /* 0x0001d00001b27983 */ /* 0x000ea60000100a00 */
[----:B-1----:R-:W-:Y:S01]  /*6b90*/  HMMA.16816.F32.BF16 R28, R92, R8, R28 ;  /* 0x000000085c1c723c */ /* 0x002fe2000004181c */
[----:B------:R-:W2:Y:S04]  /*6ba0*/  LDL.64 R94, [R1+0x1f0] ;  /* 0x0001f000015e7983 */ /* 0x000ea80000100a00 */
[----:B------:R-:W2:Y:S03]  /*6bb0*/  LDL.64 R92, [R1+0x50] ;  /* 0x00005000015c7983 */ /* 0x000ea60000100a00 */
[-C--:B---3--:R-:W-:Y:S08]  /*6bc0*/  HMMA.16816.F32.BF16 R208, R208, R10.reuse, R16 ;  /* 0x0000000ad0d0723c */ /* 0x088ff00000041810 */
[-C--:B----4-:R-:W-:Y:S08]  /*6bd0*/  HMMA.16816.F32.BF16 R16, R20, R10.reuse, R24 ;  /* 0x0000000a1410723c */ /* 0x090ff00000041818 */
[-C--:B------:R-:W-:Y:S01]  /*6be0*/  HMMA.16816.F32.BF16 R12, R200, R10.reuse, R12 ;  /* 0x0000000ac80c723c */ /* 0x080fe2000004180c */
[----:B------:R-:W-:Y:S07]  /*6bf0*/  BAR.SYNC.DEFER_BLOCKING 0x0 ;  /* 0x0000000000007b1d */ /* 0x000fee0000010000 */
[----:B------:R-:W-:Y:S01]  /*6c00*/  HMMA.16816.F32.BF16 R8, R36, R10, R28 ;  /* 0x0000000a2408723c */ /* 0x000fe2000004181c */
[----:B------:R-:W-:Y:S01]  /*6c10*/  FMUL R32, R208, c[0x0][0x188] ;  /* 0x00006200d0207a20 */ /* 0x000fe20000400000 */
[----:B------:R-:W3:Y:S01]  /*6c20*/  LDL.64 R36, [R1+0x198] ;  /* 0x0001980001247983 */ /* 0x000ee20000100a00 */
[----:B------:R-:W-:-:S02]  /*6c30*/  FMUL R22, R209, c[0x0][0x188] ;  /* 0x00006200d1167a20 */ /* 0x000fc40000400000 */
[----:B------:R-:W-:Y:S01]  /*6c40*/  FMUL R33, R210, c[0x0][0x188] ;  /* 0x00006200d2217a20 */ /* 0x000fe20000400000 */
[----:B------:R-:W4:Y:S01]  /*6c50*/  LDL.64 R38, [R1+0x88] ;  /* 0x0000880001267983 */ /* 0x000f220000100a00 */
[----:B------:R-:W-:Y:S02]  /*6c60*/  FMUL R21, R211, c[0x0][0x188] ;  /* 0x00006200d3157a20 */ /* 0x000fe40000400000 */
[----:B------:R-:W-:Y:S02]  /*6c70*/  FMUL R30, R16, c[0x0][0x188] ;  /* 0x00006200101e7a20 */ /* 0x000fe40000400000 */
[----:B------:R-:W-:Y:S01]  /*6c80*/  FMUL R20, R17, c[0x0][0x188] ;  /* 0x0000620011147a20 */ /* 0x000fe20000400000 */
[----:B------:R-:W-:Y:S01]  /*6c90*/  FMNMX R32, R32, R22, !PT ;  /* 0x0000001620207209 */ /* 0x000fe20007800000 */
[----:B------:R-:W-:Y:S01]  /*6ca0*/  FMUL R29, R18, c[0x0][0x188] ;  /* 0x00006200121d7a20 */ /* 0x000fe20000400000 */
[----:B------:R-:W-:Y:S01]  /*6cb0*/  FMNMX R33, R33, R21, !PT ;  /* 0x0000001521217209 */ /* 0x000fe20007800000 */
[----:B------:R-:W-:Y:S01]  /*6cc0*/  FMUL R24, R19, c[0x0][0x188] ;  /* 0x0000620013187a20 */ /* 0x000fe20000400000 */
[----:B------:R-:W-:Y:S01]  /*6cd0*/  FMNMX R30, R30, R20, !PT ;  /* 0x000000141e1e7209 */ /* 0x000fe20007800000 */
[----:B------:R-:W-:-:S02]  /*6ce0*/  FMUL R28, R12, c[0x0][0x188] ;  /* 0x000062000c1c7a20 */ /* 0x000fc40000400000 */
[----:B------:R-:W-:Y:S02]  /*6cf0*/  FMUL R23, R13, c[0x0][0x188] ;  /* 0x000062000d177a20 */ /* 0x000fe40000400000 */
[----:B------:R-:W-:Y:S02]  /*6d00*/  FMUL R27, R14, c[0x0][0x188] ;  /* 0x000062000e1b7a20 */ /* 0x000fe40000400000 */
[----:B------:R-:W-:Y:S02]  /*6d10*/  FMUL R22, R15, c[0x0][0x188] ;  /* 0x000062000f167a20 */ /* 0x000fe40000400000 */
[----:B------:R-:W-:Y:S02]  /*6d20*/  FMUL R26, R8, c[0x0][0x188] ;  /* 0x00006200081a7a20 */ /* 0x000fe40000400000 */
[----:B------:R-:W-:Y:S02]  /*6d30*/  FMUL R21, R9, c[0x0][0x188] ;  /* 0x0000620009157a20 */ /* 0x000fe40000400000 */
[----:B------:R-:W-:-:S02]  /*6d40*/  FMUL R25, R10, c[0x0][0x188] ;  /* 0x000062000a197a20 */ /* 0x000fc40000400000 */
[----:B------:R-:W-:Y:S01]  /*6d50*/  FMUL R20, R11, c[0x0][0x188] ;  /* 0x000062000b147a20 */ /* 0x000fe20000400000 */
[----:B------:R-:W-:Y:S02]  /*6d60*/  FMNMX R29, R29, R24, !PT ;  /* 0x000000181d1d7209 */ /* 0x000fe40007800000 */
[----:B------:R-:W-:Y:S02]  /*6d70*/  FMNMX R28, R28, R23, !PT ;  /* 0x000000171c1c7209 */ /* 0x000fe40007800000 */
[----:B------:R-:W-:Y:S02]  /*6d80*/  FMNMX R27, R27, R22, !PT ;  /* 0x000000161b1b7209 */ /* 0x000fe40007800000 */
[----:B------:R-:W-:Y:S02]  /*6d90*/  FMNMX R26, R26, R21, !PT ;  /* 0x000000151a1a7209 */ /* 0x000fe40007800000 */
[----:B------:R-:W-:Y:S01]  /*6da0*/  FMNMX R25, R25, R20, !PT ;  /* 0x0000001419197209 */ /* 0x000fe20007800000 */
[----:B------:R-:W0:Y:S04]  /*6db0*/  SHFL.BFLY PT, R34, R32, 0x2, 0x1f ;  /* 0x0c401f0020227f89 */ /* 0x000e2800000e0000 */
[----:B------:R-:W1:Y:S04]  /*6dc0*/  SHFL.BFLY PT, R35, R33, 0x2, 0x1f ;  /* 0x0c401f0021237f89 */ /* 0x000e6800000e0000 */
[----:B------:R-:W1:Y:S04]  /*6dd0*/  SHFL.BFLY PT, R31, R30, 0x2, 0x1f ;  /* 0x0c401f001e1f7f89 */ /* 0x000e6800000e0000 */
[----:B------:R-:W1:Y:S04]  /*6de0*/  SHFL.BFLY PT, R22, R29, 0x2, 0x1f ;  /* 0x0c401f001d167f89 */ /* 0x000e6800000e0000 */
[----:B------:R-:W1:Y:S04]  /*6df0*/  SHFL.BFLY PT, R23, R28, 0x2, 0x1f ;  /* 0x0c401f001c177f89 */ /* 0x000e6800000e0000 */
[----:B------:R-:W1:Y:S04]  /*6e00*/  SHFL.BFLY PT, R24, R27, 0x2, 0x1f ;  /* 0x0c401f001b187f89 */ /* 0x000e6800000e0000 */
[----:B------:R-:W1:Y:S04]  /*6e10*/  SHFL.BFLY PT, R20, R26, 0x2, 0x1f ;  /* 0x0c401f001a147f89 */ /* 0x000e6800000e0000 */
[----:B------:R-:W1:Y:S01]  /*6e20*/  SHFL.BFLY PT, R21, R25, 0x2, 0x1f ;  /* 0x0c401f0019157f89 */ /* 0x000e6200000e0000 */
[----:B0-----:R-:W-:-:S02]  /*6e30*/  FMNMX R34, R32, R34, !PT ;  /* 0x0000002220227209 */ /* 0x001fc40007800000 */
[----:B-1----:R-:W-:Y:S02]  /*6e40*/  FMNMX R35, R33, R35, !PT ;  /* 0x0000002321237209 */ /* 0x002fe40007800000 */
[----:B------:R-:W-:Y:S02]  /*6e50*/  FMNMX R31, R30, R31, !PT ;  /* 0x0000001f1e1f7209 */ /* 0x000fe40007800000 */
[----:B------:R-:W-:Y:S02]  /*6e60*/  FMNMX R22, R29, R22, !PT ;  /* 0x000000161d167209 */ /* 0x000fe40007800000 */
[----:B------:R-:W-:Y:S02]  /*6e70*/  FMNMX R23, R28, R23, !PT ;  /* 0x000000171c177209 */ /* 0x000fe40007800000 */
[----:B------:R-:W-:Y:S02]  /*6e80*/  FMNMX R24, R27, R24, !PT ;  /* 0x000000181b187209 */ /* 0x000fe40007800000 */
[----:B------:R-:W-:-:S02]  /*6e90*/  FMNMX R20, R26, R20, !PT ;  /* 0x000000141a147209 */ /* 0x000fc40007800000 */
[----:B------:R-:W-:Y:S01]  /*6ea0*/  FMNMX R21, R25, R21, !PT ;  /* 0x0000001519157209 */ /* 0x000fe20007800000 */
[----:B------:R-:W-:Y:S04]  /*6eb0*/  SHFL.BFLY PT, R26, R35, 0x1, 0x1f ;  /* 0x0c201f00231a7f89 */ /* 0x000fe800000e0000 */
[----:B------:R-:W0:Y:S04]  /*6ec0*/  SHFL.BFLY PT, R25, R34, 0x1, 0x1f ;  /* 0x0c201f0022197f89 */ /* 0x000e2800000e0000 */
[----:B------:R-:W1:Y:S04]  /*6ed0*/  SHFL.BFLY PT, R27, R31, 0x1, 0x1f ;  /* 0x0c201f001f1b7f89 */ /* 0x000e6800000e0000 */
[----:B------:R-:W1:Y:S04]  /*6ee0*/  SHFL.BFLY PT, R28, R22, 0x1, 0x1f ;  /* 0x0c201f00161c7f89 */ /* 0x000e6800000e0000 */
[----:B------:R-:W1:Y:S04]  /*6ef0*/  SHFL.BFLY PT, R29, R23, 0x1, 0x1f ;  /* 0x0c201f00171d7f89 */ /* 0x000e6800000e0000 */
[----:B------:R-:W1:Y:S04]  /*6f00*/  SHFL.BFLY PT, R30, R24, 0x1, 0x1f ;  /* 0x0c201f00181e7f89 */ /* 0x000e6800000e0000 */
[----:B------:R-:W1:Y:S04]  /*6f10*/  SHFL.BFLY PT, R32, R20, 0x1, 0x1f ;  /* 0x0c201f0014207f89 */ /* 0x000e6800000e0000 */
[----:B------:R-:W1:Y:S01]  /*6f20*/  SHFL.BFLY PT, R33, R21, 0x1, 0x1f ;  /* 0x0c201f0015217f89 */ /* 0x000e6200000e0000 */
[----:B0-----:R-:W-:-:S02]  /*6f30*/  FMNMX R25, R34, R25, !PT ;  /* 0x0000001922197209 */ /* 0x001fc40007800000 */
[----:B------:R-:W-:Y:S02]  /*6f40*/  FMNMX R26, R35, R26, !PT ;  /* 0x0000001a231a7209 */ /* 0x000fe40007800000 */
[----:B-1----:R-:W-:Y:S02]  /*6f50*/  FMNMX R27, R31, R27, !PT ;  /* 0x0000001b1f1b7209 */ /* 0x002fe40007800000 */
[----:B------:R-:W-:Y:S02]  /*6f60*/  FMNMX R28, R22, R28, !PT ;  /* 0x0000001c161c7209 */ /* 0x000fe40007800000 */
[----:B------:R-:W-:Y:S02]  /*6f70*/  FMNMX R29, R23, R29, !PT ;  /* 0x0000001d171d7209 */ /* 0x000fe40007800000 */
[----:B------:R-:W-:Y:S02]  /*6f80*/  FMNMX R30, R24, R30, !PT ;  /* 0x0000001e181e7209 */ /* 0x000fe40007800000 */
[----:B------:R-:W-:-:S02]  /*6f90*/  FMNMX R32, R20, R32, !PT ;  /* 0x0000002014207209 */ /* 0x000fc40007800000 */
[----:B------:R-:W-:Y:S01]  /*6fa0*/  FMNMX R33, R21, R33, !PT ;  /* 0x0000002115217209 */ /* 0x000fe20007800000 */
[----:B------:R-:W-:Y:S04]  /*6fb0*/  @!P0 STS [R3+0x8000], R25 ;  /* 0x0080001903008388 */ /* 0x000fe80000000800 */
[----:B------:R-:W-:Y:S04]  /*6fc0*/  @!P0 STS [R3+0x8080], R26 ;  /* 0x0080801a03008388 */ /* 0x000fe80000000800 */
[----:B------:R-:W-:Y:S04]  /*6fd0*/  @!P0 STS [R3+0x8100], R27 ;  /* 0x0081001b03008388 */ /* 0x000fe80000000800 */
[----:B------:R-:W-:Y:S04]  /*6fe0*/  @!P0 STS [R3+0x8180], R28 ;  /* 0x0081801c03008388 */ /* 0x000fe80000000800 */
[----:B------:R0:W-:Y:S04]  /*6ff0*/  @!P0 STS [R3+0x8200], R29 ;  /* 0x0082001d03008388 */ /* 0x0001e80000000800 */
[----:B------:R1:W-:Y:S04]  /*7000*/  @!P0 STS [R3+0x8280], R30 ;  /* 0x0082801e03008388 */ /* 0x0003e80000000800 */
[----:B------:R-:W-:Y:S04]  /*7010*/  @!P0 STS [R3+0x8300], R32 ;  /* 0x0083002003008388 */ /* 0x000fe80000000800 */
[----:B------:R0:W-:Y:S04]  /*7020*/  @!P0 STS [R3+0x8380], R33 ;  /* 0x0083802103008388 */ /* 0x0001e80000000800 */
[----:B------:R-:W-:Y:S06]  /*7030*/  BAR.SYNC.DEFER_BLOCKING 0x0 ;  /* 0x0000000000007b1d */ /* 0x000fec0000010000 */
[----:B0-----:R-:W2:Y:S04]  /*7040*/  LDL.64 R28, [R1+0x188] ;  /* 0x00018800011c7983 */ /* 0x001ea80000100a00 */
[----:B-1----:R-:W2:Y:S04]  /*7050*/  LDL.64 R30, [R1+0x190] ;  /* 0x00019000011e7983 */ /* 0x002ea80000100a00 */
[----:B------:R-:W2:Y:S04]  /*7060*/  LDL.64 R24, [R1+0x160] ;  /* 0x0001600001187983 */ /* 0x000ea80000100a00 */
[----:B------:R-:W2:Y:S04]  /*7070*/  LDL.64 R34, [R1+0x180] ;  /* 0x0001800001227983 */ /* 0x000ea80000100a00 */
[----:B------:R-:W2:Y:S04]  /*7080*/  LDL.64 R26, [R1+0x168] ;  /* 0x00016800011a7983 */ /* 0x000ea80000100a00 */
[----:B------:R-:W0:Y:S04]  /*7090*/  LDS R20, [R169.X4+0x8000] ;  /* 0x00800000a9147984 */ /* 0x000e280000004800 */
[----:B------:R-:W1:Y:S04]  /*70a0*/  LDS R21, [R169.X4+0x8200] ;  /* 0x00820000a9157984 */ /* 0x000e680000004800 */
[----:B------:R-:W2:Y:S04]  /*70b0*/  LDL.64 R32, [R1+0x170] ;  /* 0x0001700001207983 */ /* 0x000ea80000100a00 */
[----:B0-----:R-:W0:Y:S04]  /*70c0*/  SHFL.BFLY PT, R22, R20, 0x2, 0x1f ;  /* 0x0c401f0014167f89 */ /* 0x001e2800000e0000 */
[----:B-1----:R-:W1:Y:S01]  /*70d0*/  SHFL.BFLY PT, R23, R21, 0x2, 0x1f ;  /* 0x0c401f0015177f89 */ /* 0x002e6200000e0000 */
[----:B0-----:R-:W-:-:S02]  /*70e0*/  FMNMX R22, R20, R22, !PT ;  /* 0x0000001614167209 */ /* 0x001fc40007800000 */
[----:B-1----:R-:W-:-:S03]  /*70f0*/  FMNMX R23, R21, R23, !PT ;  /* 0x0000001715177209 */ /* 0x002fc60007800000 */
[----:B------:R-:W0:Y:S04]  /*7100*/  SHFL.BFLY PT, R20, R22, 0x1, 0x1f ;  /* 0x0c201f0016147f89 */ /* 0x000e2800000e0000 */
[----:B------:R-:W1:Y:S01]  /*7110*/  SHFL.BFLY PT, R21, R23, 0x1, 0x1f ;  /* 0x0c201f0017157f89 */ /* 0x000e6200000e0000 */
[----:B0-----:R-:W-:Y:S02]  /*7120*/  FMNMX R20, R22, R20, !PT ;  /* 0x0000001416147209 */ /* 0x001fe40007800000 */
[----:B-1----:R-:W-:-:S03]  /*7130*/  FMNMX R21, R23, R21, !PT ;  /* 0x0000001517157209 */ /* 0x002fc60007800000 */
[----:B------:R-:W-:Y:S04]  /*7140*/  @!P0 STS [R169.X4+0x8000], R20 ;  /* 0x00800014a9008388 */ /* 0x000fe80000004800 */
[----:B------:R-:W-:Y:S04]  /*7150*/  @!P0 STS [R169.X4+0x8200], R21 ;  /* 0x00820015a9008388 */ /* 0x000fe80000004800 */
[----:B------:R-:W-:Y:S06]  /*7160*/  BAR.SYNC.DEFER_BLOCKING 0x0 ;  /* 0x0000000000007b1d */ /* 0x000fec0000010000 */
[----:B------:R-:W0:Y:S04]  /*7170*/  LDS R204, [R252.X4+0x8000] ;  /* 0x00800000fccc7984 */ /* 0x000e280000004800 */
[----:B------:R-:W1:Y:S04]  /*7180*/  LDS R201, [R252.X4+0x8180] ;  /* 0x00818000fcc97984 */ /* 0x000e680000004800 */
[----:B------:R-:W3:Y:S04]  /*7190*/  LDS R203, [R252.X4+0x8080] ;  /* 0x00808000fccb7984 */ /* 0x000ee80000004800 */
[----:B------:R-:W4:Y:S04]  /*71a0*/  LDS R202, [R252.X4+0x8100] ;  /* 0x00810000fcca7984 */ /* 0x000f280000004800 */
[----:B------:R-:W5:Y:S04]  /*71b0*/  LDS R200, [R252.X4+0x8200] ;  /* 0x00820000fcc87984 */ /* 0x000f680000004800 */
[----:B------:R-:W5:Y:S04]  /*71c0*/  LDS R199, [R252.X4+0x8280] ;  /* 0x00828000fcc77984 */ /* 0x000f680000004800 */
[----:B------:R-:W5:Y:S04]  /*71d0*/  LDS R198, [R252.X4+0x8300] ;  /* 0x00830000fcc67984 */ /* 0x000f680000004800 */
[----:B------:R-:W5:Y:S01]  /*71e0*/  LDS R197, [R252.X4+0x8380] ;  /* 0x00838000fcc57984 */ /* 0x000f620000004800 */
[----:B0-----:R-:W-:-:S02]  /*71f0*/  FMNMX R204, R204, R168, !PT ;  /* 0x000000a8cccc7209 */ /* 0x001fc40007800000 */
[----:B-1----:R-:W-:-:S03]  /*7200*/  FMNMX R201, R201, R188, !PT ;  /* 0x000000bcc9c97209 */ /* 0x002fc60007800000 */
[--C-:B------:R-:W-:Y:S01]  /*7210*/  FFMA R226, R208, c[0x0][0x188], -R204.reuse ;  /* 0x00006200d0e27a23 */ /* 0x100fe200000008cc */
[----:B---3--:R-:W-:Y:S01]  /*7220*/  FMNMX R203, R203, R207, !PT ;  /* 0x000000cfcbcb7209 */ /* 0x008fe20007800000 */
[----:B------:R-:W-:Y:S01]  /*7230*/  FFMA R236, R18, c[0x0][0x188], -R201 ;  /* 0x0000620012ec7a23 */ /* 0x000fe200000008c9 */
[----:B----4-:R-:W-:Y:S02]  /*7240*/  FMNMX R202, R202, R189, !PT ;  /* 0x000000bdcaca7209 */ /* 0x010fe40007800000 */
[----:B-----5:R-:W-:Y:S02]  /*7250*/  FMNMX R200, R200, R185, !PT ;  /* 0x000000b9c8c87209 */ /* 0x020fe40007800000 */
[----:B------:R-:W-:Y:S02]  /*7260*/  FMNMX R199, R199, R220, !PT ;  /* 0x000000dcc7c77209 */ /* 0x000fe40007800000 */
[----:B------:R-:W-:Y:S02]  /*7270*/  FMNMX R198, R198, R237, !PT ;  /* 0x000000edc6c67209 */ /* 0x000fe40007800000 */
[----:B------:R-:W-:Y:S01]  /*7280*/  FMNMX R197, R197, R238, !PT ;  /* 0x000000eec5c57209 */ /* 0x000fe20007800000 */
[----:B------:R-:W-:-:S02]  /*7290*/  FFMA R209, R209, c[0x0][0x188], -R204 ;  /* 0x00006200d1d17a23 */ /* 0x000fc400000008cc */
[--C-:B------:R-:W-:Y:S02]  /*72a0*/  FFMA R210, R210, c[0x0][0x188], -R203.reuse ;  /* 0x00006200d2d27a23 */ /* 0x100fe400000008cb */
[----:B------:R-:W-:Y:S02]  /*72b0*/  FFMA R211, R211, c[0x0][0x188], -R203 ;  /* 0x00006200d3d37a23 */ /* 0x000fe400000008cb */
[--C-:B------:R-:W-:Y:S02]  /*72c0*/  FFMA R16, R16, c[0x0][0x188], -R202.reuse ;  /* 0x0000620010107a23 */ /* 0x100fe400000008ca */
[----:B------:R-:W-:Y:S02]  /*72d0*/  FFMA R17, R17, c[0x0][0x188], -R202 ;  /* 0x0000620011117a23 */ /* 0x000fe400000008ca */
[----:B------:R-:W-:Y:S02]  /*72e0*/  FFMA R19, R19, c[0x0][0x188], -R201 ;  /* 0x0000620013137a23 */ /* 0x000fe400000008c9 */
[----:B------:R-:W-:-:S02]  /*72f0*/  FFMA R12, R12, c[0x0][0x188], -R200 ;  /* 0x000062000c0c7a23 */ /* 0x000fc400000008c8 */
[----:B------:R-:W-:Y:S02]  /*7300*/  FFMA R13, R13, c[0x0][0x188], -R200 ;  /* 0x000062000d0d7a23 */ /* 0x000fe400000008c8 */
[--C-:B------:R-:W-:Y:S02]  /*7310*/  FFMA R14, R14, c[0x0][0x188], -R199.reuse ;  /* 0x000062000e0e7a23 */ /* 0x100fe400000008c7 */
[----:B------:R-:W-:Y:S02]  /*7320*/  FFMA R15, R15, c[0x0][0x188], -R199 ;  /* 0x000062000f0f7a23 */ /* 0x000fe400000008c7 */
[--C-:B------:R-:W-:Y:S02]  /*7330*/  FFMA R8, R8, c[0x0][0x188], -R198.reuse ;  /* 0x0000620008087a23 */ /* 0x100fe400000008c6 */
[----:B------:R-:W-:Y:S02]  /*7340*/  FFMA R9, R9, c[0x0][0x188], -R198 ;  /* 0x0000620009097a23 */ /* 0x000fe400000008c6 */
[----:B------:R-:W-:-:S02]  /*7350*/  FFMA R10, R10, c[0x0][0x188], -R197 ;  /* 0x000062000a0a7a23 */ /* 0x000fc400000008c5 */
[----:B------:R-:W-:Y:S02]  /*7360*/  FFMA R11, R11, c[0x0][0x188], -R197 ;  /* 0x000062000b0b7a23 */ /* 0x000fe400000008c5 */
[----:B------:R-:W-:Y:S02]  /*7370*/  FMUL R226, R226, 1.4426950216293334961 ;  /* 0x3fb8aa3be2e27820 */ /* 0x000fe40000400000 */
[----:B------:R-:W-:Y:S02]  /*7380*/  FMUL R236, R236, 1.4426950216293334961 ;  /* 0x3fb8aa3becec7820 */ /* 0x000fe40000400000 */
[----:B------:R-:W-:Y:S02]  /*7390*/  FMUL R209, R209, 1.4426950216293334961 ;  /* 0x3fb8aa3bd1d17820 */ /* 0x000fe40000400000 */
[----:B------:R-:W-:Y:S02]  /*73a0*/  FMUL R210, R210, 1.4426950216293334961 ;  /* 0x3fb8aa3bd2d27820 */ /* 0x000fe40000400000 */
[----:B------:R-:W-:-:S02]  /*73b0*/  FMUL R211, R211, 1.4426950216293334961 ;  /* 0x3fb8aa3bd3d37820 */ /* 0x000fc40000400000 */
[----:B------:R-:W-:Y:S02]  /*73c0*/  FMUL R16, R16, 1.4426950216293334961 ;  /* 0x3fb8aa3b10107820 */ /* 0x000fe40000400000 */
        /* <DEDUP_REMOVED lines=9> */
[----:B------:R-:W-:Y:S01]  /*7460*/  FMUL R11, R11, 1.4426950216293334961 ;  /* 0x3fb8aa3b0b0b7820 */ /* 0x000fe20000400000 */
[----:B------:R-:W-:Y:S08]  /*7470*/  MUFU.EX2 R226, R226 ;  /* 0x000000e200e27308 */ /* 0x000ff00000000800 */
[----:B------:R-:W0:Y:S08]  /*7480*/  MUFU.EX2 R225, R209 ;  /* 0x000000d100e17308 */ /* 0x000e300000000800 */
[----:B------:R-:W-:Y:S08]  /*7490*/  MUFU.EX2 R224, R210 ;  /* 0x000000d200e07308 */ /* 0x000ff00000000800 */
[----:B------:R-:W1:Y:S08]  /*74a0*/  MUFU.EX2 R223, R211 ;  /* 0x000000d300df7308 */ /* 0x000e700000000800 */
[----:B------:R-:W-:Y:S08]  /*74b0*/  MUFU.EX2 R222, R16 ;  /* 0x0000001000de7308 */ /* 0x000ff00000000800 */
[----:B------:R-:W3:Y:S08]  /*74c0*/  MUFU.EX2 R221, R17 ;  /* 0x0000001100dd7308 */ /* 0x000ef00000000800 */
[----:B------:R-:W-:Y:S08]  /*74d0*/  MUFU.EX2 R236, R236 ;  /* 0x000000ec00ec7308 */ /* 0x000ff00000000800 */
[----:B------:R-:W4:Y:S08]  /*74e0*/  MUFU.EX2 R235, R19 ;  /* 0x0000001300eb7308 */ /* 0x000f300000000800 */
[----:B------:R-:W-:Y:S08]  /*74f0*/  MUFU.EX2 R234, R12 ;  /* 0x0000000c00ea7308 */ /* 0x000ff00000000800 */
[----:B------:R-:W5:Y:S08]  /*7500*/  MUFU.EX2 R233, R13 ;  /* 0x0000000d00e97308 */ /* 0x000f700000000800 */
[----:B------:R-:W-:Y:S08]  /*7510*/  MUFU.EX2 R232, R14 ;  /* 0x0000000e00e87308 */ /* 0x000ff00000000800 */
[----:B------:R-:W0:Y:S08]  /*7520*/  MUFU.EX2 R231, R15 ;  /* 0x0000000f00e77308 */ /* 0x000e300000000800 */
[----:B------:R-:W-:Y:S08]  /*7530*/  MUFU.EX2 R230, R8 ;  /* 0x0000000800e67308 */ /* 0x000ff00000000800 */
[----:B------:R-:W0:Y:S08]  /*7540*/  MUFU.EX2 R229, R9 ;  /* 0x0000000900e57308 */ /* 0x000e300000000800 */
[----:B------:R-:W-:Y:S08]  /*7550*/  MUFU.EX2 R228, R10 ;  /* 0x0000000a00e47308 */ /* 0x000ff00000000800 */
[----:B------:R-:W2:Y:S01]  /*7560*/  MUFU.EX2 R227, R11 ;  /* 0x0000000b00e37308 */ /* 0x000ea20000000800 */
[----:B0-----:R-:W-:-:S02]  /*7570*/  FADD R20, R226, R225 ;  /* 0x000000e1e2147221 */ /* 0x001fc40000000000 */
[----:B-1----:R-:W-:Y:S02]  /*7580*/  FADD R21, R224, R223 ;  /* 0x000000dfe0157221 */ /* 0x002fe40000000000 */
[----:B---3--:R-:W-:Y:S02]  /*7590*/  FADD R18, R222, R221 ;  /* 0x000000ddde127221 */ /* 0x008fe40000000000 */
[----:B----4-:R-:W-:Y:S02]  /*75a0*/  FADD R17, R236, R235 ;  /* 0x000000ebec117221 */ /* 0x010fe40000000000 */
[----:B-----5:R-:W-:Y:S02]  /*75b0*/  FADD R16, R234, R233 ;  /* 0x000000e9ea107221 */ /* 0x020fe40000000000 */
[----:B------:R-:W-:Y:S02]  /*75c0*/  FADD R15, R232, R231 ;  /* 0x000000e7e80f7221 */ /* 0x000fe40000000000 */
[----:B------:R-:W-:-:S02]  /*75d0*/  FADD R14, R230, R229 ;  /* 0x000000e5e60e7221 */ /* 0x000fc40000000000 */
[----:B--2---:R-:W-:Y:S01]  /*75e0*/  FADD R13, R228, R227 ;  /* 0x000000e3e40d7221 */ /* 0x004fe20000000000 */
[----:B------:R-:W0:Y:S04]  /*75f0*/  SHFL.BFLY PT, R22, R20, 0x2, 0x1f ;  /* 0x0c401f0014167f89 */ /* 0x000e2800000e0000 */
[----:B------:R-:W1:Y:S04]  /*7600*/  SHFL.BFLY PT, R23, R21, 0x2, 0x1f ;  /* 0x0c401f0015177f89 */ /* 0x000e6800000e0000 */
[----:B------:R-:W2:Y:S04]  /*7610*/  SHFL.BFLY PT, R19, R18, 0x2, 0x1f ;  /* 0x0c401f0012137f89 */ /* 0x000ea800000e0000 */
[----:B------:R-:W3:Y:S04]  /*7620*/  SHFL.BFLY PT, R10, R17, 0x2, 0x1f ;  /* 0x0c401f00110a7f89 */ /* 0x000ee800000e0000 */
[----:B------:R-:W4:Y:S04]  /*7630*/  SHFL.BFLY PT, R11, R16, 0x2, 0x1f ;  /* 0x0c401f00100b7f89 */ /* 0x000f2800000e0000 */
[----:B------:R-:W5:Y:S04]  /*7640*/  SHFL.BFLY PT, R12, R15, 0x2, 0x1f ;  /* 0x0c401f000f0c7f89 */ /* 0x000f6800000e0000 */
[----:B------:R-:W5:Y:S04]  /*7650*/  SHFL.BFLY PT, R8, R14, 0x2, 0x1f ;  /* 0x0c401f000e087f89 */ /* 0x000f6800000e0000 */
[----:B------:R-:W5:Y:S01]  /*7660*/  SHFL.BFLY PT, R9, R13, 0x2, 0x1f ;  /* 0x0c401f000d097f89 */ /* 0x000f6200000e0000 */
[----:B0-----:R-:W-:-:S02]  /*7670*/  FADD R22, R20, R22 ;  /* 0x0000001614167221 */ /* 0x001fc40000000000 */
[----:B-1----:R-:W-:Y:S02]  /*7680*/  FADD R23, R21, R23 ;  /* 0x0000001715177221 */ /* 0x002fe40000000000 */
[----:B--2---:R-:W-:Y:S02]  /*7690*/  FADD R19, R18, R19 ;  /* 0x0000001312137221 */ /* 0x004fe40000000000 */
[----:B---3--:R-:W-:Y:S02]  /*76a0*/  FADD R10, R17, R10 ;  /* 0x0000000a110a7221 */ /* 0x008fe40000000000 */
[----:B----4-:R-:W-:Y:S02]  /*76b0*/  FADD R11, R16, R11 ;  /* 0x0000000b100b7221 */ /* 0x010fe40000000000 */
[----:B-----5:R-:W-:Y:S02]  /*76c0*/  FADD R12, R15, R12 ;  /* 0x0000000c0f0c7221 */ /* 0x020fe40000000000 */
[----:B------:R-:W-:-:S02]  /*76d0*/  FADD R8, R14, R8 ;  /* 0x000000080e087221 */ /* 0x000fc40000000000 */
[----:B------:R-:W-:Y:S01]  /*76e0*/  FADD R9, R13, R9 ;  /* 0x000000090d097221 */ /* 0x000fe20000000000 */
[----:B------:R-:W-:Y:S04]  /*76f0*/  SHFL.BFLY PT, R14, R23, 0x1, 0x1f ;  /* 0x0c201f00170e7f89 */ /* 0x000fe800000e0000 */
[----:B------:R-:W0:Y:S04]  /*7700*/  SHFL.BFLY PT, R13, R22, 0x1, 0x1f ;  /* 0x0c201f00160d7f89 */ /* 0x000e2800000e0000 */
[----:B------:R-:W1:Y:S04]  /*7710*/  SHFL.BFLY PT, R15, R19, 0x1, 0x1f ;  /* 0x0c201f00130f7f89 */ /* 0x000e6800000e0000 */
[----:B------:R-:W2:Y:S04]  /*7720*/  SHFL.BFLY PT, R16, R10, 0x1, 0x1f ;  /* 0x0c201f000a107f89 */ /* 0x000ea800000e0000 */
[----:B------:R-:W3:Y:S04]  /*7730*/  SHFL.BFLY PT, R17, R11, 0x1, 0x1f ;  /* 0x0c201f000b117f89 */ /* 0x000ee800000e0000 */
[----:B------:R-:W4:Y:S04]  /*7740*/  SHFL.BFLY PT, R18, R12, 0x1, 0x1f ;  /* 0x0c201f000c127f89 */ /* 0x000f2800000e0000 */
[----:B------:R-:W5:Y:S04]  /*7750*/  SHFL.BFLY PT, R20, R8, 0x1, 0x1f ;  /* 0x0c201f0008147f89 */ /* 0x000f6800000e0000 */
[----:B------:R-:W5:Y:S01]  /*7760*/  SHFL.BFLY PT, R21, R9, 0x1, 0x1f ;  /* 0x0c201f0009157f89 */ /* 0x000f6200000e0000 */
[----:B0-----:R-:W-:-:S03]  /*7770*/  FADD R13, R22, R13 ;  /* 0x0000000d160d7221 */ /* 0x001fc60000000000 */
[----:B------:R-:W-:Y:S01]  /*7780*/  BAR.SYNC.DEFER_BLOCKING 0x0 ;  /* 0x0000000000007b1d */ /* 0x000fe20000010000 */
[----:B------:R-:W-:Y:S02]  /*7790*/  FADD R14, R23, R14 ;  /* 0x0000000e170e7221 */ /* 0x000fe40000000000 */
[----:B-1----:R-:W-:Y:S02]  /*77a0*/  FADD R15, R19, R15 ;  /* 0x0000000f130f7221 */ /* 0x002fe40000000000 */
[----:B--2---:R-:W-:Y:S01]  /*77b0*/  FADD R16, R10, R16 ;  /* 0x000000100a107221 */ /* 0x004fe20000000000 */
[----:B------:R-:W2:Y:S01]  /*77c0*/  LDL.64 R22, [R1+0x158] ;  /* 0x0001580001167983 */ /* 0x000ea20000100a00 */
[----:B---3--:R-:W-:Y:S02]  /*77d0*/  FADD R17, R11, R17 ;  /* 0x000000110b117221 */ /* 0x008fe40000000000 */
[----:B----4-:R-:W-:Y:S02]  /*77e0*/  FADD R18, R12, R18 ;  /* 0x000000120c127221 */ /* 0x010fe40000000000 */
[----:B-----5:R-:W-:-:S02]  /*77f0*/  FADD R20, R8, R20 ;  /* 0x0000001408147221 */ /* 0x020fc40000000000 */
[----:B------:R-:W-:Y:S01]  /*7800*/  FADD R21, R9, R21 ;  /* 0x0000001509157221 */ /* 0x000fe20000000000 */
[----:B------:R-:W-:Y:S04]  /*7810*/  @!P0 STS [R3+0x8000], R13 ;  /* 0x0080000d03008388 */ /* 0x000fe80000000800 */
[----:B------:R-:W-:Y:S04]  /*7820*/  @!P0 STS [R3+0x8080], R14 ;  /* 0x0080800e03008388 */ /* 0x000fe80000000800 */
[----:B------:R-:W-:Y:S04]  /*7830*/  @!P0 STS [R3+0x8100], R15 ;  /* 0x0081000f03008388 */ /* 0x000fe80000000800 */
[----:B------:R-:W-:Y:S04]  /*7840*/  @!P0 STS [R3+0x8180], R16 ;  /* 0x0081801003008388 */ /* 0x000fe80000000800 */
[----:B------:R-:W-:Y:S04]  /*7850*/  @!P0 STS [R3+0x8200], R17 ;  /* 0x0082001103008388 */ /* 0x000fe80000000800 */
[----:B------:R0:W-:Y:S04]  /*7860*/  @!P0 STS [R3+0x8280], R18 ;  /* 0x0082801203008388 */ /* 0x0001e80000000800 */
[----:B------:R-:W-:Y:S04]  /*7870*/  @!P0 STS [R3+0x8300], R20 ;  /* 0x0083001403008388 */ /* 0x000fe80000000800 */
[----:B------:R1:W-:Y:S04]  /*7880*/  @!P0 STS [R3+0x8380], R21 ;  /* 0x0083801503008388 */ /* 0x0003e80000000800 */
[----:B------:R-:W-:Y:S06]  /*7890*/  BAR.SYNC.DEFER_BLOCKING 0x0 ;  /* 0x0000000000007b1d */ /* 0x000fec0000010000 */
[----:B0-----:R-:W3:Y:S01]  /*78a0*/  LDL.64 R18, [R1+0x178] ;  /* 0x0001780001127983 */ /* 0x001ee20000100a00 */
[----:B------:R-:W-:-:S03]  /*78b0*/  IMAD.WIDE R12, R5, 0x2, R176 ;  /* 0x00000002050c7825 */ /* 0x000fc600078e02b0 */
[----:B-1----:R-:W4:Y:S01]  /*78c0*/  LDL.64 R20, [R1+0x150] ;  /* 0x0001500001147983 */ /* 0x002f220000100a00 */
[----:B------:R-:W-:-:S03]  /*78d0*/  IMAD.WIDE R14, R5, 0x2, R94 ;  /* 0x00000002050e7825 */ /* 0x000fc600078e025e */
[----:B------:R-:W5:Y:S01]  /*78e0*/  LDL.64 R94, [R1+0x78] ;  /* 0x00007800015e7983 */ /* 0x000f620000100a00 */
[----:B------:R-:W-:-:S03]  /*78f0*/  IMAD.WIDE R16, R5, 0x2, R178 ;  /* 0x0000000205107825 */ /* 0x000fc600078e02b2 */
[----:B------:R-:W4:Y:S04]  /*7900*/  LDL.64 R176, [R1+0x48] ;  /* 0x0000480001b07983 */ /* 0x000f280000100a00 */
[----:B------:R-:W0:Y:S04]  /*7910*/  LDS R8, [R169.X4+0x8000] ;  /* 0x00800000a9087984 */ /* 0x000e280000004800 */
[----:B------:R-:W1:Y:S04]  /*7920*/  LDS R9, [R169.X4+0x8200] ;  /* 0x00820000a9097984 */ /* 0x000e680000004800 */
[----:B0-----:R-:W0:Y:S04]  /*7930*/  SHFL.BFLY PT, R10, R8, 0x2, 0x1f ;  /* 0x0c401f00080a7f89 */ /* 0x001e2800000e0000 */
[----:B-1----:R-:W1:Y:S01]  /*7940*/  SHFL.BFLY PT, R11, R9, 0x2, 0x1f ;  /* 0x0c401f00090b7f89 */ /* 0x002e6200000e0000 */
[----:B0-----:R-:W-:-:S02]  /*7950*/  FADD R10, R8, R10 ;  /* 0x0000000a080a7221 */ /* 0x001fc40000000000 */
[----:B-1----:R-:W-:-:S03]  /*7960*/  FADD R11, R9, R11 ;  /* 0x0000000b090b7221 */ /* 0x002fc60000000000 */
[----:B------:R-:W0:Y:S04]  /*7970*/  SHFL.BFLY PT, R8, R10, 0x1, 0x1f ;  /* 0x0c201f000a087f89 */ /* 0x000e2800000e0000 */
[----:B------:R-:W1:Y:S01]  /*7980*/  SHFL.BFLY PT, R9, R11, 0x1, 0x1f ;  /* 0x0c201f000b097f89 */ /* 0x000e6200000e0000 */
[----:B0-----:R-:W-:Y:S02]  /*7990*/  FADD R8, R10, R8 ;  /* 0x000000080a087221 */ /* 0x001fe40000000000 */
[----:B-1----:R-:W-:-:S03]  /*79a0*/  FADD R9, R11, R9 ;  /* 0x000000090b097221 */ /* 0x002fc60000000000 */
[----:B------:R-:W-:Y:S04]  /*79b0*/  @!P0 STS [R169.X4+0x8000], R8 ;  /* 0x00800008a9008388 */ /* 0x000fe80000004800 */
[----:B------:R0:W-:Y:S04]  /*79c0*/  @!P0 STS [R169.X4+0x8200], R9 ;  /* 0x00820009a9008388 */ /* 0x0001e80000004800 */
[----:B------:R-:W-:Y:S01]  /*79d0*/  BAR.SYNC.DEFER_BLOCKING 0x0 ;  /* 0x0000000000007b1d */ /* 0x000fe20000010000 */
[----:B------:R-:W-:-:S04]  /*79e0*/  IMAD.WIDE R10, R5, 0x2, R218 ;  /* 0x00000002050a7825 */ /* 0x000fc800078e02da */
[----:B0-----:R-:W-:-:S05]  /*79f0*/  IMAD.WIDE R8, R5, 0x2, R216 ;  /* 0x0000000205087825 */ /* 0x001fca00078e02d8 */
[----:B------:R0:W5:Y:S04]  /*7a00*/  LDG.E.U16 R216, [R8.64] ;  /* 0x0000000408d87981 */ /* 0x000168000c1e1500 */
[----:B------:R1:W5:Y:S04]  /*7a10*/  LDG.E.U16 R217, [R10.64] ;  /* 0x000000040ad97981 */ /* 0x000368000c1e1500 */
[----:B------:R1:W5:Y:S01]  /*7a20*/  LDG.E.U16 R218, [R12.64] ;  /* 0x000000040cda7981 */ /* 0x000362000c1e1500 */
[----:B0-----:R-:W-:-:S03]  /*7a30*/  IMAD.WIDE R8, R5, 0x2, R190 ;  /* 0x0000000205087825 */ /* 0x001fc600078e02be */
[----:B------:R0:W5:Y:S01]  /*7a40*/  LDG.E.U16 R219, [R14.64] ;  /* 0x000000040edb7981 */ /* 0x000162000c1e1500 */
[----:B-1----:R-:W-:-:S03]  /*7a50*/  IMAD.WIDE R10, R5, 0x2, R194 ;  /* 0x00000002050a7825 */ /* 0x002fc600078e02c2 */
[----:B------:R1:W5:Y:S01]  /*7a60*/  LDG.E.U16 R211, [R8.64] ;  /* 0x0000000408d37981 */ /* 0x000362000c1e1500 */
[----:B------:R-:W-:-:S03]  /*7a70*/  IMAD.WIDE R12, R5, 0x2, R212 ;  /* 0x00000002050c7825 */ /* 0x000fc600078e02d4 */
[----:B------:R1:W5:Y:S01]  /*7a80*/  LDG.E.U16 R212, [R10.64] ;  /* 0x000000040ad47981 */ /* 0x000362000c1e1500 */
[----:B0-----:R-:W-:-:S03]  /*7a90*/  IMAD.WIDE R14, R5, 0x2, R214 ;  /* 0x00000002050e7825 */ /* 0x001fc600078e02d6 */
[----:B------:R0:W5:Y:S01]  /*7aa0*/  LDG.E.U16 R215, [R16.64] ;  /* 0x0000000410d77981 */ /* 0x000162000c1e1500 */
[----:B-1----:R-:W-:-:S03]  /*7ab0*/  IMAD.WIDE R8, R5, 0x2, R28 ;  /* 0x0000000205087825 */ /* 0x002fc600078e021c */
[----:B------:R1:W5:Y:S01]  /*7ac0*/  LDG.E.U16 R214, [R14.64] ;  /* 0x000000040ed67981 */ /* 0x000362000c1e1500 */
[----:B------:R-:W-:-:S03]  /*7ad0*/  IMAD.WIDE R10, R5, 0x2, R30 ;  /* 0x00000002050a7825 */ /* 0x000fc600078e021e */
[----:B------:R-:W5:Y:S04]  /*7ae0*/  LDL.64 R30, [R1+0x148] ;  /* 0x00014800011e7983 */ /* 0x000f680000100a00 */
[----:B------:R0:W5:Y:S01]  /*7af0*/  LDG.E.U16 R205, [R8.64] ;  /* 0x0000000408cd7981 */ /* 0x000162000c1e1500 */
[----:B-1----:R-:W-:-:S03]  /*7b00*/  IMAD.WIDE R14, R5, 0x2, R170 ;  /* 0x00000002050e7825 */ /* 0x002fc600078e02aa */
[----:B------:R-:W5:Y:S01]  /*7b10*/  LDL.64 R28, [R1+0x140] ;  /* 0x00014000011c7983 */ /* 0x000f620000100a00 */
[----:B0-----:R-:W-:-:S03]  /*7b20*/  IMAD.WIDE R16, R5, 0x2, R186 ;  /* 0x0000000205107825 */ /* 0x001fc600078e02ba */
[----:B------:R3:W5:Y:S01]  /*7b30*/  LDG.E.U16 R209, [R14.64] ;  /* 0x000000040ed17981 */ /* 0x000762000c1e1500 */
[----:B------:R-:W-:-:S03]  /*7b40*/  IMAD.WIDE R8, R5, 0x2, R24 ;  /* 0x0000000205087825 */ /* 0x000fc600078e0218 */
[----:B------:R-:W5:Y:S04]  /*7b50*/  LDL.64 R24, [R1+0x130] ;  /* 0x0001300001187983 */ /* 0x000f680000100a00 */
[----:B------:R0:W5:Y:S04]  /*7b60*/  LDG.E.U16 R210, [R16.64] ;  /* 0x0000000410d27981 */ /* 0x000168000c1e1500 */
[----:B------:R1:W5:Y:S04]  /*7b70*/  LDG.E.U16 R213, [R12.64] ;  /* 0x000000040cd57981 */ /* 0x000368000c1e1500 */
[----:B------:R1:W5:Y:S01]  /*7b80*/  LDG.E.U16 R206, [R10.64] ;  /* 0x000000040ace7981 */ /* 0x000362000c1e1500 */
[----:B0-----:R-:W-:-:S03]  /*7b90*/  IMAD.WIDE R16, R5, 0x2, R34 ;  /* 0x0000000205107825 */ /* 0x001fc600078e0222 */
[----:B------:R-:W5:Y:S01]  /*7ba0*/  LDL.64 R34, [R1+0x128] ;  /* 0x0001280001227983 */ /* 0x000f620000100a00 */
[----:B-1----:R-:W-:-:S03]  /*7bb0*/  IMAD.WIDE R12, R5, 0x2, R36 ;  /* 0x00000002050c7825 */ /* 0x002fc600078e0224 */
[----:B------:R2:W5:Y:S01]  /*7bc0*/  LDG.E.U16 R195, [R16.64] ;  /* 0x0000000410c37981 */ /* 0x000562000c1e1500 */
[----:B------:R-:W-:-:S03]  /*7bd0*/  IMAD.WIDE R10, R5, 0x2, R26 ;  /* 0x00000002050a7825 */ /* 0x000fc600078e021a */
[----:B------:R0:W5:Y:S04]  /*7be0*/  LDG.E.U16 R208, [R12.64] ;  /* 0x000000040cd07981 */ /* 0x000168000c1e1500 */
[----:B------:R-:W5:Y:S04]  /*7bf0*/  LDL.64 R26, [R1+0x110] ;  /* 0x00011000011a7983 */ /* 0x000f680000100a00 */
[----:B------:R1:W5:Y:S01]  /*7c00*/  LDG.E.U16 R186, [R8.64] ;  /* 0x0000000408ba7981 */ /* 0x000362000c1e1500 */
[----:B0-----:R-:W-:-:S03]  /*7c10*/  IMAD.WIDE R12, R5, 0x2, R32 ;  /* 0x00000002050c7825 */ /* 0x001fc600078e0220 */
[----:B------:R-:W5:Y:S04]  /*7c20*/  LDL.64 R32, [R1+0x118] ;  /* 0x0001180001207983 */ /* 0x000f680000100a00 */
[----:B------:R5:W5:Y:S04]  /*7c30*/  LDG.E.U16 R190, [R12.64] ;  /* 0x000000040cbe7981 */ /* 0x000b68000c1e1500 */
[----:B------:R0:W5:Y:S01]  /*7c40*/  LDG.E.U16 R187, [R10.64] ;  /* 0x000000040abb7981 */ /* 0x000162000c1e1500 */
[----:B--2---:R-:W-:-:S03]  /*7c50*/  IMAD.WIDE R16, R5, 0x2, R22 ;  /* 0x0000000205107825 */ /* 0x004fc600078e0216 */
[----:B------:R-:W2:Y:S04]  /*7c60*/  LDL.64 R36, [R1+0x98] ;  /* 0x0000980001247983 */ /* 0x000ea80000100a00 */
[----:B------:R-:W2:Y:S04]  /*7c70*/  LDL.64 R22, [R1+0x120] ;  /* 0x0001200001167983 */ /* 0x000ea80000100a00 */
[----:B------:R0:W2:Y:S01]  /*7c80*/  LDG.E.U16 R184, [R16.64] ;  /* 0x0000000410b87981 */ /* 0x0000a2000c1e1500 */
[----:B------:R-:W-:-:S03]  /*7c90*/  IMAD.WIDE R92, R5, 0x2, R92 ;  /* 0x00000002055c7825 */ /* 0x000fc600078e025c */
[----:B------:R-:W0:Y:S01]  /*7ca0*/  LDS R239, [R252.X4+0x8000] ;  /* 0x00800000fcef7984 */ /* 0x000e220000004800 */
[----:B---3--:R-:W-:-:S03]  /*7cb0*/  IMAD.WIDE R14, R5, 0x2, R18 ;  /* 0x00000002050e7825 */ /* 0x008fc600078e0212 */
[----:B------:R-:W1:Y:S04]  /*7cc0*/  LDL.64 R18, [R1+0x138] ;  /* 0x0001380001127983 */ /* 0x000e680000100a00 */
[----:B------:R4:W3:Y:S02]  /*7cd0*/  LDG.E.U16 R191, [R14.64] ;  /* 0x000000040ebf7981 */ /* 0x0008e4000c1e1500 */
[C---:B----4-:R-:W-:Y:S02]  /*7ce0*/  IMAD.WIDE R14, R5.reuse, 0x2, R20 ;  /* 0x00000002050e7825 */ /* 0x050fe400078e0214 */
[----:B------:R-:W4:Y:S04]  /*7cf0*/  LDL.64 R20, [R1+0x108] ;  /* 0x0001080001147983 */ /* 0x000f280000100a00 */
[----:B------:R0:W3:Y:S01]  /*7d00*/  LDG.E.U16 R179, [R14.64] ;  /* 0x000000040eb37981 */ /* 0x0000e2000c1e1500 */
[----:B-----5:R-:W-:-:S03]  /*7d10*/  IMAD.WIDE R12, R5, 0x2, R30 ;  /* 0x00000002050c7825 */ /* 0x020fc600078e021e */
[----:B------:R-:W5:Y:S04]  /*7d20*/  LDL.64 R30, [R1+0x100] ;  /* 0x00010000011e7983 */ /* 0x000f680000100a00 */
[----:B------:R2:W3:Y:S01]  /*7d30*/  LDG.E.U16 R178, [R12.64] ;  /* 0x000000040cb27981 */ /* 0x0004e2000c1e1500 */
[----:B0-----:R-:W-:-:S03]  /*7d40*/  IMAD.WIDE R14, R5, 0x2, R24 ;  /* 0x00000002050e7825 */ /* 0x001fc600078e0218 */
[----:B------:R-:W3:Y:S01]  /*7d50*/  LDL.64 R24, [R1+0xe8] ;  /* 0x0000e80001187983 */ /* 0x000ee20000100a00 */
[----:B------:R-:W-:-:S03]  /*7d60*/  IMAD.WIDE R10, R5, 0x2, R28 ;  /* 0x00000002050a7825 */ /* 0x000fc600078e021c */
[----:B------:R-:W3:Y:S04]  /*7d70*/  LDL.64 R28, [R1+0xf8] ;  /* 0x0000f800011c7983 */ /* 0x000ee80000100a00 */
[----:B------:R0:W3:Y:S04]  /*7d80*/  LDG.E.U16 R171, [R10.64] ;  /* 0x000000040aab7981 */ /* 0x0000e8000c1e1500 */
[----:B------:R5:W3:Y:S01]  /*7d90*/  LDG.E.U16 R169, [R14.64] ;  /* 0x000000040ea97981 */ /* 0x000ae2000c1e1500 */
[----:B------:R-:W-:-:S03]  /*7da0*/  IMAD.WIDE R16, R5, 0x2, R26 ;  /* 0x0000000205107825 */ /* 0x000fc600078e021a */
[----:B------:R-:W3:Y:S01]  /*7db0*/  LDL.64 R26, [R1+0xd8] ;  /* 0x0000d800011a7983 */ /* 0x000ee20000100a00 */
[----:B0-----:R-:W-:-:S03]  /*7dc0*/  IMAD.WIDE R10, R5, 0x2, R32 ;  /* 0x00000002050a7825 */ /* 0x001fc600078e0220 */
[----:B------:R-:W3:Y:S04]  /*7dd0*/  LDL.64 R32, [R1+0xa8] ;  /* 0x0000a80001207983 */ /* 0x000ee80000100a00 */
[----:B------:R0:W3:Y:S04]  /*7de0*/  LDG.E.U16 R10, [R10.64] ;  /* 0x000000040a0a7981 */ /* 0x0000e8000c1e1500 */
[----:B0-----:R3:W3:Y:S01]  /*7df0*/  LDG.E.U16 R11, [R16.64] ;  /* 0x00000004100b7981 */ /* 0x0016e2000c1e1500 */
[----:B--2---:R-:W-:-:S03]  /*7e00*/  IMAD.WIDE R12, R5, 0x2, R22 ;  /* 0x00000002050c7825 */ /* 0x004fc600078e0216 */
[----:B------:R-:W2:Y:S01]  /*7e10*/  LDL.64 R22, [R1+0xe0] ;  /* 0x0000e00001167983 */ /* 0x000ea20000100a00 */
[----:B-1----:R-:W-:-:S03]  /*7e20*/  IMAD.WIDE R8, R5, 0x2, R18 ;  /* 0x0000000205087825 */ /* 0x002fc600078e0212 */
[----:B------:R-:W2:Y:S04]  /*7e30*/  LDL.64 R18, [R1+0xf0] ;  /* 0x0000f00001127983 */ /* 0x000ea80000100a00 */
[----:B------:R0:W2:Y:S02]  /*7e40*/  LDG.E.U16 R170, [R8.64] ;  /* 0x0000000408aa7981 */ /* 0x0000a4000c1e1500 */
[C---:B0-----:R-:W-:Y:S02]  /*7e50*/  IMAD.WIDE R8, R5.reuse, 0x2, R34 ;  /* 0x0000000205087825 */ /* 0x041fe400078e0222 */
[----:B------:R-:W2:Y:S04]  /*7e60*/  LDL.64 R34, [R1+0xb8] ;  /* 0x0000b80001227983 */ /* 0x000ea80000100a00 */
[----:B------:R0:W2:Y:S04]  /*7e70*/  LDG.E.U16 R8, [R8.64] ;  /* 0x0000000408087981 */ /* 0x0000a8000c1e1500 */
[----:B0-----:R4:W2:Y:S02]  /*7e80*/  LDG.E.U16 R9, [R12.64] ;  /* 0x000000040c097981 */ /* 0x0018a4000c1e1500 */
[----:B----4-:R-:W-:-:S02]  /*7e90*/  IMAD.WIDE R12, R5, 0x2, R20 ;  /* 0x00000002050c7825 */ /* 0x010fc400078e0214 */
[----:B------:R-:W4:Y:S04]  /*7ea0*/  LDL.64 R20, [R1+0xd0] ;  /* 0x0000d00001147983 */ /* 0x000f280000100a00 */
[----:B------:R0:W4:Y:S01]  /*7eb0*/  LDG.E.U16 R12, [R12.64] ;  /* 0x000000040c0c7981 */ /* 0x000122000c1e1500 */
[----:B-----5:R-:W-:-:S03]  /*7ec0*/  IMAD.WIDE R14, R5, 0x2, R30 ;  /* 0x00000002050e7825 */ /* 0x020fc600078e021e */
[----:B------:R-:W5:Y:S04]  /*7ed0*/  LDL.64 R30, [R1+0xc8] ;  /* 0x0000c800011e7983 */ /* 0x000f680000100a00 */
[----:B0-----:R0:W5:Y:S01]  /*7ee0*/  LDG.E.U16 R13, [R14.64] ;  /* 0x000000040e0d7981 */ /* 0x001162000c1e1500 */
[----:B---3--:R-:W-:-:S03]  /*7ef0*/  IMAD.WIDE R16, R5, 0x2, R24 ;  /* 0x0000000205107825 */ /* 0x008fc600078e0218 */
[----:B------:R-:W3:Y:S01]  /*7f00*/  LDL.64 R24, [R1+0xc0] ;  /* 0x0000c00001187983 */ /* 0x000ee20000100a00 */
[----:B0-----:R-:W-:-:S03]  /*7f10*/  IMAD.WIDE R14, R5, 0x2, R28 ;  /* 0x00000002050e7825 */ /* 0x001fc600078e021c */
[----:B------:R-:W3:Y:S04]  /*7f20*/  LDL.64 R28, [R1+0xb0] ;  /* 0x0000b000011c7983 */ /* 0x000ee80000100a00 */
[----:B------:R0:W3:Y:S04]  /*7f30*/  LDG.E.U16 R14, [R14.64] ;  /* 0x000000040e0e7981 */ /* 0x0000e8000c1e1500 */
[----:B------:R1:W3:Y:S01]  /*7f40*/  LDG.E.U16 R16, [R16.64] ;  /* 0x0000000410107981 */ /* 0x0002e2000c1e1500 */
[----:B--2---:R-:W-:-:S05]  /*7f50*/  IMAD.WIDE R18, R5, 0x2, R18 ;  /* 0x0000000205127825 */ /* 0x004fca00078e0212 */
[----:B0-----:R0:W2:Y:S02]  /*7f60*/  LDG.E.U16 R15, [R18.64] ;  /* 0x00000004120f7981 */ /* 0x0010a4000c1e1500 */
[C---:B0-----:R-:W-:Y:S02]  /*7f70*/  IMAD.WIDE R18, R5.reuse, 0x2, R26 ;  /* 0x0000000205127825 */ /* 0x041fe400078e021a */
[----:B------:R-:W2:Y:S04]  /*7f80*/  LDL.64 R26, [R1+0xa0] ;  /* 0x0000a000011a7983 */ /* 0x000ea80000100a00 */
[----:B------:R0:W2:Y:S01]  /*7f90*/  LDG.E.U16 R18, [R18.64] ;  /* 0x0000000412127981 */ /* 0x0000a2000c1e1500 */
[----:B----4-:R-:W-:-:S05]  /*7fa0*/  IMAD.WIDE R20, R5, 0x2, R20 ;  /* 0x0000000205147825 */ /* 0x010fca00078e0214 */
[----:B0-----:R5:W4:Y:S02]  /*7fb0*/  LDG.E.U16 R19, [R20.64] ;  /* 0x0000000414137981 */ /* 0x001b24000c1e1500 */
[C---:B-----5:R-:W-:Y:S02]  /*7fc0*/  IMAD.WIDE R20, R5.reuse, 0x2, R30 ;  /* 0x0000000205147825 */ /* 0x060fe400078e021e */
[----:B------:R-:W5:Y:S04]  /*7fd0*/  LDL.64 R30, [R1+0x90] ;  /* 0x00009000011e7983 */ /* 0x000f680000100a00 */
[----:B------:R0:W4:Y:S01]  /*7fe0*/  LDG.E.U16 R20, [R20.64] ;  /* 0x0000000414147981 */ /* 0x000122000c1e1500 */
[----:B---3--:R-:W-:-:S05]  /*7ff0*/  IMAD.WIDE R24, R5, 0x2, R24 ;  /* 0x0000000205187825 */ /* 0x008fca00078e0218 */
[----:B0-----:R0:W3:Y:S02]  /*8000*/  LDG.E.U16 R21, [R24.64] ;  /* 0x0000000418157981 */ /* 0x0010e4000c1e1500 */
[C---:B0-----:R-:W-:Y:S02]  /*8010*/  IMAD.WIDE R24, R5.reuse, 0x2, R32 ;  /* 0x0000000205187825 */ /* 0x041fe400078e0220 */
[----:B------:R-:W3:Y:S04]  /*8020*/  LDL.64 R32, [R1+0x70] ;  /* 0x0000700001207983 */ /* 0x000ee80000100a00 */
[----:B------:R0:W4:Y:S01]  /*8030*/  LDG.E.U16 R24, [R24.64] ;  /* 0x0000000418187981 */ /* 0x000122000c1e1500 */
[----:B------:R-:W-:-:S05]  /*8040*/  IMAD.WIDE R22, R5, 0x2, R22 ;  /* 0x0000000205167825 */ /* 0x000fca00078e0216 */
[----:B-1----:R1:W4:Y:S01]  /*8050*/  LDG.E.U16 R17, [R22.64] ;  /* 0x0000000416117981 */ /* 0x002322000c1e1500 */
[----:B------:R-:W-:-:S04]  /*8060*/  IMAD.WIDE R28, R5, 0x2, R28 ;  /* 0x00000002051c7825 */ /* 0x000fc800078e021c */
[C---:B-1----:R-:W-:Y:S02]  /*8070*/  IMAD.WIDE R22, R5.reuse, 0x2, R34 ;  /* 0x0000000205167825 */ /* 0x042fe400078e0222 */
[----:B------:R-:W4:Y:S04]  /*8080*/  LDL.64 R34, [R1+0x80] ;  /* 0x0000800001227983 */ /* 0x000f280000100a00 */
[----:B------:R1:W4:Y:S04]  /*8090*/  LDG.E.U16 R22, [R22.64] ;  /* 0x0000000416167981 */ /* 0x000328000c1e1500 */
[----:B-1----:R1:W4:Y:S02]  /*80a0*/  LDG.E.U16 R23, [R28.64] ;  /* 0x000000041c177981 */ /* 0x002324000c1e1500 */
[----:B-1----:R-:W-:-:S02]  /*80b0*/  IMAD.WIDE R28, R5, 0x2, R38 ;  /* 0x00000002051c7825 */ /* 0x002fc400078e0226 */
[----:B------:R-:W4:Y:S04]  /*80c0*/  LDL.64 R38, [R1+0x40] ;  /* 0x0000400001267983 */ /* 0x000f280000100a00 */
[----:B------:R1:W4:Y:S01]  /*80d0*/  LDG.E.U16 R28, [R28.64] ;  /* 0x000000041c1c7981 */ /* 0x000322000c1e1500 */
[----:B--2---:R-:W-:-:S05]  /*80e0*/  IMAD.WIDE R26, R5, 0x2, R26 ;  /* 0x00000002051a7825 */ /* 0x004fca00078e021a */
[----:B0-----:R0:W2:Y:S02]  /*80f0*/  LDG.E.U16 R25, [R26.64] ;  /* 0x000000041a197981 */ /* 0x0010a4000c1e1500 */
[C---:B0-----:R-:W-:Y:S02]  /*8100*/  IMAD.WIDE R26, R5.reuse, 0x2, R36 ;  /* 0x00000002051a7825 */ /* 0x041fe400078e0224 */
[----:B------:R-:W2:Y:S04]  /*8110*/  LDL.64 R36, [R1+0x60] ;  /* 0x0000600001247983 */ /* 0x000ea80000100a00 */
[----:B------:R0:W2:Y:S01]  /*8120*/  LDG.E.U16 R26, [R26.64] ;  /* 0x000000041a1a7981 */ /* 0x0000a2000c1e1500 */
[----:B-----5:R-:W-:-:S05]  /*8130*/  IMAD.WIDE R30, R5, 0x2, R30 ;  /* 0x00000002051e7825 */ /* 0x020fca00078e021e */
[----:B0-----:R0:W5:Y:S02]  /*8140*/  LDG.E.U16 R27, [R30.64] ;  /* 0x000000041e1b7981 */ /* 0x001164000c1e1500 */
[C---:B0-----:R-:W-:Y:S02]  /*8150*/  IMAD.WIDE R30, R5.reuse, 0x2, R94 ;  /* 0x00000002051e7825 */ /* 0x041fe400078e025e */
[----:B------:R-:W5:Y:S04]  /*8160*/  LDL.64 R94, [R1+0x30] ;  /* 0x00003000015e7983 */ /* 0x000f680000100a00 */
[----:B------:R0:W5:Y:S01]  /*8170*/  LDG.E.U16 R30, [R30.64] ;  /* 0x000000041e1e7981 */ /* 0x000162000c1e1500 */
[----:B---3--:R-:W-:-:S05]  /*8180*/  IMAD.WIDE R32, R5, 0x2, R32 ;  /* 0x0000000205207825 */ /* 0x008fca00078e0220 */
[----:B0-----:R0:W3:Y:S04]  /*8190*/  LDG.E.U16 R31, [R32.64] ;  /* 0x00000004201f7981 */ /* 0x0010e8000c1e1500 */
[----:B0-----:R-:W3:Y:S01]  /*81a0*/  LDL.64 R32, [R1+0x68] ;  /* 0x0000680001207983 */ /* 0x001ee20000100a00 */
[----:B----4-:R-:W-:-:S05]  /*81b0*/  IMAD.WIDE R34, R5, 0x2, R34 ;  /* 0x0000000205227825 */ /* 0x010fca00078e0222 */
[----:B-1----:R0:W4:Y:S04]  /*81c0*/  LDG.E.U16 R29, [R34.64] ;  /* 0x00000004221d7981 */ /* 0x002128000c1e1500 */
[----:B0-----:R-:W4:Y:S01]  /*81d0*/  LDL.64 R34, [R1+0x58] ;  /* 0x0000580001227983 */ /* 0x001f220000100a00 */
[----:B------:R-:W-:-:S04]  /*81e0*/  IMAD.WIDE R38, R5, 0x2, R38 ;  /* 0x0000000205267825 */ /* 0x000fc800078e0226 */
[----:B--2---:R-:W-:-:S04]  /*81f0*/  IMAD.WIDE R36, R5, 0x2, R36 ;  /* 0x0000000205247825 */ /* 0x004fc800078e0224 */
[----:B---3--:R-:W-:-:S06]  /*8200*/  IMAD.WIDE R32, R5, 0x2, R32 ;  /* 0x0000000205207825 */ /* 0x008fcc00078e0220 */
[----:B------:R0:W2:Y:S04]  /*8210*/  LDG.E.U16 R32, [R32.64] ;  /* 0x0000000420207981 */ /* 0x0000a8000c1e1500 */
[----:B0-----:R0:W3:Y:S02]  /*8220*/  LDG.E.U16 R33, [R36.64] ;  /* 0x0000000424217981 */ /* 0x0010e4000c1e1500 */
[C---:B0-----:R-:W-:Y:S02]  /*8230*/  IMAD.WIDE R36, R5.reuse, 0x2, R176 ;  /* 0x0000000205247825 */ /* 0x041fe400078e02b0 */
[----:B------:R-:W2:Y:S04]  /*8240*/  LDL.64 R176, [R1+0x10] ;  /* 0x0000100001b07983 */ /* 0x000ea80000100a00 */
[----:B------:R0:W2:Y:S04]  /*8250*/  LDG.E.U16 R36, [R36.64] ;  /* 0x0000000424247981 */ /* 0x0000a8000c1e1500 */
[----:B0-----:R0:W2:Y:S04]  /*8260*/  LDG.E.U16 R37, [R38.64] ;  /* 0x0000000426257981 */ /* 0x0010a8000c1e1500 */
[----:B0-----:R-:W2:Y:S01]  /*8270*/  LDL.64 R38, [R1+0x38] ;  /* 0x0000380001267983 */ /* 0x001ea20000100a00 */
[----:B----4-:R-:W-:-:S04]  /*8280*/  IMAD.WIDE R34, R5, 0x2, R34 ;  /* 0x0000000205227825 */ /* 0x010fc800078e0222 */
[C---:B-----5:R-:W-:Y:S02]  /*8290*/  IMAD.WIDE R94, R5.reuse, 0x2, R94 ;  /* 0x00000002055e7825 */ /* 0x060fe400078e025e */
[----:B------:R0:W4:Y:S04]  /*82a0*/  LDG.E.U16 R34, [R34.64] ;  /* 0x0000000422227981 */ /* 0x000128000c1e1500 */
[----:B0-----:R0:W5:Y:S04]  /*82b0*/  LDG.E.U16 R35, [R92.64] ;  /* 0x000000045c237981 */ /* 0x001168000c1e1500 */
[----:B0-----:R-:W3:Y:S01]  /*82c0*/  LDL.64 R92, [R1+0x28] ;  /* 0x00002800015c7983 */ /* 0x001ee20000100a00 */
[----:B--2---:R-:W-:-:S06]  /*82d0*/  IMAD.WIDE R38, R5, 0x2, R38 ;  /* 0x0000000205267825 */ /* 0x004fcc00078e0226 */
[----:B------:R0:W2:Y:S04]  /*82e0*/  LDG.E.U16 R38, [R38.64] ;  /* 0x0000000426267981 */ /* 0x0000a8000c1e1500 */
[----:B0-----:R0:W2:Y:S04]  /*82f0*/  LDG.E.U16 R39, [R94.64] ;  /* 0x000000045e277981 */ /* 0x0010a8000c1e1500 */
[----:B0-----:R-:W2:Y:S01]  /*8300*/  LDL.64 R94, [R1+0x20] ;  /* 0x00002000015e7983 */ /* 0x001ea20000100a00 */
[----:B---3--:R-:W-:-:S06]  /*8310*/  IMAD.WIDE R92, R5, 0x2, R92 ;  /* 0x00000002055c7825 */ /* 0x008fcc00078e025c */
[----:B------:R0:W3:Y:S01]  /*8320*/  LDG.E.U16 R92, [R92.64] ;  /* 0x000000045c5c7981 */ /* 0x0000e2000c1e1500 */
[----:B--2---:R-:W-:-:S05]  /*8330*/  IMAD.WIDE R94, R5, 0x2, R94 ;  /* 0x00000002055e7825 */ /* 0x004fca00078e025e */
[----:B0-----:R0:W2:Y:S04]  /*8340*/  LDG.E.U16 R93, [R94.64] ;  /* 0x000000045e5d7981 */ /* 0x0010a8000c1e1500 */
[----:B0-----:R-:W2:Y:S01]  /*8350*/  LDL.64 R94, [R1+0x18] ;  /* 0x00001800015e7983 */ /* 0x001ea20000100a00 */
[----:B------:R-:W-:-:S04]  /*8360*/  IMAD.WIDE R176, R5, 0x2, R176 ;  /* 0x0000000205b07825 */ /* 0x000fc800078e02b0 */
[----:B--2---:R-:W-:-:S06]  /*8370*/  IMAD.WIDE R94, R5, 0x2, R94 ;  /* 0x00000002055e7825 */ /* 0x004fcc00078e025e */
[----:B------:R0:W2:Y:S04]  /*8380*/  LDG.E.U16 R94, [R94.64] ;  /* 0x000000045e5e7981 */ /* 0x0000a8000c1e1500 */
[----:B0-----:R0:W2:Y:S04]  /*8390*/  LDG.E.U16 R95, [R176.64] ;  /* 0x00000004b05f7981 */ /* 0x0010a8000c1e1500 */
[----:B0-----:R-:W2:Y:S01]  /*83a0*/  LDL.64 R176, [R1+0x8] ;  /* 0x0000080001b07983 */ /* 0x001ea20000100a00 */
[----:B------:R-:W-:-:S04]  /*83b0*/  FADD R194, -R204, R168 ;  /* 0x000000a8ccc27221 */ /* 0x000fc80000000100 */
[----:B------:R-:W-:Y:S02]  /*83c0*/  FMUL R194, R194, 1.4426950216293334961 ;  /* 0x3fb8aa3bc2c27820 */ /* 0x000fe40000400000 */
[----:B--2---:R-:W-:-:S05]  /*83d0*/  IMAD.WIDE R176, R5, 0x2, R176 ;  /* 0x0000000205b07825 */ /* 0x004fca00078e02b0 */
[----:B------:R0:W2:Y:S04]  /*83e0*/  LDG.E.U16 R168, [R176.64] ;  /* 0x00000004b0a87981 */ /* 0x0000a8000c1e1500 */
[----:B0-----:R-:W2:Y:S01]  /*83f0*/  LDL.64 R176, [R1] ;  /* 0x0000000001b07983 */ /* 0x001ea20000100a00 */
[----:B------:R-:W0:Y:S02]  /*8400*/  MUFU.EX2 R194, R194 ;  /* 0x000000c200c27308 */ /* 0x000e240000000800 */
[C---:B0-----:R-:W-:Y:S02]  /*8410*/  FFMA R248, R194.reuse, R248, R239 ;  /* 0x000000f8c2f87223 */ /* 0x041fe400000000ef */
[C---:B------:R-:W-:Y:S01]  /*8420*/  FMUL R64, R194.reuse, R64 ;  /* 0x00000040c2407220 */ /* 0x040fe20000400000 */
[----:B------:R-:W0:Y:S01]  /*8430*/  LDS R239, [R252.X4+0x8080] ;  /* 0x00808000fcef7984 */ /* 0x000e220000004800 */
[----:B------:R-:W-:-:S02]  /*8440*/  FMUL R65, R194, R65 ;  /* 0x00000041c2417220 */ /* 0x000fc40000400000 */
[C---:B------:R-:W-:Y:S02]  /*8450*/  FMUL R60, R194.reuse, R60 ;  /* 0x0000003cc23c7220 */ /* 0x040fe40000400000 */
[C---:B------:R-:W-:Y:S02]  /*8460*/  FMUL R61, R194.reuse, R61 ;  /* 0x0000003dc23d7220 */ /* 0x040fe40000400000 */
[C---:B------:R-:W-:Y:S02]  /*8470*/  FMUL R56, R194.reuse, R56 ;  /* 0x00000038c2387220 */ /* 0x040fe40000400000 */
[C---:B------:R-:W-:Y:S02]  /*8480*/  FMUL R57, R194.reuse, R57 ;  /* 0x00000039c2397220 */ /* 0x040fe40000400000 */
[C---:B------:R-:W-:Y:S02]  /*8490*/  FMUL R52, R194.reuse, R52 ;  /* 0x00000034c2347220 */ /* 0x040fe40000400000 */
        /* <DEDUP_REMOVED lines=8> */
[----:B------:R-:W-:Y:S02]  /*8520*/  FMUL R161, R194, R161 ;  /* 0x000000a1c2a17220 */ /* 0x000fe40000400000 */
[----:B--2---:R-:W-:-:S05]  /*8530*/  IMAD.WIDE R176, R5, 0x2, R176 ;  /* 0x0000000205b07825 */ /* 0x004fca00078e02b0 */
[----:B------:R1:W2:Y:S02]  /*8540*/  LDG.E.U16 R194, [R176.64] ;  /* 0x00000004b0c27981 */ /* 0x0002a4000c1e1500 */
[----:B-1----:R-:W-:-:S04]  /*8550*/  FADD R176, -R203, R207 ;  /* 0x000000cfcbb07221 */ /* 0x002fc80000000100 */
[----:B------:R-:W-:-:S04]  /*8560*/  FMUL R176, R176, 1.4426950216293334961 ;  /* 0x3fb8aa3bb0b07820 */ /* 0x000fc80000400000 */
[----:B------:R1:W0:Y:S02]  /*8570*/  MUFU.EX2 R207, R176 ;  /* 0x000000b000cf7308 */ /* 0x0002240000000800 */
[----:B-1----:R-:W-:-:S06]  /*8580*/  IMAD.WIDE R176, R5, 0x2, R250 ;  /* 0x0000000205b07825 */ /* 0x002fcc00078e02fa */
[----:B------:R1:W3:Y:S01]  /*8590*/  LDG.E.U16 R176, [R176.64] ;  /* 0x00000004b0b07981 */ /* 0x0002e2000c1e1500 */
[C---:B0-----:R-:W-:Y:S02]  /*85a0*/  FFMA R247, R207.reuse, R247, R239 ;  /* 0x000000f7cff77223 */ /* 0x041fe400000000ef */
        /* <DEDUP_REMOVED lines=15> */
[----:B------:R-:W-:Y:S02]  /*86a0*/  FMUL R163, R207, R163 ;  /* 0x000000a3cfa37220 */ /* 0x000fe40000400000 */
[----:B------:R-:W0:Y:S01]  /*86b0*/  LDS R207, [R252.X4+0x8100] ;  /* 0x00810000fccf7984 */ /* 0x000e220000004800 */
[----:B-1----:R-:W-:-:S02]  /*86c0*/  FADD R177, -R202, R189 ;  /* 0x000000bdcab17221 */ /* 0x002fc40000000100 */
[----:B------:R-:W-:Y:S02]  /*86d0*/  FADD R189, -R201, R188 ;  /* 0x000000bcc9bd7221 */ /* 0x000fe40000000100 */
[----:B------:R-:W1:Y:S01]  /*86e0*/  LDS R188, [R252.X4+0x8180] ;  /* 0x00818000fcbc7984 */ /* 0x000e620000004800 */
[----:B------:R-:W-:Y:S02]  /*86f0*/  FMUL R177, R177, 1.4426950216293334961 ;  /* 0x3fb8aa3bb1b17820 */ /* 0x000fe40000400000 */
[----:B------:R-:W-:-:S04]  /*8700*/  FMUL R189, R189, 1.4426950216293334961 ;  /* 0x3fb8aa3bbdbd7820 */ /* 0x000fc80000400000 */
[----:B------:R-:W4:Y:S08]  /*8710*/  MUFU.EX2 R177, R177 ;  /* 0x000000b100b17308 */ /* 0x000f300000000800 */
[----:B------:R-:W1:Y:S01]  /*8720*/  MUFU.EX2 R189, R189 ;  /* 0x000000bd00bd7308 */ /* 0x000e620000000800 */
[C---:B----4-:R-:W-:Y:S02]  /*8730*/  FMUL R164, R177.reuse, R164 ;  /* 0x000000a4b1a47220 */ /* 0x050fe40000400000 */
[----:B------:R-:W-:-:S02]  /*8740*/  FMUL R165, R177, R165 ;  /* 0x000000a5b1a57220 */ /* 0x000fc40000400000 */
[----:B0-----:R-:W-:Y:S02]  /*8750*/  FFMA R246, R177, R246, R207 ;  /* 0x000000f6b1f67223 */ /* 0x001fe400000000cf */
[----:B------:R-:W-:-:S04]  /*8760*/  FADD R207, -R200, R185 ;  /* 0x000000b9c8cf7221 */ /* 0x000fc80000000100 */
[----:B------:R-:W-:Y:S01]  /*8770*/  FMUL R207, R207, 1.4426950216293334961 ;  /* 0x3fb8aa3bcfcf7820 */ /* 0x000fe20000400000 */
[----:B------:R-:W-:Y:S01]  /*8780*/  F2FP.BF16.PACK_AB R185, R221, R222 ;  /* 0x000000deddb9723e */ /* 0x000fe200000010ff */
[----:B-1----:R-:W-:Y:S01]  /*8790*/  FFMA R245, R189, R245, R188 ;  /* 0x000000f5bdf57223 */ /* 0x002fe200000000bc */
[----:B------:R-:W-:Y:S01]  /*87a0*/  LDS R222, [R252.X4+0x8280] ;  /* 0x00828000fcde7984 */ /* 0x000fe20000004800 */
[C---:B------:R-:W-:Y:S01]  /*87b0*/  FMUL R156, R177.reuse, R156 ;  /* 0x0000009cb19c7220 */ /* 0x040fe20000400000 */
[----:B------:R0:W1:Y:S01]  /*87c0*/  MUFU.EX2 R188, R207 ;  /* 0x000000cf00bc7308 */ /* 0x0000620000000800 */
[C---:B------:R-:W-:Y:S01]  /*87d0*/  FMUL R157, R177.reuse, R157 ;  /* 0x0000009db19d7220 */ /* 0x040fe20000400000 */
[----:B------:R-:W-:Y:S01]  /*87e0*/  LDS R221, [R252.X4+0x8300] ;  /* 0x00830000fcdd7984 */ /* 0x000fe20000004800 */
[C---:B------:R-:W-:Y:S02]  /*87f0*/  FMUL R72, R177.reuse, R72 ;  /* 0x00000048b1487220 */ /* 0x040fe40000400000 */
[----:B------:R-:W-:-:S02]  /*8800*/  FMUL R73, R177, R73 ;  /* 0x00000049b1497220 */ /* 0x000fc40000400000 */
[C---:B------:R-:W-:Y:S02]  /*8810*/  FMUL R76, R177.reuse, R76 ;  /* 0x0000004cb14c7220 */ /* 0x040fe40000400000 */
[C---:B------:R-:W-:Y:S01]  /*8820*/  FMUL R77, R177.reuse, R77 ;  /* 0x0000004db14d7220 */ /* 0x040fe20000400000 */
[----:B0-----:R-:W-:Y:S01]  /*8830*/  LDS R207, [R252.X4+0x8380] ;  /* 0x00838000fccf7984 */ /* 0x001fe20000004800 */
[C---:B------:R-:W-:Y:S02]  /*8840*/  FMUL R80, R177.reuse, R80 ;  /* 0x00000050b1507220 */ /* 0x040fe40000400000 */
[C---:B------:R-:W-:Y:S02]  /*8850*/  FMUL R81, R177.reuse, R81 ;  /* 0x00000051b1517220 */ /* 0x040fe40000400000 */
[C---:B------:R-:W-:Y:S02]  /*8860*/  FMUL R84, R177.reuse, R84 ;  /* 0x00000054b1547220 */ /* 0x040fe40000400000 */
[----:B------:R-:W-:-:S02]  /*8870*/  FMUL R85, R177, R85 ;  /* 0x00000055b1557220 */ /* 0x000fc40000400000 */
[C---:B------:R-:W-:Y:S02]  /*8880*/  FMUL R88, R177.reuse, R88 ;  /* 0x00000058b1587220 */ /* 0x040fe40000400000 */
[C---:B------:R-:W-:Y:S02]  /*8890*/  FMUL R89, R177.reuse, R89 ;  /* 0x00000059b1597220 */ /* 0x040fe40000400000 */
[C---:B------:R-:W-:Y:S02]  /*88a0*/  FMUL R172, R177.reuse, R172 ;  /* 0x000000acb1ac7220 */ /* 0x040fe40000400000 */
[----:B------:R-:W-:Y:S02]  /*88b0*/  FMUL R173, R177, R173 ;  /* 0x000000adb1ad7220 */ /* 0x000fe40000400000 */
[----:B------:R-:W1:Y:S04]  /*88c0*/  LDS R177, [R252.X4+0x8200] ;  /* 0x00820000fcb17984 */ /* 0x000e680000004800 */
[----:B------:R-:W-:Y:S01]  /*88d0*/  BAR.SYNC.DEFER_BLOCKING 0x0 ;  /* 0x0000000000007b1d */ /* 0x000fe20000010000 */
[----:B------:R-:W-:-:S02]  /*88e0*/  F2FP.BF16.PACK_AB R225, R225, R226 ;  /* 0x000000e2e1e1723e */ /* 0x000fc400000010ff */
[----:B------:R-:W-:Y:S02]  /*88f0*/  F2FP.BF16.PACK_AB R223, R223, R224 ;  /* 0x000000e0dfdf723e */ /* 0x000fe400000010ff */
[----:B------:R-:W-:Y:S02]  /*8900*/  F2FP.BF16.PACK_AB R235, R235, R236 ;  /* 0x000000ecebeb723e */ /* 0x000fe400000010ff */
[----:B------:R-:W-:Y:S02]  /*8910*/  F2FP.BF16.PACK_AB R233, R233, R234 ;  /* 0x000000eae9e9723e */ /* 0x000fe400000010ff */
[----:B------:R-:W-:Y:S02]  /*8920*/  F2FP.BF16.PACK_AB R231, R231, R232 ;  /* 0x000000e8e7e7723e */ /* 0x000fe400000010ff */
[----:B------:R-:W-:Y:S02]  /*8930*/  F2FP.BF16.PACK_AB R229, R229, R230 ;  /* 0x000000e6e5e5723e */ /* 0x000fe400000010ff */
[----:B------:R-:W-:Y:S01]  /*8940*/  F2FP.BF16.PACK_AB R227, R227, R228 ;  /* 0x000000e4e3e3723e */ /* 0x000fe200000010ff */
        /* <DEDUP_REMOVED lines=26> */
[----:B-----5:R-:W-:Y:S04]  /*8af0*/  STS.U16 [R0+0xb400], R35 ;  /* 0x00b4002300007388 */ /* 0x020fe80000000400 */
[----:B------:R-:W-:Y:S04]  /*8b00*/  STS.U16 [R0+0xb600], R37 ;  /* 0x00b6002500007388 */ /* 0x000fe80000000400 */
[----:B------:R-:W-:Y:S04]  /*8b10*/  STS.U16 [R0+0xb800], R39 ;  /* 0x00b8002700007388 */ /* 0x000fe80000000400 */
[----:B------:R-:W-:Y:S04]  /*8b20*/  STS.U16 [R0+0xba00], R93 ;  /* 0x00ba005d00007388 */ /* 0x000fe80000000400 */
[----:B------:R-:W-:Y:S04]  /*8b30*/  STS.U16 [R0+0xbc00], R95 ;  /* 0x00bc005f00007388 */ /* 0x000fe80000000400 */
[----:B--2---:R-:W-:Y:S04]  /*8b40*/  STS.U16 [R0+0xbe00], R194 ;  /* 0x00be00c200007388 */ /* 0x004fe80000000400 */
        /* <DEDUP_REMOVED lines=32> */
[----:B------:R-:W-:Y:S04]  /*8d50*/  STS [R192+0xc000], R225 ;  /* 0x00c000e1c0007388 */ /* 0x000fe80000000800 */
[----:B------:R-:W-:Y:S04]  /*8d60*/  STS [R192+0xc200], R223 ;  /* 0x00c200dfc0007388 */ /* 0x000fe80000000800 */
[----:B------:R-:W-:Y:S04]  /*8d70*/  STS [R192+0xc400], R185 ;  /* 0x00c400b9c0007388 */ /* 0x000fe80000000800 */
[----:B------:R-:W-:Y:S04]  /*8d80*/  STS [R192+0xc600], R235 ;  /* 0x00c600ebc0007388 */ /* 0x000fe80000000800 */
[----:B------:R-:W-:Y:S04]  /*8d90*/  STS [R192+0xc800], R233 ;  /* 0x00c800e9c0007388 */ /* 0x000fe80000000800 */
[----:B------:R-:W-:Y:S04]  /*8da0*/  STS [R192+0xca00], R231 ;  /* 0x00ca00e7c0007388 */ /* 0x000fe80000000800 */
[----:B------:R-:W-:Y:S04]  /*8db0*/  STS [R192+0xcc00], R229 ;  /* 0x00cc00e5c0007388 */ /* 0x000fe80000000800 */
[----:B------:R-:W-:Y:S04]  /*8dc0*/  STS [R192+0xce00], R227 ;  /* 0x00ce00e3c0007388 */ /* 0x000fe80000000800 */
[----:B------:R-:W-:Y:S01]  /*8dd0*/  BAR.SYNC.DEFER_BLOCKING 0x0 ;  /* 0x0000000000007b1d */ /* 0x000fe20000010000 */
[----:B-1----:R-:W-:-:S05]  /*8de0*/  FFMA R244, R188, R244, R177 ;  /* 0x000000f4bcf47223 */ /* 0x002fca00000000b1 */
[----:B------:R-:W-:Y:S04]  /*8df0*/  LDSM.16.M88.4 R176, [R196+0xc000] ;  /* 0x00c00000c4b0783b */ /* 0x000fe80000000200 */
[----:B------:R-:W1:Y:S04]  /*8e00*/  LDSM.16.M88.4 R8, [R183+0x8000] ;  /* 0x00800000b708783b */ /* 0x000e680000000200 */
[----:B------:R-:W2:Y:S04]  /*8e10*/  LDSM.16.M88.4 R12, [R183+0x8800] ;  /* 0x00880000b70c783b */ /* 0x000ea80000000200 */
[----:B------:R-:W3:Y:S04]  /*8e20*/  LDSM.16.M88.4 R16, [R183+0x9000] ;  /* 0x00900000b710783b */ /* 0x000ee80000000200 */
[----:B------:R-:W4:Y:S04]  /*8e30*/  LDSM.16.M88.4 R20, [R183+0x9800] ;  /* 0x00980000b714783b */ /* 0x000f280000000200 */
[----:B------:R-:W5:Y:S04]  /*8e40*/  LDSM.16.M88.4 R24, [R183+0xa000] ;  /* 0x00a00000b718783b */ /* 0x000f680000000200 */
[----:B------:R-:W3:Y:S04]  /*8e50*/  LDSM.16.M88.4 R28, [R183+0xa800] ;  /* 0x00a80000b71c783b */ /* 0x000ee80000000200 */
[----:B------:R-:W3:Y:S04]  /*8e60*/  LDSM.16.M88.4 R32, [R183+0xb000] ;  /* 0x00b00000b720783b */ /* 0x000ee80000000200 */
[----:B------:R-:W4:Y:S04]  /*8e70*/  LDSM.16.M88.4 R36, [R183+0xb800] ;  /* 0x00b80000b724783b */ /* 0x000f280000000200 */
[----:B------:R-:W4:Y:S04]  /*8e80*/  LDSM.16.M88.4 R168, [R196+0xc400] ;  /* 0x00c40000c4a8783b */ /* 0x000f280000000200 */
[----:B------:R-:W5:Y:S01]  /*8e90*/  LDSM.16.M88.4 R92, [R196+0xc800] ;  /* 0x00c80000c45c783b */ /* 0x000f620000000200 */
[----:B0-----:R-:W-:-:S03]  /*8ea0*/  FADD R205, -R199, R220 ;  /* 0x000000dcc7cd7221 */ /* 0x001fc60000000100 */
[----:B------:R-:W0:Y:S01]  /*8eb0*/  LDSM.16.M88.4 R184, [R196+0xcc00] ;  /* 0x00cc0000c4b8783b */ /* 0x000e220000000200 */
[----:B------:R-:W-:-:S06]  /*8ec0*/  FMUL R205, R205, 1.4426950216293334961 ;  /* 0x3fb8aa3bcdcd7820 */ /* 0x000fcc0000400000 */
[----:B------:R-:W0:Y:S01]  /*8ed0*/  MUFU.EX2 R205, R205 ;  /* 0x000000cd00cd7308 */ /* 0x000e220000000800 */
[C---:B-1----:R-:W-:Y:S08]  /*8ee0*/  HMMA.16816.F32.BF16 R64, R176.reuse, R8, R64 ;  /* 0x00000008b040723c */ /* 0x042ff00000041840 */
[C---:B--2---:R-:W-:Y:S08]  /*8ef0*/  HMMA.16816.F32.BF16 R60, R176.reuse, R12, R60 ;  /* 0x0000000cb03c723c */ /* 0x044ff0000004183c */
[C---:B---3--:R-:W-:Y:S08]  /*8f00*/  HMMA.16816.F32.BF16 R56, R176.reuse, R16, R56 ;  /* 0x00000010b038723c */ /* 0x048ff00000041838 */
[C---:B----4-:R-:W-:Y:S08]  /*8f10*/  HMMA.16816.F32.BF16 R52, R176.reuse, R20, R52 ;  /* 0x00000014b034723c */ /* 0x050ff00000041834 */
[C---:B-----5:R-:W-:Y:S08]  /*8f20*/  HMMA.16816.F32.BF16 R48, R176.reuse, R24, R48 ;  /* 0x00000018b030723c */ /* 0x060ff00000041830 */
[C---:B------:R-:W-:Y:S08]  /*8f30*/  HMMA.16816.F32.BF16 R44, R176.reuse, R28, R44 ;  /* 0x0000001cb02c723c */ /* 0x040ff0000004182c */
[C---:B------:R-:W-:Y:S08]  /*8f40*/  HMMA.16816.F32.BF16 R40, R176.reuse, R32, R40 ;  /* 0x00000020b028723c */ /* 0x040ff00000041828 */
[----:B------:R-:W-:Y:S07]  /*8f50*/  HMMA.16816.F32.BF16 R160, R176, R36, R160 ;  /* 0x00000024b0a0723c */ /* 0x000fee00000418a0 */
[----:B------:R-:W-:-:S02]  /*8f60*/  FMUL R176, R188, R68 ;  /* 0x00000044bcb07220 */ /* 0x000fc40000400000 */
[----:B------:R-:W-:Y:S02]  /*8f70*/  FMUL R177, R188, R69 ;  /* 0x00000045bcb17220 */ /* 0x000fe40000400000 */
[----:B------:R-:W-:Y:S02]  /*8f80*/  FADD R68, -R198, R237 ;  /* 0x000000edc6447221 */ /* 0x000fe40000000100 */
[----:B------:R-:W-:Y:S02]  /*8f90*/  FADD R69, -R197, R238 ;  /* 0x000000eec5457221 */ /* 0x000fe40000000100 */
[----:B------:R-:W-:Y:S02]  /*8fa0*/  FMUL R68, R68, 1.4426950216293334961 ;  /* 0x3fb8aa3b44447820 */ /* 0x000fe40000400000 */
[----:B------:R-:W-:Y:S02]  /*8fb0*/  FMUL R69, R69, 1.4426950216293334961 ;  /* 0x3fb8aa3b45457820 */ /* 0x000fe40000400000 */
[C---:B------:R-:W-:Y:S01]  /*8fc0*/  FMUL R166, R189.reuse, R166 ;  /* 0x000000a6bda67220 */ /* 0x040fe20000400000 */
[----:B------:R-:W1:Y:S01]  /*8fd0*/  MUFU.EX2 R195, R68 ;  /* 0x0000004400c37308 */ /* 0x000e620000000800 */
[----:B------:R-:W-:-:S02]  /*8fe0*/  FMUL R167, R189, R167 ;  /* 0x000000a7bda77220 */ /* 0x000fc40000400000 */
[C---:B------:R-:W-:Y:S02]  /*8ff0*/  FMUL R158, R189.reuse, R158 ;  /* 0x0000009ebd9e7220 */ /* 0x040fe40000400000 */
[C---:B------:R-:W-:Y:S02]  /*9000*/  FMUL R159, R189.reuse, R159 ;  /* 0x0000009fbd9f7220 */ /* 0x040fe40000400000 */
[C---:B------:R-:W-:Y:S01]  /*9010*/  FMUL R74, R189.reuse, R74 ;  /* 0x0000004abd4a7220 */ /* 0x040fe20000400000 */
[----:B------:R2:W3:Y:S01]  /*9020*/  MUFU.EX2 R194, R69 ;  /* 0x0000004500c27308 */ /* 0x0004e20000000800 */
        /* <DEDUP_REMOVED lines=11> */
[C---:B0-----:R-:W-:Y:S02]  /*90e0*/  FMUL R178, R205.reuse, R70 ;  /* 0x00000046cdb27220 */ /* 0x041fe40000400000 */
[----:B------:R-:W-:Y:S02]  /*90f0*/  FMUL R179, R205, R71 ;  /* 0x00000047cdb37220 */ /* 0x000fe40000400000 */
[C---:B------:R-:W-:Y:S02]  /*9100*/  FMUL R96, R188.reuse, R96 ;  /* 0x00000060bc607220 */ /* 0x040fe40000400000 */
[----:B------:R-:W-:-:S02]  /*9110*/  FMUL R97, R188, R97 ;  /* 0x00000061bc617220 */ /* 0x000fc40000400000 */
[C---:B------:R-:W-:Y:S02]  /*9120*/  FMUL R98, R205.reuse, R98 ;  /* 0x00000062cd627220 */ /* 0x040fe40000400000 */
[C---:B------:R-:W-:Y:S02]  /*9130*/  FMUL R99, R205.reuse, R99 ;  /* 0x00000063cd637220 */ /* 0x040fe40000400000 */
[C---:B------:R-:W-:Y:S02]  /*9140*/  FMUL R100, R188.reuse, R100 ;  /* 0x00000064bc647220 */ /* 0x040fe40000400000 */
        /* <DEDUP_REMOVED lines=22> */
[----:B------:R-:W-:Y:S01]  /*92b0*/  FMUL R155, R205, R155 ;  /* 0x0000009bcd9b7220 */ /* 0x000fe20000400000 */
[----:B------:R-:W-:Y:S01]  /*92c0*/  LOP3.LUT R239, R196, 0x20, RZ, 0x3c, !PT ;  /* 0x00000020c4ef7812 */ /* 0x000fe200078e3cff */
[C---:B------:R-:W-:Y:S04]  /*92d0*/  HMMA.16816.F32.BF16 R164, R168.reuse, R8, R164 ;  /* 0x00000008a8a4723c */ /* 0x040fe800000418a4 */
[----:B--2---:R-:W0:Y:S04]  /*92e0*/  LDSM.16.M88.4 R68, [R239+0xc400] ;  /* 0x00c40000ef44783b */ /* 0x004e280000000200 */
[C---:B------:R-:W-:Y:S01]  /*92f0*/  HMMA.16816.F32.BF16 R156, R168.reuse, R12, R156 ;  /* 0x0000000ca89c723c */ /* 0x040fe2000004189c */
[----:B------:R-:W2:Y:S07]  /*9300*/  LDSM.16.M88.4 R188, [R239+0xc000] ;  /* 0x00c00000efbc783b */ /* 0x000eae0000000200 */
[C---:B------:R-:W-:Y:S08]  /*9310*/  HMMA.16816.F32.BF16 R72, R168.reuse, R16, R72 ;  /* 0x00000010a848723c */ /* 0x040ff00000041848 */
[C---:B------:R-:W-:Y:S08]  /*9320*/  HMMA.16816.F32.BF16 R76, R168.reuse, R20, R76 ;  /* 0x00000014a84c723c */ /* 0x040ff0000004184c */
[C---:B------:R-:W-:Y:S08]  /*9330*/  HMMA.16816.F32.BF16 R80, R168.reuse, R24, R80 ;  /* 0x00000018a850723c */ /* 0x040ff00000041850 */
[C---:B------:R-:W-:Y:S08]  /*9340*/  HMMA.16816.F32.BF16 R84, R168.reuse, R28, R84 ;  /* 0x0000001ca854723c */ /* 0x040ff00000041854 */
[C---:B------:R-:W-:Y:S08]  /*9350*/  HMMA.16816.F32.BF16 R88, R168.reuse, R32, R88 ;  /* 0x00000020a858723c */ /* 0x040ff00000041858 */
[----:B------:R-:W-:Y:S01]  /*9360*/  HMMA.16816.F32.BF16 R172, R168, R36, R172 ;  /* 0x00000024a8ac723c */ /* 0x000fe200000418ac */
[----:B------:R-:W4:Y:S07]  /*9370*/  LDSM.16.M88.4 R168, [R239+0xc800] ;  /* 0x00c80000efa8783b */ /* 0x000f2e0000000200 */
[C---:B------:R-:W-:Y:S08]  /*9380*/  HMMA.16816.F32.BF16 R176, R92.reuse, R8, R176 ;  /* 0x000000085cb0723c */ /* 0x040ff000000418b0 */
[C---:B------:R-:W-:Y:S08]  /*9390*/  HMMA.16816.F32.BF16 R96, R92.reuse, R12, R96 ;  /* 0x0000000c5c60723c */ /* 0x040ff00000041860 */
[C---:B------:R-:W-:Y:S08]  /*93a0*/  HMMA.16816.F32.BF16 R100, R92.reuse, R16, R100 ;  /* 0x000000105c64723c */ /* 0x040ff00000041864 */
[C---:B------:R-:W-:Y:S08]  /*93b0*/  HMMA.16816.F32.BF16 R104, R92.reuse, R20, R104 ;  /* 0x000000145c68723c */ /* 0x040ff00000041868 */
[C---:B------:R-:W-:Y:S08]  /*93c0*/  HMMA.16816.F32.BF16 R136, R92.reuse, R24, R136 ;  /* 0x000000185c88723c */ /* 0x040ff00000041888 */
[C---:B------:R-:W-:Y:S08]  /*93d0*/  HMMA.16816.F32.BF16 R108, R92.reuse, R28, R108 ;  /* 0x0000001c5c6c723c */ /* 0x040ff0000004186c */
[C---:B------:R-:W-:Y:S08]  /*93e0*/  HMMA.16816.F32.BF16 R112, R92.reuse, R32, R112 ;  /* 0x000000205c70723c */ /* 0x040ff00000041870 */
[----:B------:R-:W-:Y:S01]  /*93f0*/  HMMA.16816.F32.BF16 R152, R92, R36, R152 ;  /* 0x000000245c98723c */ /* 0x000fe20000041898 */
[----:B------:R-:W5:Y:S01]  /*9400*/  LDSM.16.M88.4 R92, [R239+0xcc00] ;  /* 0x00cc0000ef5c783b */ /* 0x000f620000000200 */
[----:B-1----:R-:W-:-:S02]  /*9410*/  FMUL R116, R195, R116 ;  /* 0x00000074c3747220 */ /* 0x002fc40000400000 */
[C---:B------:R-:W-:Y:S02]  /*9420*/  FMUL R117, R195.reuse, R117 ;  /* 0x00000075c3757220 */ /* 0x040fe40000400000 */
[C---:B---3--:R-:W-:Y:S02]  /*9430*/  FMUL R118, R194.reuse, R118 ;  /* 0x00000076c2767220 */ /* 0x048fe40000400000 */
[C---:B------:R-:W-:Y:S02]  /*9440*/  FMUL R119, R194.reuse, R119 ;  /* 0x00000077c2777220 */ /* 0x040fe40000400000 */
[C---:B------:R-:W-:Y:S02]  /*9450*/  FMUL R120, R195.reuse, R120 ;  /* 0x00000078c3787220 */ /* 0x040fe40000400000 */
[----:B------:R-:W-:Y:S02]  /*9460*/  FMUL R121, R195, R121 ;  /* 0x00000079c3797220 */ /* 0x000fe40000400000 */
[----:B------:R-:W-:-:S02]  /*9470*/  FMUL R122, R194, R122 ;  /* 0x0000007ac27a7220 */ /* 0x000fc40000400000 */
[C---:B------:R-:W-:Y:S02]  /*9480*/  FMUL R123, R194.reuse, R123 ;  /* 0x0000007bc27b7220 */ /* 0x040fe40000400000 */
[C---:B------:R-:W-:Y:S02]  /*9490*/  FMUL R124, R195.reuse, R124 ;  /* 0x0000007cc37c7220 */ /* 0x040fe40000400000 */
        /* <DEDUP_REMOVED lines=22> */
[----:B------:R-:W-:Y:S01]  /*9600*/  FMUL R151, R194, R151 ;  /* 0x00000097c2977220 */ /* 0x000fe20000400000 */
        /* <DEDUP_REMOVED lines=8> */
[----:B------:R-:W-:-:S04]  /*9690*/  IADD3 R240, R240, 0x20, RZ ;  /* 0x00000020f0f07810 */ /* 0x000fc80007ffe0ff */
[----:B------:R-:W-:Y:S01]  /*96a0*/  ISETP.GE.AND P1, PT, R240, c[0x0][0x1d0], PT ;  /* 0x00007400f0007a0c */ /* 0x000fe20003f26270 */
[----:B------:R-:W-:Y:S02]  /*96b0*/  IMAD.MOV.U32 R8, RZ, RZ, 0x20 ;  /* 0x00000020ff087424 */ /* 0x000fe400078e00ff */
[----:B0-----:R-:W-:Y:S01]  /*96c0*/  HMMA.16816.F32.BF16 R164, R68, R10, R164 ;  /* 0x0000000a44a4723c */ /* 0x001fe200000418a4 */
[----:B------:R-:W-:Y:S01]  /*96d0*/  FFMA R241, R194, R241, R207 ;  /* 0x000000f1c2f17223 */ /* 0x000fe200000000cf */
[----:B------:R-:W-:Y:S01]  /*96e0*/  MOV R185, R200 ;  /* 0x000000c800b97202 */ /* 0x000fe20000000f00 */
[----:B------:R-:W-:Y:S01]  /*96f0*/  IMAD R2, R8, c[0x0][0x1a4], R2 ;  /* 0x0000690008027a24 */ /* 0x000fe200078e0202 */
[----:B------:R-:W-:-:S04]  /*9700*/  MOV R237, R198 ;  /* 0x000000c600ed7202 */ /* 0x000fc80000000f00 */
[----:B------:R-:W-:Y:S01]  /*9710*/  HMMA.16816.F32.BF16 R156, R68, R14, R156 ;  /* 0x0000000e449c723c */ /* 0x000fe2000004189c */
[----:B------:R-:W-:Y:S02]  /*9720*/  IMAD R5, R8, c[0x0][0x1b4], R5 ;  /* 0x00006d0008057a24 */ /* 0x000fe400078e0205 */
[----:B------:R-:W-:-:S05]  /*9730*/  FFMA R243, R205, R243, R222 ;  /* 0x000000f3cdf37223 */ /* 0x000fca00000000de */
[----:B------:R-:W-:Y:S01]  /*9740*/  HMMA.16816.F32.BF16 R72, R68, R18, R72 ;  /* 0x000000124448723c */ /* 0x000fe20000041848 */
[----:B------:R-:W-:Y:S02]  /*9750*/  FFMA R242, R195, R242, R221 ;  /* 0x000000f2c3f27223 */ /* 0x000fe400000000dd */
[----:B------:R-:W-:-:S05]  /*9760*/  IMAD.MOV.U32 R207, RZ, RZ, R203 ;  /* 0x000000ffffcf7224 */ /* 0x000fca00078e00cb */
[----:B------:R-:W-:Y:S01]  /*9770*/  HMMA.16816.F32.BF16 R76, R68, R22, R76 ;  /* 0x00000016444c723c */ /* 0x000fe2000004184c */
[----:B------:R-:W-:Y:S02]  /*9780*/  IMAD.MOV.U32 R220, RZ, RZ, R199 ;  /* 0x000000ffffdc7224 */ /* 0x000fe400078e00c7 */
[----:B------:R-:W-:-:S05]  /*9790*/  IMAD.MOV.U32 R238, RZ, RZ, R197 ;  /* 0x000000ffffee7224 */ /* 0x000fca00078e00c5 */
[C---:B------:R-:W-:Y:S08]  /*97a0*/  HMMA.16816.F32.BF16 R80, R68.reuse, R26, R80 ;  /* 0x0000001a4450723c */ /* 0x040ff00000041850 */
[C---:B------:R-:W-:Y:S08]  /*97b0*/  HMMA.16816.F32.BF16 R84, R68.reuse, R30, R84 ;  /* 0x0000001e4454723c */ /* 0x040ff00000041854 */
[C---:B------:R-:W-:Y:S08]  /*97c0*/  HMMA.16816.F32.BF16 R88, R68.reuse, R34, R88 ;  /* 0x000000224458723c */ /* 0x040ff00000041858 */
[----:B------:R-:W-:Y:S08]  /*97d0*/  HMMA.16816.F32.BF16 R172, R68, R38, R172 ;  /* 0x0000002644ac723c */ /* 0x000ff000000418ac */
[C---:B--2---:R-:W-:Y:S08]  /*97e0*/  HMMA.16816.F32.BF16 R64, R188.reuse, R10, R64 ;  /* 0x0000000abc40723c */ /* 0x044ff00000041840 */
[C---:B------:R-:W-:Y:S08]  /*97f0*/  HMMA.16816.F32.BF16 R60, R188.reuse, R14, R60 ;  /* 0x0000000ebc3c723c */ /* 0x040ff0000004183c */
[C---:B------:R-:W-:Y:S08]  /*9800*/  HMMA.16816.F32.BF16 R56, R188.reuse, R18, R56 ;  /* 0x00000012bc38723c */ /* 0x040ff00000041838 */
[C---:B------:R-:W-:Y:S08]  /*9810*/  HMMA.16816.F32.BF16 R52, R188.reuse, R22, R52 ;  /* 0x00000016bc34723c */ /* 0x040ff00000041834 */
[C---:B------:R-:W-:Y:S08]  /*9820*/  HMMA.16816.F32.BF16 R48, R188.reuse, R26, R48 ;  /* 0x0000001abc30723c */ /* 0x040ff00000041830 */
[C---:B------:R-:W-:Y:S08]  /*9830*/  HMMA.16816.F32.BF16 R44, R188.reuse, R30, R44 ;  /* 0x0000001ebc2c723c */ /* 0x040ff0000004182c */
[C---:B------:R-:W-:Y:S08]  /*9840*/  HMMA.16816.F32.BF16 R40, R188.reuse, R34, R40 ;  /* 0x00000022bc28723c */ /* 0x040ff00000041828 */
[----:B------:R-:W-:Y:S08]  /*9850*/  HMMA.16816.F32.BF16 R160, R188, R38, R160 ;  /* 0x00000026bca0723c */ /* 0x000ff000000418a0 */
[----:B----4-:R-:W-:Y:S01]  /*9860*/  HMMA.16816.F32.BF16 R68, R168, R10, R176 ;  /* 0x0000000aa844723c */ /* 0x010fe200000418b0 */
[----:B------:R-:W-:Y:S01]  /*9870*/  MOV R189, R202 ;  /* 0x000000ca00bd7202 */ /* 0x000fe20000000f00 */
[----:B------:R-:W-:-:S06]  /*9880*/  IMAD.MOV.U32 R188, RZ, RZ, R201 ;  /* 0x000000ffffbc7224 */ /* 0x000fcc00078e00c9 */
[C---:B------:R-:W-:Y:S08]  /*9890*/  HMMA.16816.F32.BF16 R96, R168.reuse, R14, R96 ;  /* 0x0000000ea860723c */ /* 0x040ff00000041860 */
[C---:B------:R-:W-:Y:S08]  /*98a0*/  HMMA.16816.F32.BF16 R100, R168.reuse, R18, R100 ;  /* 0x00000012a864723c */ /* 0x040ff00000041864 */
[C---:B------:R-:W-:Y:S08]  /*98b0*/  HMMA.16816.F32.BF16 R104, R168.reuse, R22, R104 ;  /* 0x00000016a868723c */ /* 0x040ff00000041868 */
[C---:B------:R-:W-:Y:S08]  /*98c0*/  HMMA.16816.F32.BF16 R136, R168.reuse, R26, R136 ;  /* 0x0000001aa888723c */ /* 0x040ff00000041888 */
[C---:B------:R-:W-:Y:S08]  /*98d0*/  HMMA.16816.F32.BF16 R108, R168.reuse, R30, R108 ;  /* 0x0000001ea86c723c */ /* 0x040ff0000004186c */
[C---:B------:R-:W-:Y:S08]  /*98e0*/  HMMA.16816.F32.BF16 R112, R168.reuse, R34, R112 ;  /* 0x00000022a870723c */ /* 0x040ff00000041870 */
[----:B------:R-:W-:Y:S08]  /*98f0*/  HMMA.16816.F32.BF16 R152, R168, R38, R152 ;  /* 0x00000026a898723c */ /* 0x000ff00000041898 */
[----:B-----5:R-:W-:Y:S01]  /*9900*/  HMMA.16816.F32.BF16 R116, R92, R10, R116 ;  /* 0x0000000a5c74723c */ /* 0x020fe20000041874 */
[----:B------:R-:W-:-:S07]  /*9910*/  MOV R168, R204 ;  /* 0x000000cc00a87202 */ /* 0x000fce0000000f00 */
[C---:B------:R-:W-:Y:S08]  /*9920*/  HMMA.16816.F32.BF16 R120, R92.reuse, R14, R120 ;  /* 0x0000000e5c78723c */ /* 0x040ff00000041878 */
[C---:B------:R-:W-:Y:S08]  /*9930*/  HMMA.16816.F32.BF16 R124, R92.reuse, R18, R124 ;  /* 0x000000125c7c723c */ /* 0x040ff0000004187c */
[C---:B------:R-:W-:Y:S08]  /*9940*/  HMMA.16816.F32.BF16 R128, R92.reuse, R22, R128 ;  /* 0x000000165c80723c */ /* 0x040ff00000041880 */
[C---:B------:R-:W-:Y:S08]  /*9950*/  HMMA.16816.F32.BF16 R132, R92.reuse, R26, R132 ;  /* 0x0000001a5c84723c */ /* 0x040ff00000041884 */
[C---:B------:R-:W-:Y:S08]  /*9960*/  HMMA.16816.F32.BF16 R140, R92.reuse, R30, R140 ;  /* 0x0000001e5c8c723c */ /* 0x040ff0000004188c */
[C---:B------:R-:W-:Y:S08]  /*9970*/  HMMA.16816.F32.BF16 R144, R92.reuse, R34, R144 ;  /* 0x000000225c90723c */ /* 0x040ff00000041890 */
[----:B------:R-:W-:Y:S01]  /*9980*/  HMMA.16816.F32.BF16 R148, R92, R38, R148 ;  /* 0x000000265c94723c */ /* 0x000fe20000041894 */
[----:B------:R-:W-:Y:S01]  /*9990*/  @P1 CALL.REL.NOINC `(.L_x_0) ;  /* 0x0000001000001944 */ /* 0x000fe20003c00000 */
[----:B------:R-:W-:Y:S06]  /*99a0*/  BRA `(.L_x_1) ;  /* 0xffffb84000007947 */ /* 0x000fec000383ffff */
.L_x_0:
[----:B------:R-:W-:-:S06]  /*99b0*/  NOP ;  /* 0x0000000000007918 */ /* 0x000fcc0000000000 */
[----:B------:R-:W0:Y:S01]  /*99c0*/  S2R R8, SR_TID.X ;  /* 0x0000000000087919 */ /* 0x000e220000002100 */
[----:B------:R-:W-:Y:S01]  /*99d0*/  MOV R25, R87 ;  /* 0x0000005700197202 */ /* 0x000fe20000000f00 */
[----:B------:R-:W-:Y:S01]  /*99e0*/  IMAD.MOV.U32 R170, RZ, RZ, R246 ;  /* 0x000000ffffaa7224 */ /* 0x000fe200078e00f6 */
[----:B------:R-:W-:Y:S01]  /*99f0*/  MOV R87, R139 ;  /* 0x0000008b00577202 */ /* 0x000fe20000000f00 */
[----:B------:R-:W1:Y:S01]  /*9a00*/  S2R R10, SR_CTAID.Y ;  /* 0x00000000000a7919 */ /* 0x000e620000002600 */
[----:B------:R-:W-:Y:S01]  /*9a10*/  MOV R139, R247 ;  /* 0x000000f7008b7202 */ /* 0x000fe20000000f00 */
[----:B------:R-:W-:Y:S01]  /*9a20*/  FMUL R205, R241, 8388608 ;  /* 0x4b000000f1cd7820 */ /* 0x000fe20000400000 */
[----:B------:R-:W-:Y:S01]  /*9a30*/  FSETP.GEU.AND P2, PT, R170, 1.175494350822287508e-38, PT ;  /* 0x00800000aa00780b */ /* 0x000fe20003f4e000 */
[----:B------:R-:W-:Y:S01]  /*9a40*/  IMAD.MOV.U32 R95, RZ, RZ, R147 ;  /* 0x000000ffff5f7224 */ /* 0x000fe200078e0093 */
[----:B------:R-:W-:Y:S01]  /*9a50*/  MOV R252, 0x3dc6b27f ;  /* 0x3dc6b27f00fc7802 */ /* 0x000fe20000000f00 */
[----:B------:R-:W-:Y:S01]  /*9a60*/  FMUL R4, R139, 8388608 ;  /* 0x4b0000008b047820 */ /* 0x000fe20000400000 */
[----:B------:R-:W-:Y:S01]  /*9a70*/  MOV R27, R91 ;  /* 0x0000005b001b7202 */ /* 0x000fe20000000f00 */
[----:B------:R-:W-:Y:S01]  /*9a80*/  IMAD.MOV.U32 R23, RZ, RZ, R86 ;  /* 0x000000ffff177224 */ /* 0x000fe200078e0056 */
[C---:B------:R-:W-:Y:S01]  /*9a90*/  FSETP.GT.AND P5, PT, |R241|.reuse, 8.50705917302346158658e+37, PT ;  /* 0x7e800000f100780b */ /* 0x040fe20003fa4200 */
[----:B------:R-:W-:Y:S01]  /*9aa0*/  IMAD.MOV.U32 R86, RZ, RZ, R116 ;  /* 0x000000ffff567224 */ /* 0x000fe200078e0074 */
[----:B------:R-:W-:Y:S01]  /*9ab0*/  FSETP.GEU.AND P6, PT, |R241|, 1.175494350822287508e-38, PT ;  /* 0x00800000f100780b */ /* 0x000fe20003fce200 */
[----:B------:R-:W-:Y:S01]  /*9ac0*/  IMAD.MOV.U32 R16, RZ, RZ, R78 ;  /* 0x000000ffff107224 */ /* 0x000fe200078e004e */
[----:B------:R-:W-:Y:S01]  /*9ad0*/  MOV R18, R79 ;  /* 0x0000004f00127202 */ /* 0x000fe20000000f00 */
[----:B------:R-:W-:Y:S01]  /*9ae0*/  IMAD.MOV.U32 R17, RZ, RZ, R80 ;  /* 0x000000ffff117224 */ /* 0x000fe200078e0050 */
[----:B------:R-:W-:Y:S01]  /*9af0*/  MOV R79, R115 ;  /* 0x00000073004f7202 */ /* 0x000fe20000000f00 */
[----:B------:R-:W-:Y:S01]  /*9b00*/  IMAD.MOV.U32 R115, RZ, RZ, R118 ;  /* 0x000000ffff737224 */ /* 0x000fe200078e0076 */
[----:B------:R-:W-:Y:S01]  /*9b10*/  MOV R20, R82 ;  /* 0x0000005200147202 */ /* 0x000fe20000000f00 */
[----:B------:R-:W-:Y:S01]  /*9b20*/  IMAD.MOV.U32 R82, RZ, RZ, R112 ;  /* 0x000000ffff527224 */ /* 0x000fe200078e0070 */
[----:B------:R-:W-:Y:S01]  /*9b30*/  MOV R112, R145 ;  /* 0x0000009100707202 */ /* 0x000fe20000000f00 */
[----:B------:R-:W-:Y:S01]  /*9b40*/  IMAD.MOV.U32 R145, RZ, RZ, R244 ;  /* 0x000000ffff917224 */ /* 0x000fe200078e00f4 */
[----:B0-----:R-:W-:Y:S01]  /*9b50*/  LOP3.LUT R9, R8, 0x3f, RZ, 0xc0, !PT ;  /* 0x0000003f08097812 */ /* 0x001fe200078ec0ff */
[----:B------:R-:W-:Y:S01]  /*9b60*/  @P5 FMUL R151, R151, 0.25 ;  /* 0x3e80000097975820 */ /* 0x000fe20000400000 */
[----:B------:R-:W0:Y:S01]  /*9b70*/  S2R R8, SR_CTAID.X ;  /* 0x0000000000087919 */ /* 0x000e220000002500 */
[----:B-1----:R-:W-:Y:S01]  /*9b80*/  IMAD R0, R10, c[0x0][0x1c0], RZ ;  /* 0x000070000a007a24 */ /* 0x002fe200078e02ff */
[----:B------:R-:W-:Y:S01]  /*9b90*/  MOV R31, R117 ;  /* 0x00000075001f7202 */ /* 0x000fe20000000f00 */
[----:B------:R-:W-:Y:S01]  /*9ba0*/  @P5 FMUL R95, R95, 0.25 ;  /* 0x3e8000005f5f5820 */ /* 0x000fe20000400000 */
[----:B------:R-:W-:Y:S01]  /*9bb0*/  MOV R38, R120 ;  /* 0x0000007800267202 */ /* 0x000fe20000000f00 */
[C---:B------:R-:W-:Y:S01]  /*9bc0*/  IMAD.SHL.U32 R2, R0.reuse, 0x2, RZ ;  /* 0x0000000200027824 */ /* 0x040fe200078e00ff */
[----:B------:R-:W-:Y:S01]  /*9bd0*/  MOV R147, R245 ;  /* 0x000000f500937202 */ /* 0x000fe20000000f00 */
[----:B------:R-:W-:Y:S01]  /*9be0*/  IMAD.HI R0, R0, 0x2, RZ ;  /* 0x0000000200007827 */ /* 0x000fe200078e02ff */
[----:B------:R-:W-:Y:S01]  /*9bf0*/  MOV R10, R77 ;  /* 0x0000004d000a7202 */ /* 0x000fe20000000f00 */
[----:B------:R-:W1:Y:S01]  /*9c00*/  S2R R93, SR_TID.X ;  /* 0x00000000005d7919 */ /* 0x000e620000002100 */
[----:B------:R-:W-:Y:S01]  /*9c10*/  MOV R11, R75 ;  /* 0x0000004b000b7202 */ /* 0x000fe20000000f00 */
[----:B------:R-:W-:Y:S01]  /*9c20*/  @P5 FMUL R146, R146, 0.25 ;  /* 0x3e80000092925820 */ /* 0x000fe20000400000 */
        /* <DEDUP_REMOVED lines=12> */
[----:B0-----:R-:W-:Y:S01]  /*9cf0*/  LEA R8, R8, R9, 0x6 ;  /* 0x0000000908087211 */ /* 0x001fe200078e30ff */
[----:B------:R-:W-:Y:S01]  /*9d00*/  IMAD.MOV.U32 R9, RZ, RZ, R74 ;  /* 0x000000ffff097224 */ /* 0x000fe200078e004a */
[----:B------:R-:W-:Y:S01]  /*9d10*/  MOV R89, R105 ;  /* 0x0000006900597202 */ /* 0x000fe20000000f00 */
[----:B------:R-:W-:Y:S01]  /*9d20*/  IMAD.MOV.U32 R74, RZ, RZ, R138 ;  /* 0x000000ffff4a7224 */ /* 0x000fe200078e008a */
[----:B------:R-:W-:Y:S01]  /*9d30*/  MOV R85, R113 ;  /* 0x0000007100557202 */ /* 0x000fe20000000f00 */
[----:B------:R-:W-:Y:S01]  /*9d40*/  IMAD R3, R8, c[0x0][0x1c4], RZ ;  /* 0x0000710008037a24 */ /* 0x000fe200078e02ff */
[----:B------:R-:W-:Y:S01]  /*9d50*/  FSETP.GEU.AND P3, PT, R145, 1.175494350822287508e-38, PT ;  /* 0x008000009100780b */ /* 0x000fe20003f6e000 */
[----:B------:R-:W-:Y:S01]  /*9d60*/  IMAD.MOV.U32 R138, RZ, RZ, R248 ;  /* 0x000000ffff8a7224 */ /* 0x000fe200078e00f8 */
[----:B------:R-:W0:Y:S01]  /*9d70*/  S2R R187, SR_TID.X ;  /* 0x0000000000bb7919 */ /* 0x000e220000002100 */
[----:B------:R-:W-:Y:S01]  /*9d80*/  @P5 FMUL R127, R127, 0.25 ;  /* 0x3e8000007f7f5820 */ /* 0x000fe20000400000 */
[C---:B------:R-:W-:Y:S01]  /*9d90*/  SHF.L.U32 R5, R3.reuse, 0x1, RZ ;  /* 0x0000000103057819 */ /* 0x040fe200000006ff */
[----:B------:R-:W-:Y:S01]  /*9da0*/  IMAD.HI R3, R3, 0x2, RZ ;  /* 0x0000000203037827 */ /* 0x000fe200078e02ff */
[----:B------:R-:W-:Y:S01]  /*9db0*/  FSETP.GEU.AND P4, PT, R147, 1.175494350822287508e-38, PT ;  /* 0x008000009300780b */ /* 0x000fe20003f8e000 */
[----:B------:R-:W-:Y:S01]  /*9dc0*/  BAR.SYNC.DEFER_BLOCKING 0x0 ;  /* 0x0000000000007b1d */ /* 0x000fe20000010000 */
[----:B------:R-:W-:Y:S01]  /*9dd0*/  IADD3 R2, P0, P1, R5, c[0x0][0x178], R2 ;  /* 0x00005e0005027a10 */ /* 0x000fe2000791e002 */
[----:B------:R-:W-:Y:S01]  /*9de0*/  FMUL R5, R170, 8388608 ;  /* 0x4b000000aa057820 */ /* 0x000fe20000400000 */
[----:B-1----:R-:W-:Y:S01]  /*9df0*/  LOP3.LUT R168, R93, 0x60, RZ, 0xc0, !PT ;  /* 0x000000605da87812 */ /* 0x002fe200078ec0ff */
[----:B------:R-:W-:Y:S01]  /*9e00*/  @P5 FMUL R126, R126, 0.25 ;  /* 0x3e8000007e7e5820 */ /* 0x000fe20000400000 */
[----:B------:R-:W-:Y:S01]  /*9e10*/  IADD3.X R0, R3, c[0x0][0x17c], R0, P0, P1 ;  /* 0x00005f0003007a10 */ /* 0x000fe200007e2400 */
[C---:B------:R-:W-:Y:S01]  /*9e20*/  FMUL R3, R138.reuse, 8388608 ;  /* 0x4b0000008a037820 */ /* 0x040fe20000400000 */
[----:B------:R-:W-:Y:S01]  /*9e30*/  FSETP.GEU.AND P0, PT, R138, 1.175494350822287508e-38, PT ;  /* 0x008000008a00780b */ /* 0x000fe20003f0e000 */
[----:B------:R-:W-:Y:S01]  /*9e40*/  @P5 FMUL R123, R123, 0.25 ;  /* 0x3e8000007b7b5820 */ /* 0x000fe20000400000 */
[----:B------:R-:W-:Y:S01]  /*9e50*/  FSETP.GEU.AND P1, PT, R139, 1.175494350822287508e-38, PT ;  /* 0x008000008b00780b */ /* 0x000fe20003f2e000 */
[----:B------:R-:W-:Y:S01]  /*9e60*/  @P5 FMUL R122, R122, 0.25 ;  /* 0x3e8000007a7a5820 */ /* 0x000fe20000400000 */
[----:B------:R-:W-:Y:S01]  /*9e70*/  FSEL R3, R3, R138, !P0 ;  /* 0x0000008a03037208 */ /* 0x000fe20004000000 */
[----:B------:R-:W-:Y:S01]  /*9e80*/  @P5 FMUL R119, R119, 0.25 ;  /* 0x3e80000077775820 */ /* 0x000fe20000400000 */
[----:B------:R-:W-:Y:S01]  /*9e90*/  FSEL R4, R4, R139, !P1 ;  /* 0x0000008b04047208 */ /* 0x000fe20004800000 */
[----:B------:R-:W-:Y:S01]  /*9ea0*/  @P5 FMUL R115, R115, 0.25 ;  /* 0x3e80000073735820 */ /* 0x000fe20000400000 */
[----:B------:R-:W-:Y:S01]  /*9eb0*/  IADD3 R6, R3, -0x3f3504f3, RZ ;  /* 0xc0cafb0d03067810 */ /* 0x000fe20007ffe0ff */
[----:B------:R-:W-:Y:S01]  /*9ec0*/  @!P6 FMUL R151, R151, 16777216 ;  /* 0x4b8000009797e820 */ /* 0x000fe20000400000 */
[----:B------:R-:W-:Y:S01]  /*9ed0*/  IADD3 R7, R4, -0x3f3504f3, RZ ;  /* 0xc0cafb0d04077810 */ /* 0x000fe20007ffe0ff */
[----:B------:R-:W-:Y:S01]  /*9ee0*/  @!P6 FMUL R95, R95, 16777216 ;  /* 0x4b8000005f5fe820 */ /* 0x000fe20000400000 */
[----:B------:R-:W-:Y:S01]  /*9ef0*/  FSEL R5, R5, R170, !P2 ;  /* 0x000000aa05057208 */ /* 0x000fe20005000000 */
[----:B------:R-:W-:Y:S01]  /*9f00*/  @!P6 FMUL R146, R146, 16777216 ;  /* 0x4b8000009292e820 */ /* 0x000fe20000400000 */
[----:B------:R-:W-:Y:S01]  /*9f10*/  LOP3.LUT R14, R6, 0xff800000, RZ, 0xc0, !PT ;  /* 0xff800000060e7812 */ /* 0x000fe200078ec0ff */
[----:B------:R-:W-:Y:S01]  /*9f20*/  @!P6 FMUL R143, R143, 16777216 ;  /* 0x4b8000008f8fe820 */ /* 0x000fe20000400000 */
[----:B------:R-:W-:Y:S01]  /*9f30*/  LOP3.LUT R35, R7, 0xff800000, RZ, 0xc0, !PT ;  /* 0xff80000007237812 */ /* 0x000fe200078ec0ff */
[----:B------:R-:W-:Y:S01]  /*9f40*/  @!P6 FMUL R142, R142, 16777216 ;  /* 0x4b8000008e8ee820 */ /* 0x000fe20000400000 */
[----:B------:R-:W-:Y:S01]  /*9f50*/  IADD3 R15, R5, -0x3f3504f3, RZ ;  /* 0xc0cafb0d050f7810 */ /* 0x000fe20007ffe0ff */
[----:B------:R-:W-:Y:S01]  /*9f60*/  @!P6 FMUL R135, R135, 16777216 ;  /* 0x4b8000008787e820 */ /* 0x000fe20000400000 */
[----:B------:R-:W-:Y:S01]  /*9f70*/  IADD3 R6, R3, -R14, RZ ;  /* 0x8000000e03067210 */ /* 0x000fe20007ffe0ff */
[----:B------:R-:W-:Y:S01]  /*9f80*/  IMAD.IADD R7, R4, 0x1, -R35 ;  /* 0x0000000104077824 */ /* 0x000fe200078e0a23 */
[----:B------:R-:W-:Y:S01]  /*9f90*/  LOP3.LUT R92, R15, 0xff800000, RZ, 0xc0, !PT ;  /* 0xff8000000f5c7812 */ /* 0x000fe200078ec0ff */
[----:B------:R-:W-:Y:S01]  /*9fa0*/  @!P6 FMUL R134, R134, 16777216 ;  /* 0x4b8000008686e820 */ /* 0x000fe20000400000 */
[----:B------:R-:W-:Y:S01]  /*9fb0*/  SHF.R.U32.HI R93, RZ, 0x6, R93 ;  /* 0x00000006ff5d7819 */ /* 0x000fe2000001165d */
[----:B------:R-:W-:Y:S01]  /*9fc0*/  FADD R15, R6, -1 ;  /* 0xbf800000060f7421 */ /* 0x000fe20000000000 */
[----:B0-----:R-:W-:Y:S01]  /*9fd0*/  SHF.L.U32 R185, R187, 0x2, RZ ;  /* 0x00000002bbb97819 */ /* 0x001fe200000006ff */
[----:B------:R-:W-:Y:S01]  /*9fe0*/  FADD R39, R7, -1 ;  /* 0xbf80000007277421 */ /* 0x000fe20000000000 */
[----:B------:R-:W-:Y:S01]  /*9ff0*/  SGXT.U32 R93, R93, 0x1 ;  /* 0x000000015d5d781a */ /* 0x000fe20000000000 */
[-C--:B------:R-:W-:Y:S01]  /*a000*/  FFMA.FTZ R6, R15, R252.reuse, -0.16845393180847167969 ;  /* 0xbe2c7f300f067423 */ /* 0x080fe200000100fc */
[----:B------:R-:W0:Y:S01]  /*a010*/  I2F R7, R14 ;  /* 0x0000000e00077306 */ /* 0x000e220000201400 */
[----:B------:R-:W-:Y:S01]  /*a020*/  FFMA.FTZ R30, R39, R252, -0.16845393180847167969 ;  /* 0xbe2c7f30271e7423 */ /* 0x000fe200000100fc */
[----:B------:R-:W-:Y:S01]  /*a030*/  LOP3.LUT R251, R187, 0x18, RZ, 0xc0, !PT ;  /* 0x00000018bbfb7812 */ /* 0x000fe200078ec0ff */
[----:B------:R-:W-:-:S02]  /*a040*/  FFMA.FTZ R6, R15, R6, 0.1716887056827545166 ;  /* 0x3e2fcf2a0f067423 */ /* 0x000fc40000010006 */
[----:B------:R-:W-:Y:S02]  /*a050*/  IMAD.IADD R34, R5, 0x1, -R92 ;  /* 0x0000000105227824 */ /* 0x000fe400078e0a5c */
[----:B------:R-:W-:Y:S01]  /*a060*/  FFMA.FTZ R30, R39, R30, 0.1716887056827545166 ;  /* 0x3e2fcf2a271e7423 */ /* 0x000fe2000001001e */
[----:B------:R1:W2:Y:S01]  /*a070*/  I2F R14, R35 ;  /* 0x00000023000e7306 */ /* 0x0002a20000201400 */
[----:B------:R-:W-:Y:S02]  /*a080*/  FFMA.FTZ R6, R15, R6, -0.17900948226451873779 ;  /* 0xbe374e430f067423 */ /* 0x000fe40000010006 */
[----:B------:R-:W-:Y:S02]  /*a090*/  FADD R91, R34, -1 ;  /* 0xbf800000225b7421 */ /* 0x000fe40000000000 */
[----:B------:R-:W-:Y:S02]  /*a0a0*/  FFMA.FTZ R34, R39, R30, -0.17900948226451873779 ;  /* 0xbe374e4327227423 */ /* 0x000fe4000001001e */
[----:B------:R-:W-:Y:S01]  /*a0b0*/  FFMA.FTZ R30, R15, R6, 0.20512372255325317383 ;  /* 0x3e520bf40f1e7423 */ /* 0x000fe20000010006 */
[----:B------:R-:W-:Y:S01]  /*a0c0*/  FSEL R6, RZ, -23, P0 ;  /* 0xc1b80000ff067808 */ /* 0x000fe20000000000 */
[----:B------:R-:W-:Y:S01]  /*a0d0*/  FFMA.FTZ R34, R39, R34, 0.20512372255325317383 ;  /* 0x3e520bf427227423 */ /* 0x000fe20000010022 */
[----:B------:R-:W-:Y:S01]  /*a0e0*/  ISETP.GE.U32.AND P0, PT, R3, 0x7f800000, PT ;  /* 0x7f8000000300780c */ /* 0x000fe20003f06070 */
[----:B------:R-:W-:Y:S01]  /*a0f0*/  FFMA.FTZ R30, R15, R30, -0.24046532809734344482 ;  /* 0xbe763c8b0f1e7423 */ /* 0x000fe2000001001e */
[----:B------:R-:W3:Y:S01]  /*a100*/  I2F R92, R92 ;  /* 0x0000005c005c7306 */ /* 0x000ee20000201400 */
[----:B------:R-:W-:Y:S01]  /*a110*/  FFMA.FTZ R34, R39, R34, -0.24046532809734344482 ;  /* 0xbe763c8b27227423 */ /* 0x000fe20000010022 */
[----:B-1----:R-:W-:Y:S01]  /*a120*/  FSEL R35, RZ, -23, P2 ;  /* 0xc1b80000ff237808 */ /* 0x002fe20001000000 */
[----:B------:R-:W-:Y:S01]  /*a130*/  FFMA.FTZ R30, R15, R30, 0.28857114911079406738 ;  /* 0x3e93bf990f1e7423 */ /* 0x000fe2000001001e */
[----:B------:R-:W-:Y:S01]  /*a140*/  ISETP.GE.U32.AND P2, PT, R5, 0x7f800000, PT ;  /* 0x7f8000000500780c */ /* 0x000fe20003f46070 */
[----:B------:R-:W-:-:S02]  /*a150*/  FFMA.FTZ R34, R39, R34, 0.28857114911079406738 ;  /* 0x3e93bf9927227423 */ /* 0x000fc40000010022 */
[----:B------:R-:W-:Y:S02]  /*a160*/  FFMA.FTZ R30, R15, R30, -0.36067417263984680176 ;  /* 0xbeb8aa490f1e7423 */ /* 0x000fe4000001001e */
[----:B------:R-:W-:Y:S02]  /*a170*/  FFMA.FTZ R94, R91, R252, -0.16845393180847167969 ;  /* 0xbe2c7f305b5e7423 */ /* 0x000fe400000100fc */
[----:B------:R-:W-:Y:S02]  /*a180*/  FFMA.FTZ R30, R15, R30, 0.48089820146560668945 ;  /* 0x3ef6384a0f1e7423 */ /* 0x000fe4000001001e */
[----:B------:R-:W-:Y:S02]  /*a190*/  FFMA.FTZ R34, R39, R34, -0.36067417263984680176 ;  /* 0xbeb8aa4927227423 */ /* 0x000fe40000010022 */
[----:B------:R-:W-:Y:S02]  /*a1a0*/  FFMA.FTZ R30, R15, R30, -0.72134751081466674805 ;  /* 0xbf38aa3b0f1e7423 */ /* 0x000fe4000001001e */
[----:B------:R-:W-:-:S02]  /*a1b0*/  FFMA.FTZ R94, R91, R94, 0.1716887056827545166 ;  /* 0x3e2fcf2a5b5e7423 */ /* 0x000fc4000001005e */
[----:B------:R-:W-:Y:S02]  /*a1c0*/  FMUL R30, R15, R30 ;  /* 0x0000001e0f1e7220 */ /* 0x000fe40000400000 */
[----:B------:R-:W-:Y:S02]  /*a1d0*/  FFMA.FTZ R34, R39, R34, 0.48089820146560668945 ;  /* 0x3ef6384a27227423 */ /* 0x000fe40000010022 */
[----:B------:R-:W-:Y:S02]  /*a1e0*/  FMUL R30, R15, R30 ;  /* 0x0000001e0f1e7220 */ /* 0x000fe40000400000 */
[----:B------:R-:W-:Y:S02]  /*a1f0*/  FFMA.FTZ R94, R91, R94, -0.17900948226451873779 ;  /* 0xbe374e435b5e7423 */ /* 0x000fe4000001005e */
[----:B------:R-:W-:Y:S02]  /*a200*/  FFMA.FTZ R34, R39, R34, -0.72134751081466674805 ;  /* 0xbf38aa3b27227423 */ /* 0x000fe40000010022 */
[----:B0-----:R-:W-:Y:S01]  /*a210*/  FFMA.FTZ R6, R7, 1.1920928955078125e-07, R6 ;  /* 0x3400000007067823 */ /* 0x001fe20000010006 */
[----:B------:R-:W-:Y:S01]  /*a220*/  FSEL R7, RZ, -23, P1 ;  /* 0xc1b80000ff077808 */ /* 0x000fe20000800000 */
[----:B------:R-:W-:Y:S01]  /*a230*/  FFMA.FTZ R15, R15, 1.4426950216293334961, R30 ;  /* 0x3fb8aa3b0f0f7823 */ /* 0x000fe2000001001e */
[----:B------:R-:W-:Y:S01]  /*a240*/  ISETP.GE.U32.AND P1, PT, R4, 0x7f800000, PT ;  /* 0x7f8000000400780c */ /* 0x000fe20003f26070 */
[----:B------:R-:W-:-:S02]  /*a250*/  FFMA.FTZ R94, R91, R94, 0.20512372255325317383 ;  /* 0x3e520bf45b5e7423 */ /* 0x000fc4000001005e */
[----:B------:R-:W-:Y:S02]  /*a260*/  FMUL R34, R39, R34 ;  /* 0x0000002227227220 */ /* 0x000fe40000400000 */
[----:B------:R-:W-:Y:S01]  /*a270*/  FADD R249, R6, R15 ;  /* 0x0000000f06f97221 */ /* 0x000fe20000000000 */
[----:B------:R-:W-:Y:S01]  /*a280*/  @P0 MOV R6, 0x7f800000 ;  /* 0x7f80000000060802 */ /* 0x000fe20000000f00 */
[----:B------:R-:W-:Y:S02]  /*a290*/  FFMA.FTZ R94, R91, R94, -0.24046532809734344482 ;  /* 0xbe763c8b5b5e7423 */ /* 0x000fe4000001005e */
[----:B------:R-:W-:Y:S02]  /*a2a0*/  FMUL R34, R39, R34 ;  /* 0x0000002227227220 */ /* 0x000fe40000400000 */
[----:B------:R-:W-:Y:S02]  /*a2b0*/  FFMA.FTZ R94, R91, R94, 0.28857114911079406738 ;  /* 0x3e93bf995b5e7423 */ /* 0x000fe4000001005e */
[----:B------:R-:W-:Y:S01]  /*a2c0*/  @P0 FFMA.FTZ R249, R3, R6, +INF ;  /* 0x7f80000003f90423 */ /* 0x000fe20000010006 */
[----:B------:R-:W-:Y:S01]  /*a2d0*/  FSETP.GEU.AND P0, PT, R241, 1.175494350822287508e-38, PT ;  /* 0x00800000f100780b */ /* 0x000fe20003f0e000 */
[----:B------:R-:W-:Y:S01]  /*a2e0*/  FFMA.FTZ R34, R39, 1.4426950216293334961, R34 ;  /* 0x3fb8aa3b27227823 */ /* 0x000fe20000010022 */
[----:B------:R-:W-:Y:S01]  /*a2f0*/  SHF.L.U32 R6, R187, 0x5, RZ ;  /* 0x00000005bb067819 */ /* 0x000fe200000006ff */
[----:B------:R-:W-:Y:S01]  /*a300*/  IMAD.MOV.U32 R39, RZ, RZ, R150 ;  /* 0x000000ffff277224 */ /* 0x000fe200078e0096 */
[----:B------:R-:W-:Y:S01]  /*a310*/  FSEL R205, R205, R241, !P0 ;  /* 0x000000f1cdcd7208 */ /* 0x000fe20004000000 */
[----:B------:R-:W-:Y:S01]  /*a320*/  FFMA.FTZ R94, R91, R94, -0.36067417263984680176 ;  /* 0xbeb8aa495b5e7423 */ /* 0x000fe2000001005e */
[----:B------:R-:W-:Y:S01]  /*a330*/  LOP3.LUT R6, R6, 0x60, RZ, 0xc0, !PT ;  /* 0x0000006006067812 */ /* 0x000fe200078ec0ff */
[----:B--2---:R-:W-:Y:S01]  /*a340*/  FFMA.FTZ R7, R14, 1.1920928955078125e-07, R7 ;  /* 0x340000000e077823 */ /* 0x004fe20000010007 */
[----:B------:R-:W-:Y:S01]  /*a350*/  @P2 MOV R14, 0x7f800000 ;  /* 0x7f800000000e2802 */ /* 0x000fe20000000f00 */
[----:B------:R-:W-:-:S02]  /*a360*/  @P5 FMUL R39, R39, 0.25 ;  /* 0x3e80000027275820 */ /* 0x000fc40000400000 */
[----:B------:R-:W-:Y:S01]  /*a370*/  @P5 FMUL R241, R241, 0.25 ;  /* 0x3e800000f1f15820 */ /* 0x000fe20000400000 */
[----:B------:R-:W-:Y:S01]  /*a380*/  FSETP.GT.AND P5, PT, |R242|, 8.50705917302346158658e+37, PT ;  /* 0x7e800000f200780b */ /* 0x000fe20003fa4200 */
[----:B------:R-:W-:Y:S02]  /*a390*/  FFMA.FTZ R94, R91, R94, 0.48089820146560668945 ;  /* 0x3ef6384a5b5e7423 */ /* 0x000fe4000001005e */
[----:B------:R-:W-:Y:S02]  /*a3a0*/  FADD R248, R7, R34 ;  /* 0x0000002207f87221 */ /* 0x000fe40000000000 */
[----:B------:R-:W-:Y:S02]  /*a3b0*/  @P1 IMAD.MOV.U32 R7, RZ, RZ, 0x7f800000 ;  /* 0x7f800000ff071424 */ /* 0x000fe400078e00ff */
[----:B------:R-:W-:Y:S02]  /*a3c0*/  @!P6 FMUL R39, R39, 16777216 ;  /* 0x4b8000002727e820 */ /* 0x000fe40000400000 */
[----:B------:R-:W-:-:S02]  /*a3d0*/  @!P6 FMUL R131, R131, 16777216 ;  /* 0x4b8000008383e820 */ /* 0x000fc40000400000 */
[----:B------:R-:W-:Y:S02]  /*a3e0*/  @!P6 FMUL R130, R130, 16777216 ;  /* 0x4b8000008282e820 */ /* 0x000fe40000400000 */
[----:B------:R-:W-:Y:S02]  /*a3f0*/  @!P6 FMUL R127, R127, 16777216 ;  /* 0x4b8000007f7fe820 */ /* 0x000fe40000400000 */
[----:B------:R-:W-:Y:S02]  /*a400*/  @!P6 FMUL R126, R126, 16777216 ;  /* 0x4b8000007e7ee820 */ /* 0x000fe40000400000 */
[----:B------:R-:W-:Y:S02]  /*a410*/  @!P6 FMUL R123, R123, 16777216 ;  /* 0x4b8000007b7be820 */ /* 0x000fe40000400000 */
[----:B------:R-:W-:Y:S02]  /*a420*/  @!P6 FMUL R122, R122, 16777216 ;  /* 0x4b8000007a7ae820 */ /* 0x000fe40000400000 */
[----:B------:R-:W-:-:S02]  /*a430*/  @!P6 FMUL R119, R119, 16777216 ;  /* 0x4b8000007777e820 */ /* 0x000fc40000400000 */
[----:B------:R-:W-:Y:S02]  /*a440*/  @!P6 FMUL R241, R241, 16777216 ;  /* 0x4b800000f1f1e820 */ /* 0x000fe40000400000 */
[----:B------:R-:W-:Y:S01]  /*a450*/  @!P6 FMUL R115, R115, 16777216 ;  /* 0x4b8000007373e820 */ /* 0x000fe20000400000 */
[----:B------:R-:W-:Y:S01]  /*a460*/  FSETP.GEU.AND P6, PT, |R242|, 1.175494350822287508e-38, PT ;  /* 0x00800000f200780b */ /* 0x000fe20003fce200 */
[----:B------:R-:W-:Y:S02]  /*a470*/  FFMA.FTZ R94, R91, R94, -0.72134751081466674805 ;  /* 0xbf38aa3b5b5e7423 */ /* 0x000fe4000001005e */
[----:B------:R-:W-:Y:S01]  /*a480*/  @P1 FFMA.FTZ R248, R4, R7, +INF ;  /* 0x7f80000004f81423 */ /* 0x000fe20000010007 */
[C---:B------:R-:W-:Y:S01]  /*a490*/  FSETP.GEU.AND P1, PT, R242.reuse, 1.175494350822287508e-38, PT ;  /* 0x00800000f200780b */ /* 0x040fe20003f2e000 */
[----:B------:R-:W-:Y:S01]  /*a4a0*/  FMUL R244, R242, 8388608 ;  /* 0x4b000000f2f47820 */ /* 0x000fe20000400000 */
[----:B------:R-:W-:Y:S01]  /*a4b0*/  SHF.L.U32 R7, R187, 0xc, RZ ;  /* 0x0000000cbb077819 */ /* 0x000fe200000006ff */
[----:B------:R-:W-:-:S02]  /*a4c0*/  FMUL R94, R91, R94 ;  /* 0x0000005e5b5e7220 */ /* 0x000fc40000400000 */
[----:B------:R-:W-:Y:S01]  /*a4d0*/  @P5 FMUL R149, R149, 0.25 ;  /* 0x3e80000095955820 */ /* 0x000fe20000400000 */
[----:B------:R-:W-:Y:S01]  /*a4e0*/  FSEL R244, R244, R242, !P1 ;  /* 0x000000f2f4f47208 */ /* 0x000fe20004800000 */
[----:B------:R-:W-:Y:S01]  /*a4f0*/  FMUL R94, R91, R94 ;  /* 0x0000005e5b5e7220 */ /* 0x000fe20000400000 */
[----:B------:R-:W-:Y:S01]  /*a500*/  LOP3.LUT R150, R7, 0x6000, RZ, 0xc0, !PT ;  /* 0x0000600007967812 */ /* 0x000fe200078ec0ff */
[----:B------:R-:W-:Y:S02]  /*a510*/  @P5 FMUL R148, R148, 0.25 ;  /* 0x3e80000094945820 */ /* 0x000fe40000400000 */
[----:B------:R-:W-:Y:S02]  /*a520*/  @P5 FMUL R112, R112, 0.25 ;  /* 0x3e80000070705820 */ /* 0x000fe40000400000 */
[----:B------:R-:W-:Y:S02]  /*a530*/  @P5 FMUL R144, R144, 0.25 ;  /* 0x3e80000090905820 */ /* 0x000fe40000400000 */
[----:B------:R-:W-:-:S02]  /*a540*/  @P5 FMUL R141, R141, 0.25 ;  /* 0x3e8000008d8d5820 */ /* 0x000fc40000400000 */
[----:B------:R-:W-:Y:S02]  /*a550*/  @P5 FMUL R140, R140, 0.25 ;  /* 0x3e8000008c8c5820 */ /* 0x000fe40000400000 */
[----:B------:R-:W-:Y:S02]  /*a560*/  @P5 FMUL R133, R133, 0.25 ;  /* 0x3e80000085855820 */ /* 0x000fe40000400000 */
        /* <DEDUP_REMOVED lines=9> */
[----:B------:R-:W-:Y:S01]  /*a600*/  @P5 FMUL R86, R86, 0.25 ;  /* 0x3e80000056565820 */ /* 0x000fe20000400000 */
[----:B------:R-:W-:Y:S01]  /*a610*/  FSETP.GT.AND P5, PT, |R243|, 8.50705917302346158658e+37, PT ;  /* 0x7e800000f300780b */ /* 0x000fe20003fa4200 */
[----:B---3--:R-:W-:-:S02]  /*a620*/  FFMA.FTZ R35, R92, 1.1920928955078125e-07, R35 ;  /* 0x340000005c237823 */ /* 0x008fc40000010023 */
[----:B------:R-:W-:Y:S02]  /*a630*/  FFMA.FTZ R94, R91, 1.4426950216293334961, R94 ;  /* 0x3fb8aa3b5b5e7823 */ /* 0x000fe4000001005e */
[----:B------:R-:W-:Y:S02]  /*a640*/  @!P6 FMUL R149, R149, 16777216 ;  /* 0x4b8000009595e820 */ /* 0x000fe40000400000 */
[----:B------:R-:W-:Y:S02]  /*a650*/  @!P6 FMUL R148, R148, 16777216 ;  /* 0x4b8000009494e820 */ /* 0x000fe40000400000 */
[----:B------:R-:W-:Y:S02]  /*a660*/  @!P6 FMUL R112, R112, 16777216 ;  /* 0x4b8000007070e820 */ /* 0x000fe40000400000 */
        /* <DEDUP_REMOVED lines=13> */
[----:B------:R-:W-:Y:S01]  /*a740*/  @!P6 FMUL R86, R86, 16777216 ;  /* 0x4b8000005656e820 */ /* 0x000fe20000400000 */
[----:B------:R-:W-:Y:S01]  /*a750*/  FSETP.GEU.AND P6, PT, |R243|, 1.175494350822287508e-38, PT ;  /* 0x00800000f300780b */ /* 0x000fe20003fce200 */
[----:B------:R-:W-:Y:S01]  /*a760*/  FADD R247, R35, R94 ;  /* 0x0000005e23f77221 */ /* 0x000fe20000000000 */
[----:B------:R-:W-:Y:S01]  /*a770*/  MUFU.RCP R91, R242 ;  /* 0x000000f2005b7308 */ /* 0x000fe20000001000 */
[----:B------:R-:W-:Y:S01]  /*a780*/  IMAD.MOV.U32 R8, RZ, RZ, R76 ;  /* 0x000000ffff087224 */ /* 0x000fe200078e004c */
[----:B------:R-:W-:Y:S01]  /*a790*/  MOV R76, R99 ;  /* 0x00000063004c7202 */ /* 0x000fe20000000f00 */
[----:B------:R-:W-:Y:S01]  /*a7a0*/  @P2 FFMA.FTZ R247, R5, R14, +INF ;  /* 0x7f80000005f72423 */ /* 0x000fe2000001000e */
[C---:B------:R-:W-:Y:S01]  /*a7b0*/  FSETP.GEU.AND P2, PT, R243.reuse, 1.175494350822287508e-38, PT ;  /* 0x00800000f300780b */ /* 0x040fe20003f4e000 */
[----:B------:R-:W-:-:S02]  /*a7c0*/  FMUL R245, R243, 8388608 ;  /* 0x4b000000f3f57820 */ /* 0x000fc40000400000 */
[----:B------:R-:W-:Y:S02]  /*a7d0*/  IMAD.MOV.U32 R19, RZ, RZ, R84 ;  /* 0x000000ffff137224 */ /* 0x000fe400078e0054 */
[----:B------:R-:W-:Y:S01]  /*a7e0*/  IMAD.MOV.U32 R12, RZ, RZ, R70 ;  /* 0x000000ffff0c7224 */ /* 0x000fe200078e0046 */
[----:B------:R-:W-:Y:S01]  /*a7f0*/  FSEL R245, R245, R243, !P2 ;  /* 0x000000f3f5f57208 */ /* 0x000fe20005000000 */
[----:B------:R-:W-:Y:S01]  /*a800*/  IMAD.MOV.U32 R32, RZ, RZ, R98 ;  /* 0x000000ffff207224 */ /* 0x000fe200078e0062 */
[----:B------:R-:W-:Y:S01]  /*a810*/  MOV R70, R101 ;  /* 0x0000006500467202 */ /* 0x000fe20000000f00 */
[----:B------:R-:W-:Y:S01]  /*a820*/  IMAD.MOV.U32 R33, RZ, RZ, R102 ;  /* 0x000000ffff217224 */ /* 0x000fe200078e0066 */
[----:B------:R-:W-:Y:S01]  /*a830*/  LOP3.LUT R98, R6, 0x70, R185, 0x78, !PT ;  /* 0x0000007006627812 */ /* 0x000fe200078e78b9 */
[----:B------:R-:W-:Y:S01]  /*a840*/  IMAD.MOV.U32 R84, RZ, RZ, R106 ;  /* 0x000000ffff547224 */ /* 0x000fe200078e006a */
[----:B------:R0:W1:Y:S01]  /*a850*/  MUFU.RCP R6, R241 ;  /* 0x000000f100067308 */ /* 0x0000620000001000 */
[----:B------:R-:W-:-:S02]  /*a860*/  IMAD.MOV.U32 R13, RZ, RZ, R110 ;  /* 0x000000ffff0d7224 */ /* 0x000fc400078e006e */
[----:B------:R-:W-:Y:S02]  /*a870*/  IMAD.MOV.U32 R75, RZ, RZ, R114 ;  /* 0x000000ffff4b7224 */ /* 0x000fe400078e0072 */
[----:B------:R-:W-:Y:S02]  /*a880*/  @P5 FMUL R155, R155, 0.25 ;  /* 0x3e8000009b9b5820 */ /* 0x000fe40000400000 */
[----:B------:R-:W-:Y:S02]  /*a890*/  @P5 FMUL R154, R154, 0.25 ;  /* 0x3e8000009a9a5820 */ /* 0x000fe40000400000 */
[----:B------:R-:W-:Y:S01]  /*a8a0*/  @P5 FMUL R79, R79, 0.25 ;  /* 0x3e8000004f4f5820 */ /* 0x000fe20000400000 */
[----:B0-----:R-:W-:Y:S01]  /*a8b0*/  LOP3.LUT R241, R185, 0x80, RZ, 0xc0, !PT ;  /* 0x00000080b9f17812 */ /* 0x001fe200078ec0ff */
        /* <DEDUP_REMOVED lines=31> */
[----:B------:R-:W-:Y:S01]  /*aab0*/  @!P6 FMUL R12, R12, 16777216 ;  /* 0x4b8000000c0ce820 */ /* 0x000fe20000400000 */
[C---:B------:R-:W-:Y:S01]  /*aac0*/  FSETP.GEU.AND P6, PT, |R145|.reuse, 1.175494350822287508e-38, PT ;  /* 0x008000009100780b */ /* 0x040fe20003fce200 */
[----:B------:R-:W-:Y:S01]  /*aad0*/  IMAD.MOV.U32 R22, RZ, RZ, R88 ;  /* 0x000000ffff167224 */ /* 0x000fe200078e0058 */
[----:B------:R-:W-:Y:S01]  /*aae0*/  MOV R88, R97 ;  /* 0x0000006100587202 */ /* 0x000fe20000000f00 */
[----:B------:R-:W-:Y:S01]  /*aaf0*/  IMAD.MOV.U32 R26, RZ, RZ, R90 ;  /* 0x000000ffff1a7224 */ /* 0x000fe200078e005a */
[----:B------:R-:W-:Y:S01]  /*ab00*/  MOV R90, R109 ;  /* 0x0000006d005a7202 */ /* 0x000fe20000000f00 */
[----:B------:R-:W-:-:S02]  /*ab10*/  FMUL R196, R145, 8388608 ;  /* 0x4b00000091c47820 */ /* 0x000fc40000400000 */
[----:B------:R-:W-:Y:S02]  /*ab20*/  IMAD.MOV.U32 R36, RZ, RZ, R96 ;  /* 0x000000ffff247224 */ /* 0x000fe400078e0060 */
[----:B------:R-:W-:Y:S01]  /*ab30*/  IMAD.MOV.U32 R29, RZ, RZ, R100 ;  /* 0x000000ffff1d7224 */ /* 0x000fe200078e0064 */
[----:B------:R-:W-:Y:S01]  /*ab40*/  FSEL R196, R196, R145, !P3 ;  /* 0x00000091c4c47208 */ /* 0x000fe20005800000 */
[----:B------:R-:W-:Y:S02]  /*ab50*/  IMAD.MOV.U32 R71, RZ, RZ, R104 ;  /* 0x000000ffff477224 */ /* 0x000fe400078e0068 */
[----:B------:R-:W-:Y:S02]  /*ab60*/  IMAD.MOV.U32 R37, RZ, RZ, R108 ;  /* 0x000000ffff257224 */ /* 0x000fe400078e006c */
        /* <DEDUP_REMOVED lines=16> */
[----:B------:R-:W-:Y:S01]  /*ac70*/  @P5 FMUL R68, R68, 0.25 ;  /* 0x3e80000044445820 */ /* 0x000fe20000400000 */
[----:B------:R-:W-:Y:S01]  /*ac80*/  FSETP.GT.AND P5, PT, |R147|, 8.50705917302346158658e+37, PT ;  /* 0x7e8000009300780b */ /* 0x000fe20003fa4200 */
        /* <DEDUP_REMOVED lines=17> */
[C---:B------:R-:W-:Y:S01]  /*ada0*/  FSETP.GEU.AND P6, PT, |R147|.reuse, 1.175494350822287508e-38, PT ;  /* 0x008000009300780b */ /* 0x040fe20003fce200 */
[----:B------:R-:W-:Y:S02]  /*adb0*/  FMUL R246, R147, 8388608 ;  /* 0x4b00000093f67820 */ /* 0x000fe40000400000 */
[----:B------:R-:W-:Y:S02]  /*adc0*/  @P5 FMUL R175, R175, 0.25 ;  /* 0x3e800000afaf5820 */ /* 0x000fe40000400000 */
[----:B------:R-:W-:Y:S01]  /*add0*/  @P5 FMUL R174, R174, 0.25 ;  /* 0x3e800000aeae5820 */ /* 0x000fe20000400000 */
[----:B------:R-:W-:Y:S01]  /*ade0*/  FSEL R246, R246, R147, !P4 ;  /* 0x00000093f6f67208 */ /* 0x000fe20006000000 */
        /* <DEDUP_REMOVED lines=14> */
[----:B------:R-:W-:Y:S01]  /*aed0*/  @P5 FMUL R166, R166, 0.25 ;  /* 0x3e800000a6a65820 */ /* 0x000fe20000400000 */
[----:B------:R-:W-:Y:S01]  /*aee0*/  FSETP.GT.AND P5, PT, |R170|, 8.50705917302346158658e+37, PT ;  /* 0x7e800000aa00780b */ /* 0x000fe20003fa4200 */
        /* <DEDUP_REMOVED lines=16> */
[----:B------:R-:W-:Y:S01]  /*aff0*/  @!P6 FMUL R166, R166, 16777216 ;  /* 0x4b800000a6a6e820 */ /* 0x000fe20000400000 */
[----:B------:R-:W-:Y:S01]  /*b000*/  FSETP.GEU.AND P6, PT, |R170|, 1.175494350822287508e-38, PT ;  /* 0x00800000aa00780b */ /* 0x000fe20003fce200 */
[----:B------:R-:W-:Y:S01]  /*b010*/  @P5 FMUL R173, R173, 0.25 ;  /* 0x3e800000adad5820 */ /* 0x000fe20000400000 */
[----:B------:R-:W-:Y:S01]  /*b020*/  MUFU.RCP R180, R147 ;  /* 0x0000009300b47308 */ /* 0x000fe20000001000 */
        /* <DEDUP_REMOVED lines=34> */
[----:B------:R-:W-:Y:S01]  /*b250*/  FSETP.GEU.AND P6, PT, |R139|, 1.175494350822287508e-38, PT ;  /* 0x008000008b00780b */ /* 0x000fe20003fce200 */
[----:B------:R-:W-:Y:S02]  /*b260*/  IMAD R7, R93, c[0x0][0x1c8], RZ ;  /* 0x000072005d077a24 */ /* 0x000fe400078e02ff */
[----:B------:R-:W0:Y:S01]  /*b270*/  S2R R93, SR_TID.X ;  /* 0x00000000005d7919 */ /* 0x000e220000002100 */
        /* <DEDUP_REMOVED lines=11> */
[----:B------:R-:W-:Y:S01]  /*b330*/  @P5 FMUL R58, R58, 0.25 ;  /* 0x3e8000003a3a5820 */ /* 0x000fe20000400000 */
[----:B0-----:R-:W-:Y:S01]  /*b340*/  LOP3.LUT R93, R93, 0x7f, RZ, 0xc0, !PT ;  /* 0x0000007f5d5d7812 */ /* 0x001fe200078ec0ff */
[----:B------:R-:W-:-:S02]  /*b350*/  @P5 FMUL R63, R63, 0.25 ;  /* 0x3e8000003f3f5820 */ /* 0x000fc40000400000 */
[----:B------:R-:W-:Y:S01]  /*b360*/  @P5 FMUL R62, R62, 0.25 ;  /* 0x3e8000003e3e5820 */ /* 0x000fe20000400000 */
[----:B------:R-:W-:Y:S01]  /*b370*/  LEA R150, R93, R150, 0x4 ;  /* 0x000000965d967211 */ /* 0x000fe200078e20ff */
[----:B------:R-:W-:Y:S02]  /*b380*/  @P5 FMUL R67, R67, 0.25 ;  /* 0x3e80000043435820 */ /* 0x000fe40000400000 */
[----:B------:R-:W-:Y:S02]  /*b390*/  @P5 FMUL R139, R139, 0.25 ;  /* 0x3e8000008b8b5820 */ /* 0x000fe40000400000 */
[----:B------:R-:W-:Y:S01]  /*b3a0*/  @P5 FMUL R66, R66, 0.25 ;  /* 0x3e80000042425820 */ /* 0x000fe20000400000 */
[----:B------:R-:W-:Y:S01]  /*b3b0*/  FSETP.GT.AND P5, PT, |R138|, 8.50705917302346158658e+37, PT ;  /* 0x7e8000008a00780b */ /* 0x000fe20003fa4200 */
        /* <DEDUP_REMOVED lines=16> */
[----:B------:R-:W-:Y:S01]  /*b4c0*/  @!P6 FMUL R66, R66, 16777216 ;  /* 0x4b8000004242e820 */ /* 0x000fe20000400000 */
[----:B------:R-:W-:Y:S01]  /*b4d0*/  FSETP.GEU.AND P6, PT, |R138|, 1.175494350822287508e-38, PT ;  /* 0x008000008a00780b */ /* 0x000fe20003fce200 */
[----:B------:R-:W-:Y:S02]  /*b4e0*/  @P5 FMUL R161, R161, 0.25 ;  /* 0x3e800000a1a15820 */ /* 0x000fe40000400000 */
[----:B------:R-:W-:Y:S01]  /*b4f0*/  @P5 FMUL R160, R160, 0.25 ;  /* 0x3e800000a0a05820 */ /* 0x000fe20000400000 */
[----:B------:R-:W-:Y:S01]  /*b500*/  MUFU.RCP R139, R139 ;  /* 0x0000008b008b7308 */ /* 0x000fe20000001000 */
        /* <DEDUP_REMOVED lines=15> */
[----:B------:R-:W-:Y:S01]  /*b600*/  ISETP.GE.U32.AND P5, PT, R93, 0x40, PT ;  /* 0x000000405d00780c */ /* 0x000fe20003fa6070 */
[----:B-1----:R-:W-:Y:S02]  /*b610*/  FMUL R101, R6, R131 ;  /* 0x0000008306657220 */ /* 0x002fe40000400000 */
[C---:B------:R-:W-:Y:S01]  /*b620*/  FMUL R105, R91.reuse, R112 ;  /* 0x000000705b697220 */ /* 0x040fe20000400000 */
[----:B------:R-:W0:Y:S01]  /*b630*/  MUFU.RCP R131, R243 ;  /* 0x000000f300837308 */ /* 0x000e220000001000 */
[----:B------:R-:W-:Y:S02]  /*b640*/  IMAD.MOV.U32 R14, RZ, RZ, c[0x0][0x1c8] ;  /* 0x00007200ff0e7624 */ /* 0x000fe400078e00ff */
[----:B------:R-:W-:-:S02]  /*b650*/  FMUL R112, R91, R133 ;  /* 0x000000855b707220 */ /* 0x000fc40000400000 */
[----:B------:R-:W-:Y:S02]  /*b660*/  @!P6 FMUL R161, R161, 16777216 ;  /* 0x4b800000a1a1e820 */ /* 0x000fe40000400000 */
[----:B------:R-:W-:Y:S01]  /*b670*/  @!P6 FMUL R160, R160, 16777216 ;  /* 0x4b800000a0a0e820 */ /* 0x000fe20000400000 */
[----:B------:R-:W1:Y:S01]  /*b680*/  MUFU.RCP R133, R145 ;  /* 0x0000009100857308 */ /* 0x000e620000001000 */
        /* <DEDUP_REMOVED lines=14> */
[----:B------:R-:W-:Y:S01]  /*b770*/  @!P6 FMUL R64, R64, 16777216 ;  /* 0x4b8000004040e820 */ /* 0x000fe20000400000 */
[----:B------:R-:W-:Y:S01]  /*b780*/  LEA R96, P6, R7, R2, 0x1 ;  /* 0x0000000207607211 */ /* 0x000fe200078c08ff */
[----:B------:R-:W-:-:S02]  /*b790*/  IMAD R35, R14, 0x2, R7 ;  /* 0x000000020e237824 */ /* 0x000fc400078e0207 */
[----:B------:R-:W-:Y:S01]  /*b7a0*/  IMAD R15, R251, 0x10, R168 ;  /* 0x00000010fb0f7824 */ /* 0x000fe200078e02a8 */
[----:B------:R-:W-:Y:S01]  /*b7b0*/  LEA.HI.X.SX32 R97, R7, R0, 0x1, P6 ;  /* 0x0000000007617211 */ /* 0x000fe200030f0eff */
[----:B------:R-:W-:Y:S01]  /*b7c0*/  FMUL R100, R6, R95 ;  /* 0x0000005f06647220 */ /* 0x000fe20000400000 */
[----:B------:R-:W-:Y:S01]  /*b7d0*/  LEA R93, R14, R35, 0x1 ;  /* 0x000000230e5d7211 */ /* 0x000fe200078e08ff */
[C---:B------:R-:W-:Y:S01]  /*b7e0*/  FMUL R102, R6.reuse, R135 ;  /* 0x0000008706667220 */ /* 0x040fe20000400000 */
[C---:B------:R-:W-:Y:S01]  /*b7f0*/  LEA R94, P6, R35.reuse, R2, 0x1 ;  /* 0x00000002235e7211 */ /* 0x040fe200078c08ff */
[----:B------:R-:W-:Y:S01]  /*b800*/  FMUL R118, R6, R122 ;  /* 0x0000007a06767220 */ /* 0x000fe20000400000 */
[----:B------:R-:W-:Y:S01]  /*b810*/  MUFU.RCP R138, R138 ;  /* 0x0000008a008a7308 */ /* 0x000fe20000001000 */
[----:B------:R-:W-:Y:S01]  /*b820*/  IMAD R135, R14, 0x2, R93 ;  /* 0x000000020e877824 */ /* 0x000fe200078e025d */
[----:B------:R-:W-:Y:S01]  /*b830*/  LEA.HI.X.SX32 R95, R35, R0, 0x1, P6 ;  /* 0x00000000235f7211 */ /* 0x000fe200030f0eff */
[----:B------:R-:W-:Y:S01]  /*b840*/  IMAD.U32 R98, R15, 0x40, R98 ;  /* 0x000000400f627824 */ /* 0x000fe200078e0062 */
[----:B------:R-:W-:Y:S01]  /*b850*/  LEA R92, P6, R93, R2, 0x1 ;  /* 0x000000025d5c7211 */ /* 0x000fe200078c08ff */
[----:B------:R-:W-:-:S02]  /*b860*/  FMUL R110, R6, R134 ;  /* 0x00000086066e7220 */ /* 0x000fc40000400000 */
[C---:B------:R-:W-:Y:S01]  /*b870*/  FMUL R111, R6.reuse, R130 ;  /* 0x00000082066f7220 */ /* 0x040fe20000400000 */
[----:B------:R-:W-:Y:S01]  /*b880*/  LEA.HI.X.SX32 R93, R93, R0, 0x1, P6 ;  /* 0x000000005d5d7211 */ /* 0x000fe200030f0eff */
[C---:B------:R-:W-:Y:S02]  /*b890*/  FMUL R104, R6.reuse, R127 ;  /* 0x0000007f06687220 */ /* 0x040fe40000400000 */
[C---:B------:R-:W-:Y:S02]  /*b8a0*/  FMUL R114, R6.reuse, R126 ;  /* 0x0000007e06727220 */ /* 0x040fe40000400000 */
[----:B------:R-:W-:Y:S02]  /*b8b0*/  FMUL R106, R6, R123 ;  /* 0x0000007b066a7220 */ /* 0x000fe40000400000 */
[C---:B------:R-:W-:Y:S02]  /*b8c0*/  FMUL R113, R91.reuse, R129 ;  /* 0x000000815b717220 */ /* 0x040fe40000400000 */
[----:B------:R-:W-:-:S02]  /*b8d0*/  FMUL R117, R91, R128 ;  /* 0x000000805b757220 */ /* 0x000fc40000400000 */
[C---:B------:R-:W-:Y:S02]  /*b8e0*/  FMUL R122, R91.reuse, R124 ;  /* 0x0000007c5b7a7220 */ /* 0x040fe40000400000 */
[----:B------:R-:W-:Y:S02]  /*b8f0*/  FMUL R120, R91, R121 ;  /* 0x000000795b787220 */ /* 0x000fe40000400000 */
[C---:B------:R-:W-:Y:S02]  /*b900*/  FMUL R15, R6.reuse, R151 ;  /* 0x00000097060f7220 */ /* 0x040fe40000400000 */
[C---:B------:R-:W-:Y:S02]  /*b910*/  FMUL R7, R6.reuse, R39 ;  /* 0x0000002706077220 */ /* 0x040fe40000400000 */
[C---:B------:R-:W-:Y:S02]  /*b920*/  FMUL R108, R6.reuse, R146 ;  /* 0x00000092066c7220 */ /* 0x040fe40000400000 */
[----:B------:R-:W-:-:S02]  /*b930*/  FMUL R99, R6, R143 ;  /* 0x0000008f06637220 */ /* 0x000fc40000400000 */
[C---:B------:R-:W-:Y:S02]  /*b940*/  FMUL R107, R6.reuse, R142 ;  /* 0x0000008e066b7220 */ /* 0x040fe40000400000 */
[C---:B------:R-:W-:Y:S02]  /*b950*/  FMUL R103, R6.reuse, R119 ;  /* 0x0000007706677220 */ /* 0x040fe40000400000 */
[----:B------:R-:W-:Y:S02]  /*b960*/  FMUL R115, R6, R115 ;  /* 0x0000007306737220 */ /* 0x000fe40000400000 */
[C---:B0-----:R-:W-:Y:S02]  /*b970*/  FMUL R124, R131.reuse, R155 ;  /* 0x0000009b837c7220 */ /* 0x041fe40000400000 */
[C---:B------:R-:W-:Y:S02]  /*b980*/  FMUL R128, R131.reuse, R154 ;  /* 0x0000009a83807220 */ /* 0x040fe40000400000 */
[----:B------:R-:W-:-:S02]  /*b990*/  FMUL R79, R131, R79 ;  /* 0x0000004f834f7220 */ /* 0x000fc40000400000 */
[C---:B------:R-:W-:Y:S02]  /*b9a0*/  FMUL R75, R131.reuse, R75 ;  /* 0x0000004b834b7220 */ /* 0x040fe40000400000 */
[C---:B------:R-:W-:Y:S01]  /*b9b0*/  FMUL R78, R131.reuse, R78 ;  /* 0x0000004e834e7220 */ /* 0x040fe20000400000 */
[----:B------:R-:W-:Y:S01]  /*b9c0*/  F2FP.BF16.PACK_AB R79, R124, R79 ;  /* 0x0000004f7c4f723e */ /* 0x000fe200000010ff */
[C---:B------:R-:W-:Y:S01]  /*b9d0*/  FMUL R13, R131.reuse, R13 ;  /* 0x0000000d830d7220 */ /* 0x040fe20000400000 */
[----:B------:R-:W-:Y:S01]  /*b9e0*/  F2FP.BF16.PACK_AB R75, R128, R75 ;  /* 0x0000004b804b723e */ /* 0x000fe200000010ff */
[C---:B------:R-:W-:Y:S02]  /*b9f0*/  FMUL R121, R131.reuse, R87 ;  /* 0x0000005783797220 */ /* 0x040fe40000400000 */
[C---:B------:R-:W-:Y:S02]  /*ba00*/  FMUL R74, R131.reuse, R74 ;  /* 0x0000004a834a7220 */ /* 0x040fe40000400000 */
[C---:B------:R-:W-:Y:S01]  /*ba10*/  FMUL R77, R131.reuse, R77 ;  /* 0x0000004d834d7220 */ /* 0x040fe20000400000 */
[----:B------:R-:W-:Y:S01]  /*ba20*/  F2FP.BF16.PACK_AB R78, R78, R121 ;  /* 0x000000794e4e723e */ /* 0x000fe200000010ff */
[----:B------:R-:W-:Y:S01]  /*ba30*/  FMUL R127, R131, R84 ;  /* 0x00000054837f7220 */ /* 0x000fe20000400000 */
[----:B------:R-:W-:Y:S01]  /*ba40*/  F2FP.BF16.PACK_AB R74, R13, R74 ;  /* 0x0000004a0d4a723e */ /* 0x000fe200000010ff */
[----:B------:R-:W-:-:S02]  /*ba50*/  FMUL R126, R131, R80 ;  /* 0x00000050837e7220 */ /* 0x000fc40000400000 */
[C---:B------:R-:W-:Y:S02]  /*ba60*/  FMUL R130, R131.reuse, R33 ;  /* 0x0000002183827220 */ /* 0x040fe40000400000 */
[----:B------:R-:W-:Y:S01]  /*ba70*/  FMUL R76, R131, R76 ;  /* 0x0000004c834c7220 */ /* 0x000fe20000400000 */
[----:B------:R-:W-:Y:S01]  /*ba80*/  F2FP.BF16.PACK_AB R77, R77, R126 ;  /* 0x0000007e4d4d723e */ /* 0x000fe200000010ff */
[C---:B------:R-:W-:Y:S02]  /*ba90*/  FMUL R134, R131.reuse, R32 ;  /* 0x0000002083867220 */ /* 0x040fe40000400000 */
[C---:B------:R-:W-:Y:S02]  /*baa0*/  FMUL R123, R131.reuse, R28 ;  /* 0x0000001c837b7220 */ /* 0x040fe40000400000 */
[----:B------:R-:W-:Y:S02]  /*bab0*/  FMUL R129, R131, R12 ;  /* 0x0000000c83817220 */ /* 0x000fe40000400000 */
[C---:B------:R-:W-:Y:S01]  /*bac0*/  FMUL R6, R91.reuse, R149 ;  /* 0x000000955b067220 */ /* 0x040fe20000400000 */
[----:B------:R-:W-:Y:S01]  /*bad0*/  F2FP.BF16.PACK_AB R76, R76, R123 ;  /* 0x0000007b4c4c723e */ /* 0x000fe200000010ff */
[----:B------:R-:W-:-:S02]  /*bae0*/  FMUL R30, R91, R148 ;  /* 0x000000945b1e7220 */ /* 0x000fc40000400000 */
[C---:B------:R-:W-:Y:S02]  /*baf0*/  FMUL R35, R91.reuse, R144 ;  /* 0x000000905b237220 */ /* 0x040fe40000400000 */
[C---:B------:R-:W-:Y:S01]  /*bb00*/  FMUL R109, R91.reuse, R141 ;  /* 0x0000008d5b6d7220 */ /* 0x040fe20000400000 */
[----:B------:R-:W-:Y:S01]  /*bb10*/  LEA R141, R14, R135, 0x1 ;  /* 0x000000870e8d7211 */ /* 0x000fe200078e08ff */
[C---:B------:R-:W-:Y:S01]  /*bb20*/  FMUL R34, R91.reuse, R140 ;  /* 0x0000008c5b227220 */ /* 0x040fe20000400000 */
[----:B------:R0:W-:Y:S01]  /*bb30*/  STS.128 [R98+0x680], R76 ;  /* 0x0006804c62007388 */ /* 0x0001e20000000c00 */
[C---:B------:R-:W-:Y:S02]  /*bb40*/  FMUL R39, R91.reuse, R132 ;  /* 0x000000845b277220 */ /* 0x040fe40000400000 */
[C---:B------:R-:W-:Y:S02]  /*bb50*/  FMUL R116, R91.reuse, R125 ;  /* 0x0000007d5b747220 */ /* 0x040fe40000400000 */
[----:B------:R-:W-:-:S02]  /*bb60*/  FMUL R38, R91, R38 ;  /* 0x000000265b267220 */ /* 0x000fc40000400000 */
[C---:B------:R-:W-:Y:S02]  /*bb70*/  FMUL R31, R91.reuse, R31 ;  /* 0x0000001f5b1f7220 */ /* 0x040fe40000400000 */
[----:B------:R-:W-:Y:S01]  /*bb80*/  FMUL R119, R91, R86 ;  /* 0x000000565b777220 */ /* 0x000fe20000400000 */
[----:B------:R-:W-:Y:S01]  /*bb90*/  LEA R86, P6, R135, R2, 0x1 ;  /* 0x0000000287567211 */ /* 0x000fe200078c08ff */
[C---:B-1----:R-:W-:Y:S02]  /*bba0*/  FMUL R28, R133.reuse, R152 ;  /* 0x00000098851c7220 */ /* 0x042fe40000400000 */
[----:B------:R-:W-:Y:S01]  /*bbb0*/  FMUL R32, R133, R37 ;  /* 0x0000002585207220 */ /* 0x000fe20000400000 */
[----:B------:R-:W-:Y:S01]  /*bbc0*/  LEA.HI.X.SX32 R87, R135, R0, 0x1, P6 ;  /* 0x0000000087577211 */ /* 0x000fe200030f0eff */
[----:B------:R-:W-:Y:S01]  /*bbd0*/  FMUL R131, R133, R29 ;  /* 0x0000001d85837220 */ /* 0x000fe20000400000 */
[----:B------:R-:W-:Y:S01]  /*bbe0*/  LEA R84, P6, R141, R2, 0x1 ;  /* 0x000000028d547211 */ /* 0x000fe200078c08ff */
[C---:B------:R-:W-:Y:S01]  /*bbf0*/  FMUL R91, R133.reuse, R153 ;  /* 0x00000099855b7220 */ /* 0x040fe20000400000 */
[----:B0-----:R-:W-:Y:S01]  /*bc00*/  F2FP.BF16.PACK_AB R76, R120, R31 ;  /* 0x0000001f784c723e */ /* 0x001fe200000010ff */
[----:B------:R-:W-:Y:S01]  /*bc10*/  FMUL R12, R133, R85 ;  /* 0x00000055850c7220 */ /* 0x000fe20000400000 */
[----:B------:R-:W-:Y:S01]  /*bc20*/  LEA.HI.X.SX32 R85, R141, R0, 0x1, P6 ;  /* 0x000000008d557211 */ /* 0x000fe200030f0eff */
[C---:B------:R-:W-:Y:S01]  /*bc30*/  FMUL R33, R133.reuse, R82 ;  /* 0x0000005285217220 */ /* 0x040fe20000400000 */
[----:B------:R-:W-:Y:S01]  /*bc40*/  F2FP.BF16.PACK_AB R79, R6, R105 ;  /* 0x00000069064f723e */ /* 0x000fe200000010ff */
[----:B------:R-:W-:Y:S01]  /*bc50*/  FMUL R90, R133, R90 ;  /* 0x0000005a855a7220 */ /* 0x000fe20000400000 */
[----:B------:R-:W-:Y:S01]  /*bc60*/  F2FP.BF16.PACK_AB R91, R91, R12 ;  /* 0x0000000c5b5b723e */ /* 0x000fe200000010ff */
[----:B------:R-:W-:Y:S01]  /*bc70*/  FMUL R125, R133, R137 ;  /* 0x00000089857d7220 */ /* 0x000fe20000400000 */
[----:B------:R-:W-:Y:S01]  /*bc80*/  F2FP.BF16.PACK_AB R77, R113, R116 ;  /* 0x00000074714d723e */ /* 0x000fe200000010ff */
[----:B------:R-:W-:Y:S01]  /*bc90*/  FMUL R37, R133, R136 ;  /* 0x0000008885257220 */ /* 0x000fe20000400000 */
[----:B------:R-:W-:Y:S01]  /*bca0*/  F2FP.BF16.PACK_AB R78, R109, R112 ;  /* 0x000000706d4e723e */ /* 0x000fe200000010ff */
[C---:B------:R-:W-:Y:S01]  /*bcb0*/  FMUL R89, R133.reuse, R89 ;  /* 0x0000005985597220 */ /* 0x040fe20000400000 */
[----:B------:R-:W-:Y:S01]  /*bcc0*/  F2FP.BF16.PACK_AB R90, R90, R125 ;  /* 0x0000007d5a5a723e */ /* 0x000fe200000010ff */
[----:B------:R-:W-:-:S02]  /*bcd0*/  FMUL R152, R133, R71 ;  /* 0x0000004785987220 */ /* 0x000fc40000400000 */
[C---:B------:R-:W-:Y:S01]  /*bce0*/  FMUL R132, R133.reuse, R70 ;  /* 0x0000004685847220 */ /* 0x040fe20000400000 */
[----:B------:R0:W-:Y:S01]  /*bcf0*/  STS.128 [R98+0x700], R76 ;  /* 0x0007004c62007388 */ /* 0x0001e20000000c00 */
[C---:B------:R-:W-:Y:S02]  /*bd00*/  FMUL R88, R133.reuse, R88 ;  /* 0x0000005885587220 */ /* 0x040fe40000400000 */
[----:B------:R-:W-:Y:S01]  /*bd10*/  FMUL R36, R133, R36 ;  /* 0x0000002485247220 */ /* 0x000fe20000400000 */
[----:B------:R-:W-:Y:S01]  /*bd20*/  F2FP.BF16.PACK_AB R89, R89, R132 ;  /* 0x000000845959723e */ /* 0x000fe200000010ff */
[C---:B------:R-:W-:Y:S02]  /*bd30*/  FMUL R29, R133.reuse, R69 ;  /* 0x00000045851d7220 */ /* 0x040fe40000400000 */
[----:B------:R-:W-:Y:S02]  /*bd40*/  FMUL R133, R133, R68 ;  /* 0x0000004485857220 */ /* 0x000fe40000400000 */
[----:B------:R-:W1:Y:S01]  /*bd50*/  MUFU.RCP R68, R170 ;  /* 0x000000aa00447308 */ /* 0x000e620000001000 */
[----:B------:R-:W-:Y:S01]  /*bd60*/  IMAD R143, R14, 0x2, R141 ;  /* 0x000000020e8f7824 */ /* 0x000fe200078e028d */
[----:B------:R-:W-:Y:S01]  /*bd70*/  F2FP.BF16.PACK_AB R88, R88, R29 ;  /* 0x0000001d5858723e */ /* 0x000fe200000010ff */
[----:B------:R-:W-:-:S02]  /*bd80*/  FMUL R168, R180, R83 ;  /* 0x00000053b4a87220 */ /* 0x000fc40000400000 */
[----:B------:R-:W-:Y:S01]  /*bd90*/  FMUL R178, R180, R9 ;  /* 0x00000009b4b27220 */ /* 0x000fe20000400000 */
[----:B------:R-:W-:Y:S01]  /*bda0*/  LEA R69, R14, R143, 0x1 ;  /* 0x0000008f0e457211 */ /* 0x000fe200078e08ff */
[C---:B------:R-:W-:Y:S01]  /*bdb0*/  FMUL R153, R180.reuse, R26 ;  /* 0x0000001ab4997220 */ /* 0x040fe20000400000 */
[C---:B------:R-:W-:Y:S01]  /*bdc0*/  LEA R82, P6, R143.reuse, R2, 0x1 ;  /* 0x000000028f527211 */ /* 0x040fe200078c08ff */
[----:B------:R-:W-:Y:S01]  /*bdd0*/  FMUL R171, R180, R158 ;  /* 0x0000009eb4ab7220 */ /* 0x000fe20000400000 */
[----:B------:R-:W-:Y:S01]  /*bde0*/  STS.128 [R98+0x600], R88 ;  /* 0x0006005862007388 */ /* 0x000fe20000000c00 */
[----:B------:R-:W-:Y:S01]  /*bdf0*/  IMAD R9, R14, 0x2, R69 ;  /* 0x000000020e097824 */ /* 0x000fe200078e0245 */
[----:B------:R-:W-:Y:S01]  /*be00*/  LEA.HI.X.SX32 R83, R143, R0, 0x1, P6 ;  /* 0x000000008f537211 */ /* 0x000fe200030f0eff */
[----:B------:R-:W-:Y:S01]  /*be10*/  FMUL R26, R139, R47 ;  /* 0x0000002f8b1a7220 */ /* 0x000fe20000400000 */
[----:B------:R-:W-:Y:S01]  /*be20*/  LEA R80, P6, R69, R2, 0x1 ;  /* 0x0000000245507211 */ /* 0x000fe200078c08ff */
[----:B------:R-:W-:Y:S01]  /*be30*/  FMUL R175, R180, R175 ;  /* 0x000000afb4af7220 */ /* 0x000fe20000400000 */
[----:B0-----:R-:W-:Y:S01]  /*be40*/  IADD3 R76, R246, -0x3f3504f3, RZ ;  /* 0xc0cafb0df64c7810 */ /* 0x001fe20007ffe0ff */
[----:B-1----:R-:W-:-:S02]  /*be50*/  FMUL R179, R68, R172 ;  /* 0x000000ac44b37220 */ /* 0x002fc40000400000 */
[----:B------:R-:W-:Y:S01]  /*be60*/  FMUL R172, R68, R81 ;  /* 0x0000005144ac7220 */ /* 0x000fe20000400000 */
[----:B------:R-:W-:Y:S01]  /*be70*/  LEA.HI.X.SX32 R81, R69, R0, 0x1, P6 ;  /* 0x0000000045517211 */ /* 0x000fe200030f0eff */
[----:B------:R-:W-:Y:S01]  /*be80*/  FMUL R174, R180, R174 ;  /* 0x000000aeb4ae7220 */ /* 0x000fe20000400000 */
[----:B------:R-:W-:Y:S01]  /*be90*/  LEA R69, R14, R9, 0x1 ;  /* 0x000000090e457211 */ /* 0x000fe200078e08ff */
[C---:B------:R-:W-:Y:S01]  /*bea0*/  FMUL R154, R180.reuse, R27 ;  /* 0x0000001bb49a7220 */ /* 0x040fe20000400000 */
[C---:B------:R-:W-:Y:S01]  /*beb0*/  LEA R148, P6, R9.reuse, R2, 0x1 ;  /* 0x0000000209947211 */ /* 0x040fe200078c08ff */
[C---:B------:R-:W-:Y:S02]  /*bec0*/  FMUL R135, R180.reuse, R25 ;  /* 0x00000019b4877220 */ /* 0x040fe40000400000 */
[C---:B------:R-:W-:Y:S01]  /*bed0*/  FMUL R155, R180.reuse, R23 ;  /* 0x00000017b49b7220 */ /* 0x040fe20000400000 */
[----:B------:R-:W-:Y:S01]  /*bee0*/  LEA.HI.X.SX32 R149, R9, R0, 0x1, P6 ;  /* 0x0000000009957211 */ /* 0x000fe200030f0eff */
[C---:B------:R-:W-:Y:S01]  /*bef0*/  FMUL R176, R180.reuse, R20 ;  /* 0x00000014b4b07220 */ /* 0x040fe20000400000 */
[----:B------:R-:W-:Y:S01]  /*bf00*/  LEA R146, P6, R69, R2, 0x1 ;  /* 0x0000000245927211 */ /* 0x000fe200078c08ff */
[----:B------:R-:W-:-:S02]  /*bf10*/  FMUL R151, R180, R18 ;  /* 0x00000012b4977220 */ /* 0x000fc40000400000 */
[C---:B------:R-:W-:Y:S01]  /*bf20*/  FMUL R169, R180.reuse, R16 ;  /* 0x00000010b4a97220 */ /* 0x040fe20000400000 */
[----:B------:R-:W-:Y:S01]  /*bf30*/  LEA.HI.X.SX32 R147, R69, R0, 0x1, P6 ;  /* 0x0000000045937211 */ /* 0x000fe200030f0eff */
[C---:B------:R-:W-:Y:S02]  /*bf40*/  FMUL R170, R180.reuse, R11 ;  /* 0x0000000bb4aa7220 */ /* 0x040fe40000400000 */
[C---:B------:R-:W-:Y:S02]  /*bf50*/  FMUL R159, R180.reuse, R159 ;  /* 0x0000009fb49f7220 */ /* 0x040fe40000400000 */
[----:B------:R-:W-:Y:S02]  /*bf60*/  FMUL R158, R180, R167 ;  /* 0x000000a7b49e7220 */ /* 0x000fe40000400000 */
[----:B------:R-:W-:Y:S02]  /*bf70*/  IMAD R47, R14, 0x2, R69 ;  /* 0x000000020e2f7824 */ /* 0x000fe400078e0245 */
[----:B------:R-:W-:-:S02]  /*bf80*/  FMUL R180, R180, R166 ;  /* 0x000000a6b4b47220 */ /* 0x000fc40000400000 */
[----:B------:R-:W-:Y:S01]  /*bf90*/  FMUL R166, R68, R24 ;  /* 0x0000001844a67220 */ /* 0x000fe20000400000 */
[C---:B------:R-:W-:Y:S01]  /*bfa0*/  LEA R144, P6, R47.reuse, R2, 0x1 ;  /* 0x000000022f907211 */ /* 0x040fe200078c08ff */
[C---:B------:R-:W-:Y:S02]  /*bfb0*/  FMUL R24, R138.reuse, R41 ;  /* 0x000000298a187220 */ /* 0x040fe40000400000 */
[----:B------:R-:W-:Y:S01]  /*bfc0*/  FMUL R18, R138, R45 ;  /* 0x0000002d8a127220 */ /* 0x000fe20000400000 */
[----:B------:R-:W-:Y:S01]  /*bfd0*/  LEA R45, R14, R47, 0x1 ;  /* 0x0000002f0e2d7211 */ /* 0x000fe200078e08ff */
[C---:B------:R-:W-:Y:S01]  /*bfe0*/  FMUL R20, R138.reuse, R60 ;  /* 0x0000003c8a147220 */ /* 0x040fe20000400000 */
[----:B------:R-:W-:Y:S01]  /*bff0*/  LEA.HI.X.SX32 R145, R47, R0, 0x1, P6 ;  /* 0x000000002f917211 */ /* 0x000fe200030f0eff */
[----:B------:R-:W-:Y:S01]  /*c000*/  FMUL R41, R138, R64 ;  /* 0x000000408a297220 */ /* 0x000fe20000400000 */
[----:B------:R-:W-:Y:S01]  /*c010*/  LEA R142, P6, R45, R2, 0x1 ;  /* 0x000000022d8e7211 */ /* 0x000fe200078c08ff */
[----:B------:R-:W-:-:S02]  /*c020*/  FMUL R182, R68, R22 ;  /* 0x0000001644b67220 */ /* 0x000fc40000400000 */
[----:B------:R-:W-:Y:S01]  /*c030*/  FMUL R22, R138, R44 ;  /* 0x0000002c8a167220 */ /* 0x000fe20000400000 */
[----:B------:R-:W-:Y:S01]  /*c040*/  F2FP.BF16.PACK_AB R20, R20, R41 ;  /* 0x000000291414723e */ /* 0x000fe200000010ff */
[----:B------:R-:W-:Y:S01]  /*c050*/  FMUL R9, R138, R48 ;  /* 0x000000308a097220 */ /* 0x000fe20000400000 */
[----:B------:R-:W-:Y:S01]  /*c060*/  LEA.HI.X.SX32 R143, R45, R0, 0x1, P6 ;  /* 0x000000002d8f7211 */ /* 0x000fe200030f0eff */
[----:B------:R-:W-:Y:S02]  /*c070*/  IMAD R41, R14, 0x2, R45 ;  /* 0x000000020e297824 */ /* 0x000fe400078e022d */
[----:B------:R-:W-:Y:S01]  /*c080*/  FMUL R177, R68, R10 ;  /* 0x0000000a44b17220 */ /* 0x000fe20000400000 */
[----:B------:R-:W-:Y:S01]  /*c090*/  F2FP.BF16.PACK_AB R22, R22, R9 ;  /* 0x000000091616723e */ /* 0x000fe200000010ff */
[----:B------:R-:W-:Y:S01]  /*c0a0*/  FMUL R11, R139, R162 ;  /* 0x000000a28b0b7220 */ /* 0x000fe20000400000 */
[----:B------:R-:W-:Y:S01]  /*c0b0*/  LEA R9, R14, R41, 0x1 ;  /* 0x000000290e097211 */ /* 0x000fe200078e08ff */
[----:B------:R-:W-:Y:S01]  /*c0c0*/  FMUL R183, R68, R8 ;  /* 0x0000000844b77220 */ /* 0x000fe20000400000 */
[----:B------:R-:W-:Y:S01]  /*c0d0*/  LEA R140, P6, R41, R2, 0x1 ;  /* 0x00000002298c7211 */ /* 0x000fe200078c08ff */
[----:B------:R-:W-:-:S02]  /*c0e0*/  FMUL R162, R139, R43 ;  /* 0x0000002b8ba27220 */ /* 0x000fc40000400000 */
[----:B------:R-:W-:Y:S01]  /*c0f0*/  FMUL R10, R139, R46 ;  /* 0x0000002e8b0a7220 */ /* 0x000fe20000400000 */
[----:B------:R-:W-:Y:S01]  /*c100*/  LEA.HI.X.SX32 R141, R41, R0, 0x1, P6 ;  /* 0x00000000298d7211 */ /* 0x000fe200030f0eff */
[C---:B------:R-:W-:Y:S02]  /*c110*/  FMUL R25, R139.reuse, R50 ;  /* 0x000000328b197220 */ /* 0x040fe40000400000 */
[C---:B------:R-:W-:Y:S02]  /*c120*/  FMUL R27, R139.reuse, R163 ;  /* 0x000000a38b1b7220 */ /* 0x040fe40000400000 */
[C---:B------:R-:W-:Y:S01]  /*c130*/  FMUL R42, R139.reuse, R42 ;  /* 0x0000002a8b2a7220 */ /* 0x040fe20000400000 */
        /* <DEDUP_REMOVED lines=8> */
[C---:B------:R-:W-:Y:S02]  /*c1c0*/  FMUL R43, R139.reuse, R58 ;  /* 0x0000003a8b2b7220 */ /* 0x040fe40000400000 */
[----:B------:R-:W-:Y:S01]  /*c1d0*/  FMUL R63, R139, R63 ;  /* 0x0000003f8b3f7220 */ /* 0x000fe20000400000 */
[----:B------:R-:W-:Y:S01]  /*c1e0*/  F2FP.BF16.PACK_AB R25, R55, R46 ;  /* 0x0000002e3719723e */ /* 0x000fe200000010ff */
[C---:B------:R-:W-:Y:S02]  /*c1f0*/  FMUL R8, R139.reuse, R62 ;  /* 0x0000003e8b087220 */ /* 0x040fe40000400000 */
[----:B------:R-:W-:Y:S02]  /*c200*/  FMUL R50, R139, R67 ;  /* 0x000000438b327220 */ /* 0x000fe40000400000 */
[C---:B------:R-:W-:Y:S02]  /*c210*/  FMUL R167, R68.reuse, R21 ;  /* 0x0000001544a77220 */ /* 0x040fe40000400000 */
[----:B------:R-:W-:-:S02]  /*c220*/  FMUL R181, R68, R19 ;  /* 0x0000001344b57220 */ /* 0x000fc40000400000 */
[----:B------:R-:W-:Y:S02]  /*c230*/  FMUL R186, R68, R17 ;  /* 0x0000001144ba7220 */ /* 0x000fe40000400000 */
[----:B------:R-:W-:Y:S02]  /*c240*/  FMUL R139, R139, R66 ;  /* 0x000000428b8b7220 */ /* 0x000fe40000400000 */
[C---:B------:R-:W-:Y:S02]  /*c250*/  FMUL R19, R138.reuse, R161 ;  /* 0x000000a18a137220 */ /* 0x040fe40000400000 */
[----:B------:R-:W-:Y:S01]  /*c260*/  FMUL R23, R138, R160 ;  /* 0x000000a08a177220 */ /* 0x000fe20000400000 */
[----:B------:R-:W-:Y:S01]  /*c270*/  F2FP.BF16.PACK_AB R8, R8, R139 ;  /* 0x0000008b0808723e */ /* 0x000fe200000010ff */
[C---:B------:R-:W-:Y:S01]  /*c280*/  FMUL R40, R138.reuse, R40 ;  /* 0x000000288a287220 */ /* 0x040fe20000400000 */
[----:B------:R-:W-:Y:S01]  /*c290*/  F2FP.BF16.PACK_AB R19, R19, R24 ;  /* 0x000000181313723e */ /* 0x000fe200000010ff */
[C---:B------:R-:W-:Y:S01]  /*c2a0*/  FMUL R49, R138.reuse, R49 ;  /* 0x000000318a317220 */ /* 0x040fe20000400000 */
[----:B------:R-:W-:Y:S01]  /*c2b0*/  F2FP.BF16.PACK_AB R24, R63, R50 ;  /* 0x000000323f18723e */ /* 0x000fe200000010ff */
[C---:B------:R-:W-:Y:S01]  /*c2c0*/  FMUL R17, R138.reuse, R53 ;  /* 0x000000358a117220 */ /* 0x040fe20000400000 */
[----:B------:R-:W-:Y:S01]  /*c2d0*/  F2FP.BF16.PACK_AB R23, R23, R40 ;  /* 0x000000281717723e */ /* 0x000fe200000010ff */
[----:B------:R-:W-:Y:S01]  /*c2e0*/  FMUL R21, R138, R52 ;  /* 0x000000348a157220 */ /* 0x000fe20000400000 */
[----:B------:R-:W-:Y:S01]  /*c2f0*/  F2FP.BF16.PACK_AB R18, R18, R49 ;  /* 0x000000311212723e */ /* 0x000fe200000010ff */
[C---:B------:R-:W-:Y:S01]  /*c300*/  FMUL R44, R138.reuse, R57 ;  /* 0x000000398a2c7220 */ /* 0x040fe20000400000 */
[----:B------:R-:W-:Y:S01]  /*c310*/  STS.128 [R98+0x480], R24 ;  /* 0x0004801862007388 */ /* 0x000fe20000000c00 */
[----:B------:R-:W-:-:S02]  /*c320*/  FMUL R56, R138, R56 ;  /* 0x000000388a387220 */ /* 0x000fc40000400000 */
[C---:B------:R-:W-:Y:S01]  /*c330*/  FMUL R16, R138.reuse, R61 ;  /* 0x0000003d8a107220 */ /* 0x040fe20000400000 */
[----:B------:R-:W-:Y:S01]  /*c340*/  F2FP.BF16.PACK_AB R17, R17, R44 ;  /* 0x0000002c1111723e */ /* 0x000fe200000010ff */
[----:B------:R-:W-:Y:S01]  /*c350*/  FMUL R65, R138, R65 ;  /* 0x000000418a417220 */ /* 0x000fe20000400000 */
[----:B------:R-:W-:Y:S01]  /*c360*/  LEA R138, P6, R9, R2, 0x1 ;  /* 0x00000002098a7211 */ /* 0x000fe200078c08ff */
[----:B------:R-:W-:Y:S01]  /*c370*/  IMAD R41, R14, 0x2, R9 ;  /* 0x000000020e297824 */ /* 0x000fe200078e0209 */
[----:B------:R-:W-:Y:S01]  /*c380*/  F2FP.BF16.PACK_AB R21, R21, R56 ;  /* 0x000000381515723e */ /* 0x000fe200000010ff */
[C---:B------:R-:W-:Y:S01]  /*c390*/  FMUL R184, R68.reuse, R73 ;  /* 0x0000004944b87220 */ /* 0x040fe20000400000 */
[----:B------:R-:W-:Y:S01]  /*c3a0*/  LEA.HI.X.SX32 R139, R9, R0, 0x1, P6 ;  /* 0x00000000098b7211 */ /* 0x000fe200030f0eff */
[----:B------:R-:W-:Y:S01]  /*c3b0*/  FMUL R188, R68, R72 ;  /* 0x0000004844bc7220 */ /* 0x000fe20000400000 */
[C---:B------:R-:W-:Y:S01]  /*c3c0*/  LEA R136, P6, R41.reuse, R2, 0x1 ;  /* 0x0000000229887211 */ /* 0x040fe200078c08ff */
[----:B------:R0:W-:Y:S01]  /*c3d0*/  STS.128 [R98], R20 ;  /* 0x0000001462007388 */ /* 0x0001e20000000c00 */
[----:B------:R-:W-:Y:S01]  /*c3e0*/  LEA R45, R14, R41, 0x1 ;  /* 0x000000290e2d7211 */ /* 0x000fe200078e08ff */
[C---:B------:R-:W-:Y:S01]  /*c3f0*/  FMUL R173, R68.reuse, R173 ;  /* 0x000000ad44ad7220 */ /* 0x040fe20000400000 */
[----:B------:R-:W-:Y:S01]  /*c400*/  LEA.HI.X.SX32 R137, R41, R0, 0x1, P6 ;  /* 0x0000000029897211 */ /* 0x000fe200030f0eff */
[C---:B------:R-:W-:Y:S01]  /*c410*/  FMUL R157, R68.reuse, R157 ;  /* 0x0000009d449d7220 */ /* 0x040fe20000400000 */
[C---:B------:R-:W-:Y:S01]  /*c420*/  LEA R70, P6, R45.reuse, R2, 0x1 ;  /* 0x000000022d467211 */ /* 0x040fe200078c08ff */
[----:B------:R-:W-:Y:S01]  /*c430*/  FMUL R156, R68, R156 ;  /* 0x0000009c449c7220 */ /* 0x000fe20000400000 */
[----:B------:R-:W-:Y:S01]  /*c440*/  F2FP.BF16.PACK_AB R16, R16, R65 ;  /* 0x000000411010723e */ /* 0x000fe200000010ff */
[C---:B------:R-:W-:Y:S01]  /*c450*/  FMUL R72, R68.reuse, R165 ;  /* 0x000000a544487220 */ /* 0x040fe20000400000 */
[----:B------:R-:W-:Y:S01]  /*c460*/  LEA.HI.X.SX32 R71, R45, R0, 0x1, P6 ;  /* 0x000000002d477211 */ /* 0x000fe200030f0eff */
[----:B------:R-:W-:Y:S01]  /*c470*/  FMUL R73, R68, R164 ;  /* 0x000000a444497220 */ /* 0x000fe20000400000 */
[----:B------:R-:W-:Y:S01]  /*c480*/  F2FP.BF16.PACK_AB R9, R54, R43 ;  /* 0x0000002b3609723e */ /* 0x000fe200000010ff */
[----:B------:R1:W-:Y:S01]  /*c490*/  STS.128 [R98+0x400], R16 ;  /* 0x0004001062007388 */ /* 0x0003e20000000c00 */
[----:B------:R-:W-:-:S02]  /*c4a0*/  IMAD.SHL.U32 R78, R187, 0x10, RZ ;  /* 0x00000010bb4e7824 */ /* 0x000fc400078e00ff */
[C---:B0-----:R-:W-:Y:S01]  /*c4b0*/  IMAD R21, R14.reuse, 0x2, R45 ;  /* 0x000000020e157824 */ /* 0x041fe200078e022d */
[----:B------:R0:W-:Y:S01]  /*c4c0*/  STS.128 [R98+0x80], R8 ;  /* 0x0000800862007388 */ /* 0x0001e20000000c00 */
[----:B------:R-:W-:Y:S02]  /*c4d0*/  F2FP.BF16.PACK_AB R20, R157, R72 ;  /* 0x000000489d14723e */ /* 0x000fe400000010ff */
[----:B------:R-:W-:Y:S02]  /*c4e0*/  F2FP.BF16.PACK_AB R22, R167, R172 ;  /* 0x000000aca716723e */ /* 0x000fe400000010ff */
[C---:B------:R-:W-:Y:S02]  /*c4f0*/  LEA R68, P6, R21.reuse, R2, 0x1 ;  /* 0x0000000215447211 */ /* 0x040fe400078c08ff */
[----:B------:R-:W-:Y:S02]  /*c500*/  LEA R23, R14, R21, 0x1 ;  /* 0x000000150e177211 */ /* 0x000fe400078e08ff */
[----:B------:R-:W-:-:S02]  /*c510*/  LEA.HI.X.SX32 R69, R21, R0, 0x1, P6 ;  /* 0x0000000015457211 */ /* 0x000fc400030f0eff */
[C---:B------:R-:W-:Y:S01]  /*c520*/  LEA R66, P6, R23.reuse, R2, 0x1 ;  /* 0x0000000217427211 */ /* 0x040fe200078c08ff */
[----:B------:R-:W-:Y:S01]  /*c530*/  IMAD R21, R14, 0x2, R23 ;  /* 0x000000020e157824 */ /* 0x000fe200078e0217 */
[----:B-1----:R-:W-:Y:S02]  /*c540*/  F2FP.BF16.PACK_AB R16, R156, R73 ;  /* 0x000000499c10723e */ /* 0x002fe400000010ff */
[----:B------:R-:W-:Y:S02]  /*c550*/  LEA.HI.X.SX32 R67, R23, R0, 0x1, P6 ;  /* 0x0000000017437211 */ /* 0x000fe400030f0eff */
[C---:B------:R-:W-:Y:S02]  /*c560*/  LEA R64, P6, R21.reuse, R2, 0x1 ;  /* 0x0000000215407211 */ /* 0x040fe400078c08ff */
[----:B------:R-:W-:Y:S02]  /*c570*/  LEA R23, R14, R21, 0x1 ;  /* 0x000000150e177211 */ /* 0x000fe400078e08ff */
[----:B------:R-:W-:-:S02]  /*c580*/  LEA.HI.X.SX32 R65, R21, R0, 0x1, P6 ;  /* 0x0000000015417211 */ /* 0x000fc400030f0eff */
[----:B------:R-:W-:Y:S01]  /*c590*/  LEA R62, P6, R23, R2, 0x1 ;  /* 0x00000002173e7211 */ /* 0x000fe200078c08ff */
[C---:B------:R-:W-:Y:S01]  /*c5a0*/  IMAD R19, R14.reuse, 0x2, R23 ;  /* 0x000000020e137824 */ /* 0x040fe200078e0217 */
[----:B------:R-:W-:Y:S02]  /*c5b0*/  F2FP.BF16.PACK_AB R17, R183, R188 ;  /* 0x000000bcb711723e */ /* 0x000fe400000010ff */
[----:B------:R-:W-:Y:S02]  /*c5c0*/  LEA.HI.X.SX32 R63, R23, R0, 0x1, P6 ;  /* 0x00000000173f7211 */ /* 0x000fe400030f0eff */
[C---:B------:R-:W-:Y:S02]  /*c5d0*/  LEA R60, P6, R19.reuse, R2, 0x1 ;  /* 0x00000002133c7211 */ /* 0x040fe400078c08ff */
[----:B0-----:R-:W-:Y:S02]  /*c5e0*/  LEA R9, R14, R19, 0x1 ;  /* 0x000000130e097211 */ /* 0x001fe400078e08ff */
[----:B------:R-:W-:-:S02]  /*c5f0*/  LEA.HI.X.SX32 R61, R19, R0, 0x1, P6 ;  /* 0x00000000133d7211 */ /* 0x000fc400030f0eff */
[----:B------:R-:W-:Y:S01]  /*c600*/  LEA R58, P6, R9, R2, 0x1 ;  /* 0x00000002093a7211 */ /* 0x000fe200078c08ff */
[C---:B------:R-:W-:Y:S01]  /*c610*/  IMAD R11, R14.reuse, 0x2, R9 ;  /* 0x000000020e0b7824 */ /* 0x040fe200078e0209 */
[----:B------:R-:W-:Y:S02]  /*c620*/  F2FP.BF16.PACK_AB R18, R181, R186 ;  /* 0x000000bab512723e */ /* 0x000fe400000010ff */
        /* <DEDUP_REMOVED lines=8> */
[C---:B------:R-:W-:Y:S01]  /*c6b0*/  LEA R52, P6, R11.reuse, R2, 0x1 ;  /* 0x000000020b347211 */ /* 0x040fe200078c08ff */
[----:B------:R0:W-:Y:S01]  /*c6c0*/  STS.128 [R98+0x100], R16 ;  /* 0x0001001062007388 */ /* 0x0001e20000000c00 */
[----:B------:R-:W-:Y:S02]  /*c6d0*/  LEA R25, R14, R11, 0x1 ;  /* 0x0000000b0e197211 */ /* 0x000fe400078e08ff */
[----:B------:R-:W-:-:S02]  /*c6e0*/  LEA.HI.X.SX32 R53, R11, R0, 0x1, P6 ;  /* 0x000000000b357211 */ /* 0x000fc400030f0eff */
[----:B------:R-:W-:Y:S02]  /*c6f0*/  LEA R50, P6, R25, R2, 0x1 ;  /* 0x0000000219327211 */ /* 0x000fe400078c08ff */
[----:B------:R-:W-:Y:S02]  /*c700*/  F2FP.BF16.PACK_AB R21, R177, R184 ;  /* 0x000000b8b115723e */ /* 0x000fe400000010ff */
[----:B------:R-:W-:Y:S02]  /*c710*/  LEA.HI.X.SX32 R51, R25, R0, 0x1, P6 ;  /* 0x0000000019337211 */ /* 0x000fe400030f0eff */
[----:B------:R-:W-:Y:S02]  /*c720*/  F2FP.BF16.PACK_AB R23, R173, R166 ;  /* 0x000000a6ad17723e */ /* 0x000fe400000010ff */
[----:B------:R-:W-:Y:S02]  /*c730*/  F2FP.BF16.PACK_AB R8, R171, R180 ;  /* 0x000000b4ab08723e */ /* 0x000fe400000010ff */
[----:B------:R-:W-:Y:S01]  /*c740*/  F2FP.BF16.PACK_AB R9, R169, R178 ;  /* 0x000000b2a909723e */ /* 0x000fe200000010ff */
[----:B0-----:R-:W-:Y:S01]  /*c750*/  IMAD R17, R14, 0x2, R25 ;  /* 0x000000020e117824 */ /* 0x001fe200078e0219 */
[----:B------:R-:W-:Y:S01]  /*c760*/  F2FP.BF16.PACK_AB R10, R155, R176 ;  /* 0x000000b09b0a723e */ /* 0x000fe200000010ff */
[----:B------:R0:W-:Y:S01]  /*c770*/  STS.128 [R98+0x500], R20 ;  /* 0x0005001462007388 */ /* 0x0001e20000000c00 */
[----:B------:R-:W-:-:S02]  /*c780*/  F2FP.BF16.PACK_AB R11, R174, R153 ;  /* 0x00000099ae0b723e */ /* 0x000fc400000010ff */
[C---:B------:R-:W-:Y:S02]  /*c790*/  LEA R48, P6, R17.reuse, R2, 0x1 ;  /* 0x0000000211307211 */ /* 0x040fe400078c08ff */
[C---:B------:R-:W-:Y:S01]  /*c7a0*/  LEA R19, R14.reuse, R17, 0x1 ;  /* 0x000000110e137211 */ /* 0x040fe200078e08ff */
[----:B------:R1:W-:Y:S01]  /*c7b0*/  STS.128 [R98+0x180], R8 ;  /* 0x0001800862007388 */ /* 0x0003e20000000c00 */
[----:B------:R-:W-:Y:S02]  /*c7c0*/  LEA.HI.X.SX32 R49, R17, R0, 0x1, P6 ;  /* 0x0000000011317211 */ /* 0x000fe400030f0eff */
[----:B------:R-:W-:Y:S01]  /*c7d0*/  LEA R46, P6, R19, R2, 0x1 ;  /* 0x00000002132e7211 */ /* 0x000fe200078c08ff */
[----:B------:R-:W-:Y:S01]  /*c7e0*/  IMAD R25, R14, 0x2, R19 ;  /* 0x000000020e197824 */ /* 0x000fe200078e0213 */
[----:B------:R-:W-:Y:S02]  /*c7f0*/  F2FP.BF16.PACK_AB R16, R159, R158 ;  /* 0x0000009e9f10723e */ /* 0x000fe400000010ff */
[----:B------:R-:W-:-:S02]  /*c800*/  LEA.HI.X.SX32 R47, R19, R0, 0x1, P6 ;  /* 0x00000000132f7211 */ /* 0x000fc400030f0eff */
[C---:B------:R-:W-:Y:S02]  /*c810*/  LEA R44, P6, R25.reuse, R2, 0x1 ;  /* 0x00000002192c7211 */ /* 0x040fe400078c08ff */
[C---:B------:R-:W-:Y:S02]  /*c820*/  LEA R27, R14.reuse, R25, 0x1 ;  /* 0x000000190e1b7211 */ /* 0x040fe400078e08ff */
[----:B------:R-:W-:Y:S02]  /*c830*/  LEA.HI.X.SX32 R45, R25, R0, 0x1, P6 ;  /* 0x00000000192d7211 */ /* 0x000fe400030f0eff */
[C---:B------:R-:W-:Y:S01]  /*c840*/  LEA R40, P6, R27.reuse, R2, 0x1 ;  /* 0x000000021b287211 */ /* 0x040fe200078c08ff */
[----:B0-----:R-:W-:Y:S01]  /*c850*/  IMAD R21, R14, 0x2, R27 ;  /* 0x000000020e157824 */ /* 0x001fe200078e021b */
[----:B-1----:R-:W-:Y:S02]  /*c860*/  F2FP.BF16.PACK_AB R8, R36, R133 ;  /* 0x000000852408723e */ /* 0x002fe400000010ff */
[----:B------:R-:W-:-:S02]  /*c870*/  LEA.HI.X.SX32 R41, R27, R0, 0x1, P6 ;  /* 0x000000001b297211 */ /* 0x000fc400030f0eff */
[C---:B------:R-:W-:Y:S02]  /*c880*/  LEA R36, P6, R21.reuse, R2, 0x1 ;  /* 0x0000000215247211 */ /* 0x040fe400078c08ff */
[----:B------:R-:W-:Y:S02]  /*c890*/  LEA R23, R14, R21, 0x1 ;  /* 0x000000150e177211 */ /* 0x000fe400078e08ff */
[----:B------:R-:W-:Y:S02]  /*c8a0*/  F2FP.BF16.PACK_AB R10, R32, R37 ;  /* 0x00000025200a723e */ /* 0x000fe400000010ff */
[----:B------:R-:W-:Y:S01]  /*c8b0*/  LEA.HI.X.SX32 R37, R21, R0, 0x1, P6 ;  /* 0x0000000015257211 */ /* 0x000fe200030f0eff */
[----:B------:R-:W-:Y:S01]  /*c8c0*/  IMAD R21, R14, 0x2, R23 ;  /* 0x000000020e157824 */ /* 0x000fe200078e0217 */
[----:B------:R-:W-:Y:S02]  /*c8d0*/  LEA R32, P6, R23, R2, 0x1 ;  /* 0x0000000217207211 */ /* 0x000fe400078c08ff */
[----:B------:R-:W-:-:S02]  /*c8e0*/  F2FP.BF16.PACK_AB R11, R28, R33 ;  /* 0x000000211c0b723e */ /* 0x000fc400000010ff */
[----:B------:R-:W-:Y:S02]  /*c8f0*/  LEA.HI.X.SX32 R33, R23, R0, 0x1, P6 ;  /* 0x0000000017217211 */ /* 0x000fe400030f0eff */
[----:B------:R-:W-:Y:S02]  /*c900*/  LEA R28, P6, R21, R2, 0x1 ;  /* 0x00000002151c7211 */ /* 0x000fe400078c08ff */
[----:B------:R-:W-:Y:S02]  /*c910*/  LEA R23, R14, R21, 0x1 ;  /* 0x000000150e177211 */ /* 0x000fe400078e08ff */
[----:B------:R-:W-:Y:S02]  /*c920*/  F2FP.BF16.PACK_AB R17, R151, R170 ;  /* 0x000000aa9711723e */ /* 0x000fe400000010ff */
[----:B------:R-:W-:Y:S02]  /*c930*/  F2FP.BF16.PACK_AB R18, R135, R168 ;  /* 0x000000a88712723e */ /* 0x000fe400000010ff */
[----:B------:R-:W-:-:S02]  /*c940*/  F2FP.BF16.PACK_AB R19, R175, R154 ;  /* 0x0000009aaf13723e */ /* 0x000fc400000010ff */
[----:B------:R-:W-:Y:S01]  /*c950*/  LEA.HI.X.SX32 R29, R21, R0, 0x1, P6 ;  /* 0x00000000151d7211 */ /* 0x000fe200030f0eff */
[----:B------:R-:W-:Y:S01]  /*c960*/  IMAD R21, R14, 0x2, R23 ;  /* 0x000000020e157824 */ /* 0x000fe200078e0217 */
[C---:B------:R-:W-:Y:S01]  /*c970*/  LEA R24, P6, R23.reuse, R2, 0x1 ;  /* 0x0000000217187211 */ /* 0x040fe200078c08ff */
[----:B------:R0:W-:Y:S01]  /*c980*/  STS.128 [R98+0x580], R16 ;  /* 0x0005801062007388 */ /* 0x0001e20000000c00 */
[----:B------:R-:W-:Y:S02]  /*c990*/  F2FP.BF16.PACK_AB R9, R152, R131 ;  /* 0x000000839809723e */ /* 0x000fe400000010ff */
[----:B------:R-:W-:Y:S02]  /*c9a0*/  LEA.HI.X.SX32 R25, R23, R0, 0x1, P6 ;  /* 0x0000000017197211 */ /* 0x000fe400030f0eff */
[----:B------:R-:W-:Y:S01]  /*c9b0*/  LEA R20, P6, R21, R2, 0x1 ;  /* 0x0000000215147211 */ /* 0x000fe200078c08ff */
[----:B------:R1:W-:Y:S01]  /*c9c0*/  STS.128 [R98+0x200], R8 ;  /* 0x0002000862007388 */ /* 0x0003e20000000c00 */
[----:B------:R-:W-:-:S02]  /*c9d0*/  F2FP.BF16.PACK_AB R72, R134, R129 ;  /* 0x000000818648723e */ /* 0x000fc400000010ff */
[----:B------:R-:W-:Y:S02]  /*c9e0*/  F2FP.BF16.PACK_AB R73, R127, R130 ;  /* 0x000000827f49723e */ /* 0x000fe400000010ff */
[----:B------:R-:W-:Y:S02]  /*c9f0*/  LOP3.LUT R151, R150, 0x20, RZ, 0x3c, !PT ;  /* 0x0000002096977812 */ /* 0x000fe400078e3cff */
[----:B------:R-:W-:Y:S01]  /*ca00*/  LOP3.LUT R78, R78, 0x70, RZ, 0xc0, !PT ;  /* 0x000000704e4e7812 */ /* 0x000fe200078ec0ff */
[----:B------:R2:W-:Y:S01]  /*ca10*/  STS.128 [R98+0x280], R72 ;  /* 0x0002804862007388 */ /* 0x0005e20000000c00 */
[----:B0-----:R-:W-:Y:S02]  /*ca20*/  LEA R17, R14, R21, 0x1 ;  /* 0x000000150e117211 */ /* 0x001fe400078e08ff */
[----:B------:R-:W-:Y:S01]  /*ca30*/  LEA.HI.X.SX32 R21, R21, R0, 0x1, P6 ;  /* 0x0000000015157211 */ /* 0x000fe200030f0eff */
[----:B------:R-:W-:Y:S01]  /*ca40*/  IMAD.IADD R241, R78, 0x1, R241 ;  /* 0x000000014ef17824 */ /* 0x000fe200078e02f1 */
[----:B------:R-:W-:Y:S01]  /*ca50*/  LEA R16, P6, R17, R2, 0x1 ;  /* 0x0000000211107211 */ /* 0x000fe200078c08ff */
[----:B-1----:R-:W-:-:S03]  /*ca60*/  IMAD R9, R14, 0x2, R17 ;  /* 0x000000020e097824 */ /* 0x002fc600078e0211 */
[----:B------:R-:W-:Y:S02]  /*ca70*/  LEA.HI.X.SX32 R17, R17, R0, 0x1, P6 ;  /* 0x0000000011117211 */ /* 0x000fe400030f0eff */
[----:B------:R-:W-:Y:S02]  /*ca80*/  LEA.HI R251, R251, R241, RZ, 0x1f ;  /* 0x000000f1fbfb7211 */ /* 0x000fe400078ff8ff */
[C---:B------:R-:W-:Y:S02]  /*ca90*/  LEA R12, P6, R9.reuse, R2, 0x1 ;  /* 0x00000002090c7211 */ /* 0x040fe400078c08ff */
[C---:B------:R-:W-:Y:S02]  /*caa0*/  LEA R11, R14.reuse, R9, 0x1 ;  /* 0x000000090e0b7211 */ /* 0x040fe400078e08ff */
[----:B------:R-:W-:Y:S02]  /*cab0*/  LEA.HI.X.SX32 R13, R9, R0, 0x1, P6 ;  /* 0x00000000090d7211 */ /* 0x000fe400030f0eff */
[----:B------:R-:W-:Y:S01]  /*cac0*/  LEA R10, P6, R11, R2, 0x1 ;  /* 0x000000020b0a7211 */ /* 0x000fe200078c08ff */
[----:B------:R-:W-:Y:S01]  /*cad0*/  IMAD R9, R14, 0x2, R11 ;  /* 0x000000020e097824 */ /* 0x000fe200078e020b */
[----:B--2---:R-:W-:-:S02]  /*cae0*/  F2FP.BF16.PACK_AB R72, R38, R119 ;  /* 0x000000772648723e */ /* 0x004fc400000010ff */
[----:B------:R-:W-:Y:S02]  /*caf0*/  LEA.HI.X.SX32 R11, R11, R0, 0x1, P6 ;  /* 0x000000000b0b7211 */ /* 0x000fe400030f0eff */
[C---:B------:R-:W-:Y:S02]  /*cb00*/  LEA R8, P6, R9.reuse, R2, 0x1 ;  /* 0x0000000209087211 */ /* 0x040fe400078c08ff */
[C---:B------:R-:W-:Y:S02]  /*cb10*/  LEA R19, R14.reuse, R9, 0x1 ;  /* 0x000000090e137211 */ /* 0x040fe400078e08ff */
[----:B------:R-:W-:Y:S02]  /*cb20*/  LEA.HI.X.SX32 R9, R9, R0, 0x1, P6 ;  /* 0x0000000009097211 */ /* 0x000fe400030f0eff */
[----:B------:R-:W-:Y:S01]  /*cb30*/  LEA R42, P6, R19, R2, 0x1 ;  /* 0x00000002132a7211 */ /* 0x000fe200078c08ff */
[----:B------:R-:W-:Y:S01]  /*cb40*/  IMAD R23, R14, 0x2, R19 ;  /* 0x000000020e177824 */ /* 0x000fe200078e0213 */
[----:B------:R-:W-:-:S02]  /*cb50*/  F2FP.BF16.PACK_AB R74, R34, R39 ;  /* 0x00000027224a723e */ /* 0x000fc400000010ff */
        /* <DEDUP_REMOVED lines=15> */
[C---:B------:R-:W-:Y:S01]  /*cc50*/  LEA R22, P6, R23.reuse, R2, 0x1 ;  /* 0x0000000217167211 */ /* 0x040fe200078c08ff */
[----:B------:R0:W-:Y:S01]  /*cc60*/  STS.128 [R98+0x300], R72 ;  /* 0x0003004862007388 */ /* 0x0001e20000000c00 */
[C---:B------:R-:W-:Y:S02]  /*cc70*/  LEA R19, R14.reuse, R23, 0x1 ;  /* 0x000000170e137211 */ /* 0x040fe400078e08ff */
[----:B------:R-:W-:Y:S02]  /*cc80*/  LEA.HI.X.SX32 R23, R23, R0, 0x1, P6 ;  /* 0x0000000017177211 */ /* 0x000fe400030f0eff */
[----:B------:R-:W-:Y:S01]  /*cc90*/  LEA R18, P6, R19, R2, 0x1 ;  /* 0x0000000213127211 */ /* 0x000fe200078c08ff */
[----:B------:R-:W-:-:S03]  /*cca0*/  IMAD R89, R14, 0x2, R19 ;  /* 0x000000020e597824 */ /* 0x000fc600078e0213 */
[----:B------:R-:W-:Y:S02]  /*ccb0*/  LEA.HI.X.SX32 R19, R19, R0, 0x1, P6 ;  /* 0x0000000013137211 */ /* 0x000fe400030f0eff */
[----:B------:R-:W-:Y:S02]  /*ccc0*/  LEA R6, P6, R89, R2, 0x1 ;  /* 0x0000000259067211 */ /* 0x000fe400078c08ff */
[C---:B------:R-:W-:Y:S02]  /*ccd0*/  LEA R91, R14.reuse, R89, 0x1 ;  /* 0x000000590e5b7211 */ /* 0x040fe400078e08ff */
[----:B0-----:R-:W-:Y:S02]  /*cce0*/  F2FP.BF16.PACK_AB R75, R7, R108 ;  /* 0x0000006c074b723e */ /* 0x001fe400000010ff */
[----:B------:R-:W-:Y:S01]  /*ccf0*/  LEA.HI.X.SX32 R7, R89, R0, 0x1, P6 ;  /* 0x0000000059077211 */ /* 0x000fe200030f0eff */
[----:B------:R-:W-:Y:S01]  /*cd00*/  IMAD R89, R14, 0x2, R91 ;  /* 0x000000020e597824 */ /* 0x000fe200078e025b */
[----:B------:R-:W-:-:S02]  /*cd10*/  LEA R242, P6, R91, R2, 0x1 ;  /* 0x000000025bf27211 */ /* 0x000fc400078c08ff */
[----:B------:R-:W-:Y:S02]  /*cd20*/  F2FP.BF16.PACK_AB R72, R118, R115 ;  /* 0x000000737648723e */ /* 0x000fe400000010ff */
        /* <DEDUP_REMOVED lines=8> */
[----:B------:R-:W-:Y:S02]  /*cdb0*/  LEA R234, P6, R77, R2, 0x1 ;  /* 0x000000024dea7211 */ /* 0x000fe400078c08ff */
[C---:B------:R-:W-:Y:S02]  /*cdc0*/  LEA R79, R14.reuse, R77, 0x1 ;  /* 0x0000004d0e4f7211 */ /* 0x040fe400078e08ff */
[----:B------:R-:W-:Y:S02]  /*cdd0*/  F2FP.BF16.PACK_AB R74, R107, R110 ;  /* 0x0000006e6b4a723e */ /* 0x000fe400000010ff */
[----:B------:R-:W-:Y:S02]  /*cde0*/  LEA.HI.X.SX32 R235, R77, R0, 0x1, P6 ;  /* 0x000000004deb7211 */ /* 0x000fe400030f0eff */
[----:B------:R-:W-:Y:S01]  /*cdf0*/  LEA R232, P6, R79, R2, 0x1 ;  /* 0x000000024fe87211 */ /* 0x000fe200078c08ff */
[----:B------:R0:W-:Y:S01]  /*ce00*/  STS.128 [R98+0x380], R72 ;  /* 0x0003804862007388 */ /* 0x0001e20000000c00 */
[----:B------:R-:W-:-:S02]  /*ce10*/  LEA R89, R14, R79, 0x1 ;  /* 0x0000004f0e597211 */ /* 0x000fc400078e08ff */
[----:B------:R-:W-:Y:S02]  /*ce20*/  LEA.HI.X.SX32 R233, R79, R0, 0x1, P6 ;  /* 0x000000004fe97211 */ /* 0x000fe400030f0eff */
[C---:B------:R-:W-:Y:S02]  /*ce30*/  LEA R230, P6, R89.reuse, R2, 0x1 ;  /* 0x0000000259e67211 */ /* 0x040fe400078c08ff */
[----:B------:R-:W-:Y:S02]  /*ce40*/  LEA R79, R14, R89, 0x1 ;  /* 0x000000590e4f7211 */ /* 0x000fe400078e08ff */
[----:B------:R-:W-:Y:S02]  /*ce50*/  LEA.HI.X.SX32 R231, R89, R0, 0x1, P6 ;  /* 0x0000000059e77211 */ /* 0x000fe400030f0eff */
[----:B------:R-:W-:-:S04]  /*ce60*/  LEA R228, P6, R79, R2, 0x1 ;  /* 0x000000024fe47211 */ /* 0x000fc800078c08ff */
[----:B------:R-:W-:Y:S02]  /*ce70*/  LEA.HI.X.SX32 R229, R79, R0, 0x1, P6 ;  /* 0x000000004fe57211 */ /* 0x000fe400030f0eff */
[----:B0-----:R-:W-:Y:S02]  /*ce80*/  F2FP.BF16.PACK_AB R72, R106, R103 ;  /* 0x000000676a48723e */ /* 0x001fe400000010ff */
[----:B------:R-:W-:Y:S02]  /*ce90*/  F2FP.BF16.PACK_AB R73, R101, R104 ;  /* 0x000000686549723e */ /* 0x000fe400000010ff */
[----:B------:R-:W-:Y:S02]  /*cea0*/  F2FP.BF16.PACK_AB R74, R99, R102 ;  /* 0x00000066634a723e */ /* 0x000fe400000010ff */
[----:B------:R-:W-:Y:S02]  /*ceb0*/  F2FP.BF16.PACK_AB R75, R15, R100 ;  /* 0x000000640f4b723e */ /* 0x000fe400000010ff */
[----:B------:R-:W-:-:S03]  /*cec0*/  LOP3.LUT R15, R76, 0xff800000, RZ, 0xc0, !PT ;  /* 0xff8000004c0f7812 */ /* 0x000fc600078ec0ff */
[----:B------:R0:W-:Y:S02]  /*ced0*/  STS.128 [R98+0x780], R72 ;  /* 0x0007804862007388 */ /* 0x0001e40000000c00 */
[----:B------:R-:W-:Y:S02]  /*cee0*/  IMAD.IADD R76, R246, 0x1, -R15 ;  /* 0x00000001f64c7824 */ /* 0x000fe400078e0a0f */
[----:B------:R-:W-:Y:S02]  /*cef0*/  BAR.SYNC.DEFER_BLOCKING 0x0 ;  /* 0x0000000000007b1d */ /* 0x000fe40000010000 */
[----:B------:R-:W-:-:S04]  /*cf00*/  FADD R77, R76, -1 ;  /* 0xbf8000004c4d7421 */ /* 0x000fc80000000000 */
[C---:B------:R-:W-:Y:S01]  /*cf10*/  FFMA.FTZ R76, R77.reuse, R252, -0.16845393180847167969 ;  /* 0xbe2c7f304d4c7423 */ /* 0x040fe200000100fc */
[----:B------:R-:W1:Y:S01]  /*cf20*/  I2F R15, R15 ;  /* 0x0000000f000f7306 */ /* 0x000e620000201400 */
[----:B0-----:R-:W-:Y:S02]  /*cf30*/  IMAD R73, R14, 0x2, R79 ;  /* 0x000000020e497824 */ /* 0x001fe400078e024f */
[C---:B------:R-:W-:Y:S01]  /*cf40*/  FFMA.FTZ R72, R77.reuse, R76, 0.1716887056827545166 ;  /* 0x3e2fcf2a4d487423 */ /* 0x040fe2000001004c */
[----:B------:R-:W-:Y:S02]  /*cf50*/  LOP3.LUT R76, R150, 0x40, RZ, 0x3c, !PT ;  /* 0x00000040964c7812 */ /* 0x000fe400078e3cff */
[----:B------:R-:W-:Y:S01]  /*cf60*/  LEA R75, R14, R73, 0x1 ;  /* 0x000000490e4b7211 */ /* 0x000fe200078e08ff */
[----:B------:R-:W-:Y:S01]  /*cf70*/  FFMA.FTZ R72, R77, R72, -0.17900948226451873779 ;  /* 0xbe374e434d487423 */ /* 0x000fe20000010048 */
[----:B------:R-:W-:-:S03]  /*cf80*/  LEA R226, P6, R73, R2, 0x1 ;  /* 0x0000000249e27211 */ /* 0x000fc600078c08ff */
[----:B------:R-:W-:Y:S01]  /*cf90*/  FFMA.FTZ R72, R77, R72, 0.20512372255325317383 ;  /* 0x3e520bf44d487423 */ /* 0x000fe20000010048 */
[----:B------:R-:W-:Y:S01]  /*cfa0*/  LEA.HI.X.SX32 R227, R73, R0, 0x1, P6 ;  /* 0x0000000049e37211 */ /* 0x000fe200030f0eff */
[C---:B------:R-:W-:Y:S01]  /*cfb0*/  IMAD R73, R14.reuse, 0x2, R75 ;  /* 0x000000020e497824 */ /* 0x040fe200078e024b */
[----:B------:R-:W-:Y:S01]  /*cfc0*/  LEA R224, P6, R75, R2, 0x1 ;  /* 0x000000024be07211 */ /* 0x000fe200078c08ff */
[----:B------:R-:W0:Y:S01]  /*cfd0*/  LDS.128 R124, [R150] ;  /* 0x00000000967c7984 */ /* 0x000e220000000c00 */
[----:B------:R-:W-:Y:S02]  /*cfe0*/  FFMA.FTZ R72, R77, R72, -0.24046532809734344482 ;  /* 0xbe763c8b4d487423 */ /* 0x000fe40000010048 */
[----:B------:R-:W-:Y:S01]  /*cff0*/  LEA.HI.X.SX32 R225, R75, R0, 0x1, P6 ;  /* 0x000000004be17211 */ /* 0x000fe200030f0eff */
[----:B------:R-:W2:Y:S01]  /*d000*/  LDS.128 R120, [R151] ;  /* 0x0000000097787984 */ /* 0x000ea20000000c00 */
[C---:B------:R-:W-:Y:S01]  /*d010*/  LEA R75, R14.reuse, R73, 0x1 ;  /* 0x000000490e4b7211 */ /* 0x040fe200078e08ff */
[----:B------:R-:W-:Y:S01]  /*d020*/  FFMA.FTZ R72, R77, R72, 0.28857114911079406738 ;  /* 0x3e93bf994d487423 */ /* 0x000fe20000010048 */
[----:B------:R-:W-:Y:S01]  /*d030*/  LEA R222, P6, R73, R2, 0x1 ;  /* 0x0000000249de7211 */ /* 0x000fe200078c08ff */
[----:B------:R-:W3:Y:S02]  /*d040*/  LDS.128 R116, [R76] ;  /* 0x000000004c747984 */ /* 0x000ee40000000c00 */
[----:B------:R-:W-:Y:S01]  /*d050*/  FFMA.FTZ R74, R77, R72, -0.36067417263984680176 ;  /* 0xbeb8aa494d4a7423 */ /* 0x000fe20000010048 */
[----:B------:R-:W-:Y:S01]  /*d060*/  LEA.HI.X.SX32 R223, R73, R0, 0x1, P6 ;  /* 0x0000000049df7211 */ /* 0x000fe200030f0eff */
[----:B------:R-:W-:Y:S01]  /*d070*/  IMAD R73, R14, 0x2, R75 ;  /* 0x000000020e497824 */ /* 0x000fe200078e024b */
[----:B------:R-:W-:Y:S01]  /*d080*/  LEA R220, P6, R75, R2, 0x1 ;  /* 0x000000024bdc7211 */ /* 0x000fe200078c08ff */
[----:B------:R-:W-:Y:S01]  /*d090*/  LDS.128 R108, [R150+0x800] ;  /* 0x00080000966c7984 */ /* 0x000fe20000000c00 */
[----:B------:R-:W-:Y:S01]  /*d0a0*/  LOP3.LUT R72, R150, 0x60, RZ, 0x3c, !PT ;  /* 0x0000006096487812 */ /* 0x000fe200078e3cff */
[----:B------:R-:W-:Y:S01]  /*d0b0*/  FFMA.FTZ R74, R77, R74, 0.48089820146560668945 ;  /* 0x3ef6384a4d4a7423 */ /* 0x000fe2000001004a */
[----:B------:R-:W-:Y:S01]  /*d0c0*/  LEA.HI.X.SX32 R221, R75, R0, 0x1, P6 ;  /* 0x000000004bdd7211 */ /* 0x000fe200030f0eff */
[----:B------:R-:W-:Y:S01]  /*d0d0*/  LDS.128 R104, [R151+0x800] ;  /* 0x0008000097687984 */ /* 0x000fe20000000c00 */
[----:B------:R-:W-:Y:S01]  /*d0e0*/  LEA R218, P6, R73, R2, 0x1 ;  /* 0x0000000249da7211 */ /* 0x000fe200078c08ff */
[----:B------:R-:W-:Y:S01]  /*d0f0*/  FFMA.FTZ R74, R77, R74, -0.72134751081466674805 ;  /* 0xbf38aa3b4d4a7423 */ /* 0x000fe2000001004a */
[C---:B------:R-:W-:Y:S01]  /*d100*/  LEA R75, R14.reuse, R73, 0x1 ;  /* 0x000000490e4b7211 */ /* 0x040fe200078e08ff */
[----:B------:R-:W4:Y:S01]  /*d110*/  LDS.128 R112, [R72] ;  /* 0x0000000048707984 */ /* 0x000f220000000c00 */
[----:B------:R-:W-:Y:S01]  /*d120*/  LEA.HI.X.SX32 R219, R73, R0, 0x1, P6 ;  /* 0x0000000049db7211 */ /* 0x000fe200030f0eff */
[----:B------:R-:W-:Y:S01]  /*d130*/  FMUL R74, R77, R74 ;  /* 0x0000004a4d4a7220 */ /* 0x000fe20000400000 */
[----:B------:R-:W-:Y:S01]  /*d140*/  LEA R216, P6, R75, R2, 0x1 ;  /* 0x000000024bd87211 */ /* 0x000fe200078c08ff */
[----:B------:R-:W5:Y:S01]  /*d150*/  LDS.128 R100, [R76+0x800] ;  /* 0x000800004c647984 */ /* 0x000f620000000c00 */
[C---:B------:R-:W-:Y:S01]  /*d160*/  LEA R73, R14.reuse, R75, 0x1 ;  /* 0x0000004b0e497211 */ /* 0x040fe200078e08ff */
[----:B------:R-:W-:Y:S01]  /*d170*/  FMUL R74, R77, R74 ;  /* 0x0000004a4d4a7220 */ /* 0x000fe20000400000 */
[----:B------:R-:W-:Y:S01]  /*d180*/  LEA.HI.X.SX32 R217, R75, R0, 0x1, P6 ;  /* 0x000000004bd97211 */ /* 0x000fe200030f0eff */
[----:B------:R-:W-:Y:S01]  /*d190*/  LDS.128 R132, [R151+0x1000] ;  /* 0x0010000097847984 */ /* 0x000fe20000000c00 */
[----:B------:R-:W-:Y:S01]  /*d1a0*/  LEA R214, P6, R73, R2, 0x1 ;  /* 0x0000000249d67211 */ /* 0x000fe200078c08ff */
[----:B------:R-:W-:Y:S01]  /*d1b0*/  FFMA.FTZ R250, R77, 1.4426950216293334961, R74 ;  /* 0x3fb8aa3b4dfa7823 */ /* 0x000fe2000001004a */
[----:B------:R-:W-:Y:S01]  /*d1c0*/  LEA R75, R14, R73, 0x1 ;  /* 0x000000490e4b7211 */ /* 0x000fe200078e08ff */
[----:B------:R-:W-:Y:S01]  /*d1d0*/  LDS.128 R128, [R76+0x1000] ;  /* 0x001000004c807984 */ /* 0x000fe20000000c00 */
[----:B------:R-:W-:-:S02]  /*d1e0*/  LEA.HI.X.SX32 R215, R73, R0, 0x1, P6 ;  /* 0x0000000049d77211 */ /* 0x000fc400030f0eff */
[C---:B------:R-:W-:Y:S01]  /*d1f0*/  LEA R212, P6, R75.reuse, R2, 0x1 ;  /* 0x000000024bd47211 */ /* 0x040fe200078c08ff */
[----:B------:R-:W-:Y:S01]  /*d200*/  LDS.128 R88, [R72+0x1000] ;  /* 0x0010000048587984 */ /* 0x000fe20000000c00 */
[C---:B------:R-:W-:Y:S02]  /*d210*/  LEA R73, R14.reuse, R75, 0x1 ;  /* 0x0000004b0e497211 */ /* 0x040fe400078e08ff */
[----:B------:R-:W-:Y:S01]  /*d220*/  LEA.HI.X.SX32 R213, R75, R0, 0x1, P6 ;  /* 0x000000004bd57211 */ /* 0x000fe200030f0eff */
[----:B0-----:R0:W-:Y:S01]  /*d230*/  STG.E.U16 [R96.64], R124 ;  /* 0x0000007c60007986 */ /* 0x0011e2000c101504 */
[C---:B------:R-:W-:Y:S01]  /*d240*/  LEA R206, P6, R73.reuse, R2, 0x1 ;  /* 0x0000000249ce7211 */ /* 0x040fe200078c08ff */
[----:B------:R-:W-:Y:S02]  /*d250*/  IMAD R75, R14, 0x2, R73 ;  /* 0x000000020e4b7824 */ /* 0x000fe400078e0249 */
[----:B------:R-:W1:Y:S01]  /*d260*/  LDS.128 R96, [R72+0x800] ;  /* 0x0008000048607984 */ /* 0x000e620000000c00 */
[----:B------:R-:W-:-:S02]  /*d270*/  LEA.HI.X.SX32 R207, R73, R0, 0x1, P6 ;  /* 0x0000000049cf7211 */ /* 0x000fc400030f0eff */
[C---:B------:R-:W-:Y:S01]  /*d280*/  LEA R210, P6, R75.reuse, R2, 0x1 ;  /* 0x000000024bd27211 */ /* 0x040fe200078c08ff */
[----:B--2---:R2:W-:Y:S01]  /*d290*/  STG.E.U16 [R94.64], R120 ;  /* 0x000000785e007986 */ /* 0x0045e2000c101504 */
[C---:B------:R-:W-:Y:S02]  /*d2a0*/  LEA R73, R14.reuse, R75, 0x1 ;  /* 0x0000004b0e497211 */ /* 0x040fe400078e08ff */
[----:B------:R-:W-:Y:S01]  /*d2b0*/  LEA.HI.X.SX32 R211, R75, R0, 0x1, P6 ;  /* 0x000000004bd37211 */ /* 0x000fe200030f0eff */
[----:B---3--:R-:W-:Y:S01]  /*d2c0*/  STG.E.U16 [R92.64], R116 ;  /* 0x000000745c007986 */ /* 0x008fe2000c101504 */
[C---:B------:R-:W-:Y:S02]  /*d2d0*/  LEA R208, P6, R73.reuse, R2, 0x1 ;  /* 0x0000000249d07211 */ /* 0x040fe400078c08ff */
[----:B------:R-:W-:Y:S01]  /*d2e0*/  LEA R75, R14, R73, 0x1 ;  /* 0x000000490e4b7211 */ /* 0x000fe200078e08ff */
[----:B------:R-:W3:Y:S01]  /*d2f0*/  LDS.128 R92, [R150+0x1000] ;  /* 0x00100000965c7984 */ /* 0x000ee20000000c00 */
[----:B------:R-:W-:-:S02]  /*d300*/  LEA.HI.X.SX32 R209, R73, R0, 0x1, P6 ;  /* 0x0000000049d17211 */ /* 0x000fc400030f0eff */
[C---:B------:R-:W-:Y:S01]  /*d310*/  LEA R194, P6, R75.reuse, R2, 0x1 ;  /* 0x000000024bc27211 */ /* 0x040fe200078c08ff */
[----:B------:R-:W-:Y:S01]  /*d320*/  IMAD R73, R14, 0x2, R75 ;  /* 0x000000020e497824 */ /* 0x000fe200078e024b */
[----:B----4-:R-:W-:Y:S01]  /*d330*/  STG.E.U16 [R86.64], R112 ;  /* 0x0000007056007986 */ /* 0x010fe2000c101504 */
[----:B0-----:R-:W-:Y:S02]  /*d340*/  PRMT R124, R124, 0x7632, R124 ;  /* 0x000076327c7c7816 */ /* 0x001fe4000000007c */
[----:B------:R-:W-:Y:S01]  /*d350*/  LEA.HI.X.SX32 R195, R75, R0, 0x1, P6 ;  /* 0x000000004bc37211 */ /* 0x000fe200030f0eff */
[----:B------:R-:W-:Y:S01]  /*d360*/  STG.E.U16 [R84.64], R108 ;  /* 0x0000006c54007986 */ /* 0x000fe2000c101504 */
[C---:B------:R-:W-:Y:S02]  /*d370*/  LEA R192, P6, R73.reuse, R2, 0x1 ;  /* 0x0000000249c07211 */ /* 0x040fe400078c08ff */
[----:B------:R-:W-:Y:S01]  /*d380*/  LEA R75, R14, R73, 0x1 ;  /* 0x000000490e4b7211 */ /* 0x000fe200078e08ff */
[----:B------:R-:W0:Y:S01]  /*d390*/  LDS.128 R84, [R150+0x1800] ;  /* 0x0018000096547984 */ /* 0x000e220000000c00 */
[----:B------:R-:W-:-:S02]  /*d3a0*/  LEA.HI.X.SX32 R193, R73, R0, 0x1, P6 ;  /* 0x0000000049c17211 */ /* 0x000fc400030f0eff */
[C---:B------:R-:W-:Y:S01]  /*d3b0*/  LEA R190, P6, R75.reuse, R2, 0x1 ;  /* 0x000000024bbe7211 */ /* 0x040fe200078c08ff */
[----:B------:R-:W-:Y:S01]  /*d3c0*/  STG.E.U16 [R82.64], R104 ;  /* 0x0000006852007986 */ /* 0x000fe2000c101504 */
[C---:B------:R-:W-:Y:S02]  /*d3d0*/  LEA R73, R14.reuse, R75, 0x1 ;  /* 0x0000004b0e497211 */ /* 0x040fe400078e08ff */
[----:B------:R-:W-:Y:S01]  /*d3e0*/  LEA.HI.X.SX32 R191, R75, R0, 0x1, P6 ;  /* 0x000000004bbf7211 */ /* 0x000fe200030f0eff */
[----:B-----5:R-:W-:Y:S01]  /*d3f0*/  STG.E.U16 [R80.64], R100 ;  /* 0x0000006450007986 */ /* 0x020fe2000c101504 */
[C---:B------:R-:W-:Y:S01]  /*d400*/  LEA R188, P6, R73.reuse, R2, 0x1 ;  /* 0x0000000249bc7211 */ /* 0x040fe200078c08ff */
[----:B------:R-:W-:Y:S01]  /*d410*/  IMAD R75, R14, 0x2, R73 ;  /* 0x000000020e4b7824 */ /* 0x000fe200078e0249 */
[----:B--2---:R-:W-:Y:S01]  /*d420*/  PRMT R120, R120, 0x7632, R120 ;  /* 0x0000763278787816 */ /* 0x004fe20000000078 */
[----:B------:R2:W4:Y:S01]  /*d430*/  LDS.128 R80, [R151+0x1800] ;  /* 0x0018000097507984 */ /* 0x0005220000000c00 */
[----:B------:R-:W-:-:S02]  /*d440*/  LEA.HI.X.SX32 R189, R73, R0, 0x1, P6 ;  /* 0x0000000049bd7211 */ /* 0x000fc400030f0eff */
[C---:B------:R-:W-:Y:S01]  /*d450*/  LEA R186, P6, R75.reuse, R2, 0x1 ;  /* 0x000000024bba7211 */ /* 0x040fe200078c08ff */
[----:B------:R-:W5:Y:S01]  /*d460*/  LDS.128 R76, [R76+0x1800] ;  /* 0x001800004c4c7984 */ /* 0x000f620000000c00 */
[C---:B------:R-:W-:Y:S02]  /*d470*/  LEA R73, R14.reuse, R75, 0x1 ;  /* 0x0000004b0e497211 */ /* 0x040fe400078e08ff */
[----:B------:R-:W-:Y:S01]  /*d480*/  LEA.HI.X.SX32 R187, R75, R0, 0x1, P6 ;  /* 0x000000004bbb7211 */ /* 0x000fe200030f0eff */
[----:B-1----:R1:W-:Y:S01]  /*d490*/  STG.E.U16 [R148.64], R96 ;  /* 0x0000006094007986 */ /* 0x0023e2000c101504 */
[C---:B------:R-:W-:Y:S02]  /*d4a0*/  LEA R184, P6, R73.reuse, R2, 0x1 ;  /* 0x0000000249b87211 */ /* 0x040fe400078c08ff */
[----:B------:R-:W-:Y:S02]  /*d4b0*/  LEA R75, R14, R73, 0x1 ;  /* 0x000000490e4b7211 */ /* 0x000fe400078e08ff */
[----:B------:R-:W-:-:S02]  /*d4c0*/  LEA.HI.X.SX32 R185, R73, R0, 0x1, P6 ;  /* 0x0000000049b97211 */ /* 0x000fc400030f0eff */
[C---:B------:R-:W-:Y:S01]  /*d4d0*/  LEA R182, P6, R75.reuse, R2, 0x1 ;  /* 0x000000024bb67211 */ /* 0x040fe200078c08ff */
[----:B------:R-:W-:Y:S01]  /*d4e0*/  IMAD R73, R14, 0x2, R75 ;  /* 0x000000020e497824 */ /* 0x000fe200078e024b */
[----:B---3--:R3:W-:Y:S01]  /*d4f0*/  STG.E.U16 [R146.64], R92 ;  /* 0x0000005c92007986 */ /* 0x0087e2000c101504 */
[----:B------:R-:W-:Y:S02]  /*d500*/  PRMT R116, R116, 0x7632, R116 ;  /* 0x0000763274747816 */ /* 0x000fe40000000074 */
[----:B------:R-:W-:Y:S01]  /*d510*/  LEA.HI.X.SX32 R183, R75, R0, 0x1, P6 ;  /* 0x000000004bb77211 */ /* 0x000fe200030f0eff */
[----:B------:R0:W-:Y:S01]  /*d520*/  STG.E.U16 [R144.64], R132 ;  /* 0x0000008490007986 */ /* 0x0001e2000c101504 */
[C---:B------:R-:W-:Y:S02]  /*d530*/  LEA R180, P6, R73.reuse, R2, 0x1 ;  /* 0x0000000249b47211 */ /* 0x040fe400078c08ff */
[----:B------:R-:W-:Y:S01]  /*d540*/  LEA R153, R14, R73, 0x1 ;  /* 0x000000490e997211 */ /* 0x000fe200078e08ff */
[----:B------:R0:W-:Y:S01]  /*d550*/  STG.E.U16 [R142.64], R128 ;  /* 0x000000808e007986 */ /* 0x0001e2000c101504 */
[----:B------:R-:W-:-:S02]  /*d560*/  LEA.HI.X.SX32 R181, R73, R0, 0x1, P6 ;  /* 0x0000000049b57211 */ /* 0x000fc400030f0eff */
[C---:B------:R-:W-:Y:S01]  /*d570*/  LEA R178, P6, R153.reuse, R2, 0x1 ;  /* 0x0000000299b27211 */ /* 0x040fe200078c08ff */
[----:B------:R-:W3:Y:S01]  /*d580*/  LDS.128 R72, [R72+0x1800] ;  /* 0x0018000048487984 */ /* 0x000ee20000000c00 */
[C---:B------:R-:W-:Y:S02]  /*d590*/  LEA R155, R14.reuse, R153, 0x1 ;  /* 0x000000990e9b7211 */ /* 0x040fe400078e08ff */
[----:B------:R-:W-:Y:S01]  /*d5a0*/  LEA.HI.X.SX32 R179, R153, R0, 0x1, P6 ;  /* 0x0000000099b37211 */ /* 0x000fe200030f0eff */
[----:B------:R3:W-:Y:S01]  /*d5b0*/  STG.E.U16 [R140.64], R88 ;  /* 0x000000588c007986 */ /* 0x0007e2000c101504 */
[C---:B------:R-:W-:Y:S01]  /*d5c0*/  LEA R176, P6, R155.reuse, R2, 0x1 ;  /* 0x000000029bb07211 */ /* 0x040fe200078c08ff */
[----:B--2---:R-:W-:Y:S01]  /*d5d0*/  IMAD R151, R14, 0x2, R155 ;  /* 0x000000020e977824 */ /* 0x004fe200078e029b */
[----:B------:R-:W-:Y:S01]  /*d5e0*/  PRMT R112, R112, 0x7632, R112 ;  /* 0x0000763270707816 */ /* 0x000fe20000000070 */
[----:B0-----:R0:W-:Y:S01]  /*d5f0*/  STG.E.U16 [R138.64], R84 ;  /* 0x000000548a007986 */ /* 0x0011e2000c101504 */
[----:B------:R-:W-:-:S02]  /*d600*/  LEA.HI.X.SX32 R177, R155, R0, 0x1, P6 ;  /* 0x000000009bb17211 */ /* 0x000fc400030f0eff */
[C---:B------:R-:W-:Y:S01]  /*d610*/  LEA R174, P6, R151.reuse, R2, 0x1 ;  /* 0x0000000297ae7211 */ /* 0x040fe200078c08ff */
[----:B----4-:R2:W-:Y:S01]  /*d620*/  STG.E.U16 [R136.64], R80 ;  /* 0x0000005088007986 */ /* 0x0105e2000c101504 */
[C---:B-1----:R-:W-:Y:S02]  /*d630*/  LEA R149, R14.reuse, R151, 0x1 ;  /* 0x000000970e957211 */ /* 0x042fe400078e08ff */
[----:B------:R-:W-:Y:S01]  /*d640*/  LEA.HI.X.SX32 R175, R151, R0, 0x1, P6 ;  /* 0x0000000097af7211 */ /* 0x000fe200030f0eff */
[----:B-----5:R1:W-:Y:S01]  /*d650*/  STG.E.U16 [R70.64], R76 ;  /* 0x0000004c46007986 */ /* 0x0203e2000c101504 */
[C---:B------:R-:W-:Y:S02]  /*d660*/  LEA R172, P6, R149.reuse, R2, 0x1 ;  /* 0x0000000295ac7211 */ /* 0x040fe400078c08ff */
[----:B------:R-:W-:Y:S02]  /*d670*/  LEA R151, R14, R149, 0x1 ;  /* 0x000000950e977211 */ /* 0x000fe400078e08ff */
[----:B------:R-:W-:-:S02]  /*d680*/  LEA.HI.X.SX32 R173, R149, R0, 0x1, P6 ;  /* 0x0000000095ad7211 */ /* 0x000fc400030f0eff */
[C---:B------:R-:W-:Y:S01]  /*d690*/  LEA R170, P6, R151.reuse, R2, 0x1 ;  /* 0x0000000297aa7211 */ /* 0x040fe200078c08ff */
[----:B---3--:R-:W-:Y:S01]  /*d6a0*/  IMAD R147, R14, 0x2, R151 ;  /* 0x000000020e937824 */ /* 0x008fe200078e0297 */
[----:B------:R-:W-:Y:S02]  /*d6b0*/  PRMT R108, R108, 0x7632, R108 ;  /* 0x000076326c6c7816 */ /* 0x000fe4000000006c */
[----:B------:R-:W-:Y:S02]  /*d6c0*/  LEA.HI.X.SX32 R171, R151, R0, 0x1, P6 ;  /* 0x0000000097ab7211 */ /* 0x000fe400030f0eff */
[C---:B------:R-:W-:Y:S02]  /*d6d0*/  LEA R168, P6, R147.reuse, R2, 0x1 ;  /* 0x0000000293a87211 */ /* 0x040fe400078c08ff */
[----:B------:R-:W-:Y:S02]  /*d6e0*/  LEA R145, R14, R147, 0x1 ;  /* 0x000000930e917211 */ /* 0x000fe400078e08ff */
[----:B------:R-:W-:-:S02]  /*d6f0*/  LEA.HI.X.SX32 R169, R147, R0, 0x1, P6 ;  /* 0x0000000093a97211 */ /* 0x000fc400030f0eff */
[C---:B------:R-:W-:Y:S02]  /*d700*/  LEA R166, P6, R145.reuse, R2, 0x1 ;  /* 0x0000000291a67211 */ /* 0x040fe400078c08ff */
[C---:B------:R-:W-:Y:S02]  /*d710*/  LEA R143, R14.reuse, R145, 0x1 ;  /* 0x000000910e8f7211 */ /* 0x040fe400078e08ff */
[----:B------:R-:W-:Y:S01]  /*d720*/  LEA.HI.X.SX32 R167, R145, R0, 0x1, P6 ;  /* 0x0000000091a77211 */ /* 0x000fe200030f0eff */
[----:B------:R3:W-:Y:S01]  /*d730*/  STG.E.U16 [R68.64], R72 ;  /* 0x0000004844007986 */ /* 0x0007e2000c101504 */
[C---:B------:R-:W-:Y:S01]  /*d740*/  LEA R164, P6, R143.reuse, R2, 0x1 ;  /* 0x000000028fa47211 */ /* 0x040fe200078c08ff */
[----:B------:R-:W-:Y:S01]  /*d750*/  IMAD R141, R14, 0x2, R143 ;  /* 0x000000020e8d7824 */ /* 0x000fe200078e028f */
[----:B------:R-:W-:Y:S01]  /*d760*/  PRMT R104, R104, 0x7632, R104 ;  /* 0x0000763268687816 */ /* 0x000fe20000000068 */
[----:B------:R4:W-:Y:S01]  /*d770*/  STG.E.U16 [R66.64], R124 ;  /* 0x0000007c42007986 */ /* 0x0009e2000c101504 */
[----:B------:R-:W-:-:S02]  /*d780*/  LEA.HI.X.SX32 R165, R143, R0, 0x1, P6 ;  /* 0x000000008fa57211 */ /* 0x000fc400030f0eff */
[C---:B------:R-:W-:Y:S01]  /*d790*/  LEA R162, P6, R141.reuse, R2, 0x1 ;  /* 0x000000028da27211 */ /* 0x040fe200078c08ff */
[----:B------:R5:W-:Y:S01]  /*d7a0*/  STG.E.U16 [R64.64], R120 ;  /* 0x0000007840007986 */ /* 0x000be2000c101504 */
[C---:B0-----:R-:W-:Y:S02]  /*d7b0*/  LEA R139, R14.reuse, R141, 0x1 ;  /* 0x0000008d0e8b7211 */ /* 0x041fe400078e08ff */
[----:B------:R-:W-:Y:S01]  /*d7c0*/  LEA.HI.X.SX32 R163, R141, R0, 0x1, P6 ;  /* 0x000000008da37211 */ /* 0x000fe200030f0eff */
[----:B------:R0:W-:Y:S01]  /*d7d0*/  STG.E.U16 [R62.64], R116 ;  /* 0x000000743e007986 */ /* 0x0001e2000c101504 */
[C---:B------:R-:W-:Y:S02]  /*d7e0*/  LEA R160, P6, R139.reuse, R2, 0x1 ;  /* 0x000000028ba07211 */ /* 0x040fe400078c08ff */
[----:B--2---:R-:W-:Y:S01]  /*d7f0*/  LEA R137, R14, R139, 0x1 ;  /* 0x0000008b0e897211 */ /* 0x004fe200078e08ff */
[----:B------:R2:W-:Y:S01]  /*d800*/  STG.E.U16 [R60.64], R112 ;  /* 0x000000703c007986 */ /* 0x0005e2000c101504 */
[----:B------:R-:W-:-:S02]  /*d810*/  LEA.HI.X.SX32 R161, R139, R0, 0x1, P6 ;  /* 0x000000008ba17211 */ /* 0x000fc400030f0eff */
[C---:B------:R-:W-:Y:S01]  /*d820*/  LEA R158, P6, R137.reuse, R2, 0x1 ;  /* 0x00000002899e7211 */ /* 0x040fe200078c08ff */
[----:B-1----:R-:W-:Y:S01]  /*d830*/  IMAD R71, R14, 0x2, R137 ;  /* 0x000000020e477824 */ /* 0x002fe200078e0289 */
[----:B------:R1:W-:Y:S01]  /*d840*/  STG.E.U16 [R58.64], R108 ;  /* 0x0000006c3a007986 */ /* 0x0003e2000c101504 */
[----:B------:R-:W-:Y:S02]  /*d850*/  PRMT R100, R100, 0x7632, R100 ;  /* 0x0000763264647816 */ /* 0x000fe40000000064 */
[----:B------:R-:W-:Y:S01]  /*d860*/  LEA.HI.X.SX32 R159, R137, R0, 0x1, P6 ;  /* 0x00000000899f7211 */ /* 0x000fe200030f0eff */
[----:B------:R0:W-:Y:S01]  /*d870*/  STG.E.U16 [R56.64], R104 ;  /* 0x0000006838007986 */ /* 0x0001e2000c101504 */
[C---:B------:R-:W-:Y:S02]  /*d880*/  LEA R156, P6, R71.reuse, R2, 0x1 ;  /* 0x00000002479c7211 */ /* 0x040fe400078c08ff */
[----:B---3--:R-:W-:Y:S01]  /*d890*/  LEA R69, R14, R71, 0x1 ;  /* 0x000000470e457211 */ /* 0x008fe200078e08ff */
[----:B------:R3:W-:Y:S01]  /*d8a0*/  STG.E.U16 [R54.64], R100 ;  /* 0x0000006436007986 */ /* 0x0007e2000c101504 */
[----:B------:R-:W-:-:S02]  /*d8b0*/  LEA.HI.X.SX32 R157, R71, R0, 0x1, P6 ;  /* 0x00000000479d7211 */ /* 0x000fc400030f0eff */
[C---:B------:R-:W-:Y:S01]  /*d8c0*/  LEA R154, P6, R69.reuse, R2, 0x1 ;  /* 0x00000002459a7211 */ /* 0x040fe200078c08ff */
[----:B----4-:R-:W4:Y:S01]  /*d8d0*/  S2R R124, SR_TID.X ;  /* 0x00000000007c7919 */ /* 0x010f220000002100 */
[C---:B------:R-:W-:Y:S02]  /*d8e0*/  LEA R67, R14.reuse, R69, 0x1 ;  /* 0x000000450e437211 */ /* 0x040fe400078e08ff */
[----:B------:R-:W-:Y:S02]  /*d8f0*/  LEA.HI.X.SX32 R155, R69, R0, 0x1, P6 ;  /* 0x00000000459b7211 */ /* 0x000fe400030f0eff */
[C---:B------:R-:W-:Y:S01]  /*d900*/  LEA R152, P6, R67.reuse, R2, 0x1 ;  /* 0x0000000243987211 */ /* 0x040fe200078c08ff */
[----:B------:R-:W-:Y:S01]  /*d910*/  IMAD R69, R14, 0x2, R67 ;  /* 0x000000020e457824 */ /* 0x000fe200078e0243 */
[----:B------:R-:W-:Y:S02]  /*d920*/  PRMT R96, R96, 0x7632, R96 ;  /* 0x0000763260607816 */ /* 0x000fe40000000060 */
[----:B------:R-:W-:-:S02]  /*d930*/  LEA.HI.X.SX32 R153, R67, R0, 0x1, P6 ;  /* 0x0000000043997211 */ /* 0x000fc400030f0eff */
[C---:B------:R-:W-:Y:S01]  /*d940*/  LEA R150, P6, R69.reuse, R2, 0x1 ;  /* 0x0000000245967211 */ /* 0x040fe200078c08ff */
[----:B------:R1:W-:Y:S01]  /*d950*/  STG.E.U16 [R52.64], R96 ;  /* 0x0000006034007986 */ /* 0x0003e2000c101504 */
[C---:B-----5:R-:W-:Y:S02]  /*d960*/  LEA R65, R14.reuse, R69, 0x1 ;  /* 0x000000450e417211 */ /* 0x060fe400078e08ff */
[----:B------:R-:W-:Y:S02]  /*d970*/  LEA.HI.X.SX32 R151, R69, R0, 0x1, P6 ;  /* 0x0000000045977211 */ /* 0x000fe400030f0eff */
[C---:B------:R-:W-:Y:S02]  /*d980*/  LEA R148, P6, R65.reuse, R2, 0x1 ;  /* 0x0000000241947211 */ /* 0x040fe400078c08ff */
[----:B0-----:R-:W-:Y:S02]  /*d990*/  LEA R63, R14, R65, 0x1 ;  /* 0x000000410e3f7211 */ /* 0x001fe400078e08ff */
[----:B------:R-:W-:-:S02]  /*d9a0*/  LEA.HI.X.SX32 R149, R65, R0, 0x1, P6 ;  /* 0x0000000041957211 */ /* 0x000fc400030f0eff */
[C---:B------:R-:W-:Y:S01]  /*d9b0*/  LEA R146, P6, R63.reuse, R2, 0x1 ;  /* 0x000000023f927211 */ /* 0x040fe200078c08ff */
[----:B------:R-:W-:Y:S01]  /*d9c0*/  IMAD R65, R14, 0x2, R63 ;  /* 0x000000020e417824 */ /* 0x000fe200078e023f */
[----:B------:R-:W-:Y:S01]  /*d9d0*/  PRMT R92, R92, 0x7632, R92 ;  /* 0x000076325c5c7816 */ /* 0x000fe2000000005c */
[----:B----4-:R-:W-:Y:S01]  /*d9e0*/  IMAD.SHL.U32 R124, R124, 0x4, RZ ;  /* 0x000000047c7c7824 */ /* 0x010fe200078e00ff */
[----:B------:R-:W-:Y:S02]  /*d9f0*/  LEA.HI.X.SX32 R147, R63, R0, 0x1, P6 ;  /* 0x000000003f937211 */ /* 0x000fe400030f0eff */
[C---:B------:R-:W-:Y:S01]  /*da00*/  LEA R144, P6, R65.reuse, R2, 0x1 ;  /* 0x0000000241907211 */ /* 0x040fe200078c08ff */
[----:B------:R0:W-:Y:S01]  /*da10*/  STG.E.U16 [R50.64], R92 ;  /* 0x0000005c32007986 */ /* 0x0001e2000c101504 */
[----:B--2---:R-:W-:Y:S02]  /*da20*/  LEA R61, R14, R65, 0x1 ;  /* 0x000000410e3d7211 */ /* 0x004fe400078e08ff */
[----:B------:R-:W-:-:S02]  /*da30*/  LEA.HI.X.SX32 R145, R65, R0, 0x1, P6 ;  /* 0x0000000041917211 */ /* 0x000fc400030f0eff */
[C---:B------:R-:W-:Y:S02]  /*da40*/  LEA R142, P6, R61.reuse, R2, 0x1 ;  /* 0x000000023d8e7211 */ /* 0x040fe400078c08ff */
[C---:B-1----:R-:W-:Y:S02]  /*da50*/  LEA R59, R14.reuse, R61, 0x1 ;  /* 0x0000003d0e3b7211 */ /* 0x042fe400078e08ff */
[----:B------:R-:W-:Y:S02]  /*da60*/  LEA.HI.X.SX32 R143, R61, R0, 0x1, P6 ;  /* 0x000000003d8f7211 */ /* 0x000fe400030f0eff */
[C---:B------:R-:W-:Y:S01]  /*da70*/  LEA R140, P6, R59.reuse, R2, 0x1 ;  /* 0x000000023b8c7211 */ /* 0x040fe200078c08ff */
[----:B------:R-:W-:Y:S01]  /*da80*/  IMAD R61, R14, 0x2, R59 ;  /* 0x000000020e3d7824 */ /* 0x000fe200078e023b */
[----:B------:R-:W-:Y:S02]  /*da90*/  PRMT R132, R132, 0x7632, R132 ;  /* 0x0000763284847816 */ /* 0x000fe40000000084 */
[----:B------:R-:W-:-:S02]  /*daa0*/  LEA.HI.X.SX32 R141, R59, R0, 0x1, P6 ;  /* 0x000000003b8d7211 */ /* 0x000fc400030f0eff */
[C---:B------:R-:W-:Y:S01]  /*dab0*/  LEA R138, P6, R61.reuse, R2, 0x1 ;  /* 0x000000023d8a7211 */ /* 0x040fe200078c08ff */
[----:B------:R1:W-:Y:S01]  /*dac0*/  STG.E.U16 [R48.64], R132 ;  /* 0x0000008430007986 */ /* 0x0003e2000c101504 */
[C---:B------:R-:W-:Y:S02]  /*dad0*/  LEA R57, R14.reuse, R61, 0x1 ;  /* 0x0000003d0e397211 */ /* 0x040fe400078e08ff */
[----:B------:R-:W-:Y:S02]  /*dae0*/  LEA.HI.X.SX32 R139, R61, R0, 0x1, P6 ;  /* 0x000000003d8b7211 */ /* 0x000fe400030f0eff */
[C---:B------:R-:W-:Y:S02]  /*daf0*/  LEA R68, P6, R57.reuse, R2, 0x1 ;  /* 0x0000000239447211 */ /* 0x040fe400078c08ff */
[----:B---3--:R-:W-:Y:S02]  /*db00*/  LEA R55, R14, R57, 0x1 ;  /* 0x000000390e377211 */ /* 0x008fe400078e08ff */
[----:B------:R-:W-:-:S02]  /*db10*/  LEA.HI.X.SX32 R69, R57, R0, 0x1, P6 ;  /* 0x0000000039457211 */ /* 0x000fc400030f0eff */
[C---:B------:R-:W-:Y:S01]  /*db20*/  LEA R136, P6, R55.reuse, R2, 0x1 ;  /* 0x0000000237887211 */ /* 0x040fe200078c08ff */
[----:B------:R-:W-:Y:S01]  /*db30*/  IMAD R57, R14, 0x2, R55 ;  /* 0x000000020e397824 */ /* 0x000fe200078e0237 */
[----:B------:R-:W-:Y:S02]  /*db40*/  PRMT R128, R128, 0x7632, R128 ;  /* 0x0000763280807816 */ /* 0x000fe40000000080 */
[----:B------:R-:W-:Y:S02]  /*db50*/  LEA.HI.X.SX32 R137, R55, R0, 0x1, P6 ;  /* 0x0000000037897211 */ /* 0x000fe400030f0eff */
[C---:B------:R-:W-:Y:S01]  /*db60*/  LEA R70, P6, R57.reuse, R2, 0x1 ;  /* 0x0000000239467211 */ /* 0x040fe200078c08ff */
[----:B------:R2:W-:Y:S01]  /*db70*/  STG.E.U16 [R46.64], R128 ;  /* 0x000000802e007986 */ /* 0x0005e2000c101504 */
[----:B------:R-:W-:Y:S02]  /*db80*/  LEA R53, R14, R57, 0x1 ;  /* 0x000000390e357211 */ /* 0x000fe400078e08ff */
[----:B------:R-:W-:-:S02]  /*db90*/  LEA.HI.X.SX32 R71, R57, R0, 0x1, P6 ;  /* 0x0000000039477211 */ /* 0x000fc400030f0eff */
[C---:B------:R-:W-:Y:S02]  /*dba0*/  LEA R64, P6, R53.reuse, R2, 0x1 ;  /* 0x0000000235407211 */ /* 0x040fe400078c08ff */
[C---:B0-----:R-:W-:Y:S02]  /*dbb0*/  LEA R51, R14.reuse, R53, 0x1 ;  /* 0x000000350e337211 */ /* 0x041fe400078e08ff */
[----:B------:R-:W-:Y:S02]  /*dbc0*/  LEA.HI.X.SX32 R65, R53, R0, 0x1, P6 ;  /* 0x0000000035417211 */ /* 0x000fe400030f0eff */
[C---:B------:R-:W-:Y:S01]  /*dbd0*/  LEA R60, P6, R51.reuse, R2, 0x1 ;  /* 0x00000002333c7211 */ /* 0x040fe200078c08ff */
[----:B------:R-:W-:Y:S01]  /*dbe0*/  IMAD R53, R14, 0x2, R51 ;  /* 0x000000020e357824 */ /* 0x000fe200078e0233 */
[----:B------:R-:W-:Y:S02]  /*dbf0*/  PRMT R88, R88, 0x7632, R88 ;  /* 0x0000763258587816 */ /* 0x000fe40000000058 */
[----:B------:R-:W-:-:S02]  /*dc00*/  LEA.HI.X.SX32 R61, R51, R0, 0x1, P6 ;  /* 0x00000000333d7211 */ /* 0x000fc400030f0eff */
[C---:B------:R-:W-:Y:S01]  /*dc10*/  LEA R56, P6, R53.reuse, R2, 0x1 ;  /* 0x0000000235387211 */ /* 0x040fe200078c08ff */
[----:B------:R0:W-:Y:S01]  /*dc20*/  STG.E.U16 [R44.64], R88 ;  /* 0x000000582c007986 */ /* 0x0001e2000c101504 */
[C---:B-1----:R-:W-:Y:S02]  /*dc30*/  LEA R49, R14.reuse, R53, 0x1 ;  /* 0x000000350e317211 */ /* 0x042fe400078e08ff */
[----:B------:R-:W-:Y:S02]  /*dc40*/  LEA.HI.X.SX32 R57, R53, R0, 0x1, P6 ;  /* 0x0000000035397211 */ /* 0x000fe400030f0eff */
[C---:B------:R-:W-:Y:S02]  /*dc50*/  LEA R52, P6, R49.reuse, R2, 0x1 ;  /* 0x0000000231347211 */ /* 0x040fe400078c08ff */
[----:B--2---:R-:W-:Y:S02]  /*dc60*/  LEA R47, R14, R49, 0x1 ;  /* 0x000000310e2f7211 */ /* 0x004fe400078e08ff */
[----:B------:R-:W-:-:S02]  /*dc70*/  LEA.HI.X.SX32 R53, R49, R0, 0x1, P6 ;  /* 0x0000000031357211 */ /* 0x000fc400030f0eff */
[C---:B------:R-:W-:Y:S01]  /*dc80*/  LEA R48, P6, R47.reuse, R2, 0x1 ;  /* 0x000000022f307211 */ /* 0x040fe200078c08ff */
[----:B------:R-:W-:Y:S01]  /*dc90*/  IMAD R51, R14, 0x2, R47 ;  /* 0x000000020e337824 */ /* 0x000fe200078e022f */
[----:B------:R-:W-:Y:S02]  /*dca0*/  PRMT R84, R84, 0x7632, R84 ;  /* 0x0000763254547816 */ /* 0x000fe40000000054 */
[----:B------:R-:W-:Y:S02]  /*dcb0*/  LEA.HI.X.SX32 R49, R47, R0, 0x1, P6 ;  /* 0x000000002f317211 */ /* 0x000fe400030f0eff */
[----:B0-----:R-:W-:Y:S01]  /*dcc0*/  LEA R44, P6, R51, R2, 0x1 ;  /* 0x00000002332c7211 */ /* 0x001fe200078c08ff */
[----:B------:R0:W-:Y:S01]  /*dcd0*/  STG.E.U16 [R40.64], R84 ;  /* 0x0000005428007986 */ /* 0x0001e2000c101504 */
[----:B------:R-:W-:Y:S02]  /*dce0*/  LEA R47, R14, R51, 0x1 ;  /* 0x000000330e2f7211 */ /* 0x000fe400078e08ff */
[----:B------:R-:W-:-:S02]  /*dcf0*/  PRMT R80, R80, 0x7632, R80 ;  /* 0x0000763250507816 */ /* 0x000fc40000000050 */
[----:B------:R-:W-:Y:S02]  /*dd00*/  LEA.HI.X.SX32 R45, R51, R0, 0x1, P6 ;  /* 0x00000000332d7211 */ /* 0x000fe400030f0eff */
[----:B------:R-:W-:Y:S01]  /*dd10*/  LEA R51, R14, R47, 0x1 ;  /* 0x0000002f0e337211 */ /* 0x000fe200078e08ff */
[----:B------:R1:W-:Y:S01]  /*dd20*/  STG.E.U16 [R36.64], R80 ;  /* 0x0000005024007986 */ /* 0x0003e2000c101504 */
[----:B------:R-:W-:Y:S02]  /*dd30*/  PRMT R76, R76, 0x7632, R76 ;  /* 0x000076324c4c7816 */ /* 0x000fe4000000004c */
[----:B------:R-:W-:Y:S02]  /*dd40*/  PRMT R72, R72, 0x7632, R72 ;  /* 0x0000763248487816 */ /* 0x000fe40000000048 */
[----:B0-----:R-:W-:Y:S01]  /*dd50*/  LEA R40, P6, R47, R2, 0x1 ;  /* 0x000000022f287211 */ /* 0x001fe200078c08ff */
[----:B------:R0:W-:Y:S01]  /*dd60*/  STG.E.U16 [R32.64], R76 ;  /* 0x0000004c20007986 */ /* 0x0001e2000c101504 */
[----:B------:R-:W-:-:S02]  /*dd70*/  PRMT R112, R101, 0x7632, R112 ;  /* 0x0000763265707816 */ /* 0x000fc40000000070 */
[----:B------:R-:W-:Y:S01]  /*dd80*/  LEA.HI.X.SX32 R41, R47, R0, 0x1, P6 ;  /* 0x000000002f297211 */ /* 0x000fe200030f0eff */
[C---:B------:R-:W-:Y:S01]  /*dd90*/  IMAD R47, R14.reuse, 0x2, R51 ;  /* 0x000000020e2f7824 */ /* 0x040fe200078e0233 */
[----:B------:R2:W-:Y:S01]  /*dda0*/  STG.E.U16 [R28.64], R72 ;  /* 0x000000481c007986 */ /* 0x0005e2000c101504 */
[----:B-1----:R-:W-:Y:S02]  /*ddb0*/  LEA R36, P6, R51, R2, 0x1 ;  /* 0x0000000233247211 */ /* 0x002fe400078c08ff */
[----:B------:R-:W-:Y:S01]  /*ddc0*/  PRMT R108, R129, 0x7632, R108 ;  /* 0x00007632816c7816 */ /* 0x000fe2000000006c */
[----:B------:R1:W-:Y:S01]  /*ddd0*/  STG.E.U16 [R24.64], R125 ;  /* 0x0000007d18007986 */ /* 0x0003e2000c101504 */
[----:B------:R-:W-:Y:S02]  /*dde0*/  LEA.HI.X.SX32 R37, R51, R0, 0x1, P6 ;  /* 0x0000000033257211 */ /* 0x000fe400030f0eff */
[----:B0-----:R-:W-:Y:S01]  /*ddf0*/  LEA R32, P6, R47, R2, 0x1 ;  /* 0x000000022f207211 */ /* 0x001fe200078c08ff */
[----:B------:R0:W-:Y:S01]  /*de00*/  STG.E.U16 [R20.64], R121 ;  /* 0x0000007914007986 */ /* 0x0001e2000c101504 */
[----:B------:R-:W-:-:S02]  /*de10*/  LEA R51, R14, R47, 0x1 ;  /* 0x0000002f0e337211 */ /* 0x000fc400078e08ff */
[----:B------:R-:W-:Y:S01]  /*de20*/  LEA.HI.X.SX32 R33, R47, R0, 0x1, P6 ;  /* 0x000000002f217211 */ /* 0x000fe200030f0eff */
[----:B------:R3:W-:Y:S01]  /*de30*/  STG.E.U16 [R16.64], R117 ;  /* 0x0000007510007986 */ /* 0x0007e2000c101504 */
[C---:B--2---:R-:W-:Y:S02]  /*de40*/  LEA R28, P6, R51.reuse, R2, 0x1 ;  /* 0x00000002331c7211 */ /* 0x044fe400078c08ff */
[C---:B------:R-:W-:Y:S01]  /*de50*/  LEA R47, R14.reuse, R51, 0x1 ;  /* 0x000000330e2f7211 */ /* 0x040fe200078e08ff */
[----:B------:R2:W-:Y:S01]  /*de60*/  STG.E.U16 [R12.64], R113 ;  /* 0x000000710c007986 */ /* 0x0005e2000c101504 */
[----:B------:R-:W-:Y:S02]  /*de70*/  LEA.HI.X.SX32 R29, R51, R0, 0x1, P6 ;  /* 0x00000000331d7211 */ /* 0x000fe400030f0eff */
[----:B-1----:R-:W-:Y:S01]  /*de80*/  LEA R24, P6, R47, R2, 0x1 ;  /* 0x000000022f187211 */ /* 0x002fe200078c08ff */
[----:B------:R-:W-:Y:S01]  /*de90*/  IMAD R51, R14, 0x2, R47 ;  /* 0x000000020e337824 */ /* 0x000fe200078e022f */
[----:B------:R1:W-:Y:S01]  /*dea0*/  STG.E.U16 [R10.64], R109 ;  /* 0x0000006d0a007986 */ /* 0x0003e2000c101504 */
[----:B------:R-:W-:-:S02]  /*deb0*/  PRMT R125, R125, 0x7632, R125 ;  /* 0x000076327d7d7816 */ /* 0x000fc4000000007d */
[----:B------:R-:W-:Y:S01]  /*dec0*/  LEA.HI.X.SX32 R25, R47, R0, 0x1, P6 ;  /* 0x000000002f197211 */ /* 0x000fe200030f0eff */
[----:B------:R4:W-:Y:S01]  /*ded0*/  STG.E.U16 [R8.64], R105 ;  /* 0x0000006908007986 */ /* 0x0009e2000c101504 */
[C---:B0-----:R-:W-:Y:S02]  /*dee0*/  LEA R20, P6, R51.reuse, R2, 0x1 ;  /* 0x0000000233147211 */ /* 0x041fe400078c08ff */
[C---:B------:R-:W-:Y:S01]  /*def0*/  LEA R47, R14.reuse, R51, 0x1 ;  /* 0x000000330e2f7211 */ /* 0x040fe200078e08ff */
[----:B------:R-:W-:Y:S01]  /*df00*/  STG.E.U16 [R42.64], R101 ;  /* 0x000000652a007986 */ /* 0x000fe2000c101504 */
[----:B------:R-:W-:Y:S02]  /*df10*/  LEA.HI.X.SX32 R21, R51, R0, 0x1, P6 ;  /* 0x0000000033157211 */ /* 0x000fe400030f0eff */
[----:B---3--:R-:W-:Y:S01]  /*df20*/  LEA R16, P6, R47, R2, 0x1 ;  /* 0x000000022f107211 */ /* 0x008fe200078c08ff */
[----:B------:R-:W-:Y:S01]  /*df30*/  STG.E.U16 [R38.64], R97 ;  /* 0x0000006126007986 */ /* 0x000fe2000c101504 */
[----:B------:R-:W-:-:S02]  /*df40*/  LEA R51, R14, R47, 0x1 ;  /* 0x0000002f0e337211 */ /* 0x000fc400078e08ff */
[----:B------:R-:W-:Y:S01]  /*df50*/  LEA.HI.X.SX32 R17, R47, R0, 0x1, P6 ;  /* 0x000000002f117211 */ /* 0x000fe200030f0eff */
[----:B------:R-:W-:Y:S01]  /*df60*/  STG.E.U16 [R34.64], R93 ;  /* 0x0000005d22007986 */ /* 0x000fe2000c101504 */
[----:B--2---:R-:W-:Y:S01]  /*df70*/  LEA R12, P6, R51, R2, 0x1 ;  /* 0x00000002330c7211 */ /* 0x004fe200078c08ff */
[C---:B------:R-:W-:Y:S01]  /*df80*/  IMAD R47, R14.reuse, 0x2, R51 ;  /* 0x000000020e2f7824 */ /* 0x040fe200078e0233 */
[----:B------:R-:W-:Y:S01]  /*df90*/  PRMT R117, R121, 0x7632, R117 ;  /* 0x0000763279757816 */ /* 0x000fe20000000075 */
[----:B------:R-:W-:Y:S01]  /*dfa0*/  STG.E.U16 [R30.64], R133 ;  /* 0x000000851e007986 */ /* 0x000fe2000c101504 */
[----:B------:R-:W-:Y:S02]  /*dfb0*/  LEA.HI.X.SX32 R13, R51, R0, 0x1, P6 ;  /* 0x00000000330d7211 */ /* 0x000fe400030f0eff */
[----:B------:R-:W-:Y:S01]  /*dfc0*/  LEA R51, R14, R47, 0x1 ;  /* 0x0000002f0e337211 */ /* 0x000fe200078e08ff */
[----:B------:R0:W-:Y:S01]  /*dfd0*/  STG.E.U16 [R26.64], R129 ;  /* 0x000000811a007986 */ /* 0x0001e2000c101504 */
[----:B-1----:R-:W-:-:S02]  /*dfe0*/  LEA R10, P6, R47, R2, 0x1 ;  /* 0x000000022f0a7211 */ /* 0x002fc400078c08ff */
[C---:B------:R-:W-:Y:S01]  /*dff0*/  LEA R55, R14.reuse, R51, 0x1 ;  /* 0x000000330e377211 */ /* 0x040fe200078e08ff */
[----:B------:R1:W-:Y:S01]  /*e000*/  STG.E.U16 [R22.64], R89 ;  /* 0x0000005916007986 */ /* 0x0003e2000c101504 */
[----:B------:R-:W-:Y:S02]  /*e010*/  LEA.HI.X.SX32 R11, R47, R0, 0x1, P6 ;  /* 0x000000002f0b7211 */ /* 0x000fe400030f0eff */
[----:B----4-:R-:W-:Y:S01]  /*e020*/  LEA R8, P6, R51, R2, 0x1 ;  /* 0x0000000233087211 */ /* 0x010fe200078c08ff */
[----:B------:R-:W-:Y:S01]  /*e030*/  IMAD R47, R14, 0x2, R55 ;  /* 0x000000020e2f7824 */ /* 0x000fe200078e0237 */
[----:B------:R2:W-:Y:S01]  /*e040*/  STG.E.U16 [R18.64], R85 ;  /* 0x0000005512007986 */ /* 0x0005e2000c101504 */
[----:B------:R-:W-:Y:S02]  /*e050*/  PRMT R116, R117, 0x7632, R116 ;  /* 0x0000763275747816 */ /* 0x000fe40000000074 */
[----:B------:R-:W-:Y:S01]  /*e060*/  LEA.HI.X.SX32 R9, R51, R0, 0x1, P6 ;  /* 0x0000000033097211 */ /* 0x000fe200030f0eff */
[----:B------:R3:W-:Y:S01]  /*e070*/  STG.E.U16 [R6.64], R81 ;  /* 0x0000005106007986 */ /* 0x0007e2000c101504 */
[----:B------:R-:W-:-:S02]  /*e080*/  LEA R66, P6, R55, R2, 0x1 ;  /* 0x0000000237427211 */ /* 0x000fc400078c08ff */
[C---:B------:R-:W-:Y:S01]  /*e090*/  LEA R51, R14.reuse, R47, 0x1 ;  /* 0x0000002f0e337211 */ /* 0x040fe200078e08ff */
[----:B------:R-:W-:Y:S01]  /*e0a0*/  STG.E.U16 [R242.64], R77 ;  /* 0x0000004df2007986 */ /* 0x000fe2000c101504 */
[----:B------:R-:W-:Y:S02]  /*e0b0*/  LEA.HI.X.SX32 R67, R55, R0, 0x1, P6 ;  /* 0x0000000037437211 */ /* 0x000fe400030f0eff */
[C---:B------:R-:W-:Y:S01]  /*e0c0*/  LEA R55, R14.reuse, R51, 0x1 ;  /* 0x000000330e377211 */ /* 0x040fe200078e08ff */
[----:B------:R-:W-:Y:S01]  /*e0d0*/  STG.E.U16 [R238.64], R73 ;  /* 0x00000049ee007986 */ /* 0x000fe2000c101504 */
[C---:B------:R-:W-:Y:S02]  /*e0e0*/  LEA R62, P6, R47.reuse, R2, 0x1 ;  /* 0x000000022f3e7211 */ /* 0x040fe400078c08ff */
[----:B0-----:R-:W-:Y:S01]  /*e0f0*/  FSEL R26, RZ, -23, P4 ;  /* 0xc1b80000ff1a7808 */ /* 0x001fe20002000000 */
[C---:B------:R-:W-:Y:S01]  /*e100*/  IMAD R46, R14.reuse, 0x2, R55 ;  /* 0x000000020e2e7824 */ /* 0x040fe200078e0237 */
[----:B------:R-:W-:Y:S01]  /*e110*/  LEA.HI.X.SX32 R63, R47, R0, 0x1, P6 ;  /* 0x000000002f3f7211 */ /* 0x000fe200030f0eff */
[----:B------:R-:W-:Y:S01]  /*e120*/  STG.E.U16 [R236.64], R125 ;  /* 0x0000007dec007986 */ /* 0x000fe2000c101504 */
[----:B------:R-:W-:Y:S01]  /*e130*/  LEA R58, P6, R51, R2, 0x1 ;  /* 0x00000002333a7211 */ /* 0x000fe200078c08ff */
[----:B------:R-:W-:Y:S01]  /*e140*/  FFMA.FTZ R72, R15, 1.1920928955078125e-07, R26 ;  /* 0x340000000f487823 */ /* 0x000fe2000001001a */
[----:B------:R-:W-:Y:S01]  /*e150*/  LEA R43, R14, R46, 0x1 ;  /* 0x0000002e0e2b7211 */ /* 0x000fe200078e08ff */
[----:B------:R-:W-:Y:S01]  /*e160*/  STG.E.U16 [R234.64], R117 ;  /* 0x00000075ea007986 */ /* 0x000fe2000c101504 */
[----:B------:R-:W-:Y:S01]  /*e170*/  LEA.HI.X.SX32 R59, R51, R0, 0x1, P6 ;  /* 0x00000000333b7211 */ /* 0x000fe200030f0eff */
[----:B------:R-:W-:Y:S01]  /*e180*/  FADD R250, R72, R250 ;  /* 0x000000fa48fa7221 */ /* 0x000fe20000000000 */
[----:B------:R-:W-:Y:S01]  /*e190*/  LEA R39, R14, R43, 0x1 ;  /* 0x0000002b0e277211 */ /* 0x000fe200078e08ff */
[----:B------:R-:W-:Y:S01]  /*e1a0*/  STG.E.U16 [R232.64], R116 ;  /* 0x00000074e8007986 */ /* 0x000fe2000c101504 */
[----:B------:R-:W-:-:S02]  /*e1b0*/  LEA R54, P6, R55, R2, 0x1 ;  /* 0x0000000237367211 */ /* 0x000fc400078c08ff */
[----:B------:R-:W-:Y:S01]  /*e1c0*/  LEA R42, P4, R39, R2, 0x1 ;  /* 0x00000002272a7211 */ /* 0x000fe200078808ff */
[----:B------:R-:W-:Y:S01]  /*e1d0*/  IMAD R35, R14, 0x2, R39 ;  /* 0x000000020e237824 */ /* 0x000fe200078e0227 */
[----:B------:R-:W-:Y:S02]  /*e1e0*/  LEA.HI.X.SX32 R55, R55, R0, 0x1, P6 ;  /* 0x0000000037377211 */ /* 0x000fe400030f0eff */
[----:B------:R-:W-:Y:S02]  /*e1f0*/  LEA R50, P6, R46, R2, 0x1 ;  /* 0x000000022e327211 */ /* 0x000fe400078c08ff */
[----:B------:R-:W-:Y:S02]  /*e200*/  LEA R76, R14, R35, 0x1 ;  /* 0x000000230e4c7211 */ /* 0x000fe400078e08ff */
[----:B------:R-:W-:Y:S02]  /*e210*/  LEA.HI.X.SX32 R51, R46, R0, 0x1, P6 ;  /* 0x000000002e337211 */ /* 0x000fe400030f0eff */
[----:B------:R-:W-:-:S02]  /*e220*/  LEA R31, R14, R76, 0x1 ;  /* 0x0000004c0e1f7211 */ /* 0x000fc400078e08ff */
[C---:B------:R-:W-:Y:S02]  /*e230*/  LEA R46, P6, R43.reuse, R2, 0x1 ;  /* 0x000000022b2e7211 */ /* 0x040fe400078c08ff */
[----:B------:R-:W-:Y:S01]  /*e240*/  IADD3 R72, R196, -0x3f3504f3, RZ ;  /* 0xc0cafb0dc4487810 */ /* 0x000fe20007ffe0ff */
[C---:B------:R-:W-:Y:S01]  /*e250*/  IMAD R27, R14.reuse, 0x2, R31 ;  /* 0x000000020e1b7824 */ /* 0x040fe200078e021f */
[----:B------:R-:W-:Y:S02]  /*e260*/  LEA.HI.X.SX32 R47, R43, R0, 0x1, P6 ;  /* 0x000000002b2f7211 */ /* 0x000fe400030f0eff */
[----:B------:R-:W-:Y:S02]  /*e270*/  LEA R38, P6, R35, R2, 0x1 ;  /* 0x0000000223267211 */ /* 0x000fe400078c08ff */
[----:B-1----:R-:W-:Y:S02]  /*e280*/  LEA R23, R14, R27, 0x1 ;  /* 0x0000001b0e177211 */ /* 0x002fe400078e08ff */
[----:B------:R-:W-:-:S02]  /*e290*/  LEA.HI.X.SX32 R43, R39, R0, 0x1, P4 ;  /* 0x00000000272b7211 */ /* 0x000fc400020f0eff */
[C---:B--2---:R-:W-:Y:S02]  /*e2a0*/  LEA R19, R14.reuse, R23, 0x1 ;  /* 0x000000170e137211 */ /* 0x044fe400078e08ff */
[----:B------:R-:W-:Y:S02]  /*e2b0*/  LEA.HI.X.SX32 R39, R35, R0, 0x1, P6 ;  /* 0x0000000023277211 */ /* 0x000fe400030f0eff */
[CC--:B------:R-:W-:Y:S01]  /*e2c0*/  LEA R30, P6, R31.reuse, R2.reuse, 0x1 ;  /* 0x000000021f1e7211 */ /* 0x0c0fe200078c08ff */
[----:B------:R-:W-:Y:S01]  /*e2d0*/  IMAD R15, R14, 0x2, R19 ;  /* 0x000000020e0f7824 */ /* 0x000fe200078e0213 */
[----:B------:R-:W-:Y:S02]  /*e2e0*/  LEA R34, P4, R76, R2, 0x1 ;  /* 0x000000024c227211 */ /* 0x000fe400078808ff */
[----:B------:R-:W-:Y:S02]  /*e2f0*/  LEA.HI.X.SX32 R31, R31, R0, 0x1, P6 ;  /* 0x000000001f1f7211 */ /* 0x000fe400030f0eff */
[----:B------:R-:W-:-:S02]  /*e300*/  LEA R22, P6, R23, R2, 0x1 ;  /* 0x0000000217167211 */ /* 0x000fc400078c08ff */
[----:B------:R-:W-:Y:S02]  /*e310*/  LEA.HI.X.SX32 R35, R76, R0, 0x1, P4 ;  /* 0x000000004c237211 */ /* 0x000fe400020f0eff */
[----:B------:R-:W-:Y:S02]  /*e320*/  LEA R26, P4, R27, R2, 0x1 ;  /* 0x000000021b1a7211 */ /* 0x000fe400078808ff */
[----:B------:R-:W-:Y:S02]  /*e330*/  LEA R76, R14, R15, 0x1 ;  /* 0x0000000f0e4c7211 */ /* 0x000fe400078e08ff */
[----:B------:R-:W-:Y:S02]  /*e340*/  LEA.HI.X.SX32 R23, R23, R0, 0x1, P6 ;  /* 0x0000000017177211 */ /* 0x000fe400030f0eff */
[----:B------:R-:W-:Y:S02]  /*e350*/  LEA R18, P6, R19, R2, 0x1 ;  /* 0x0000000213127211 */ /* 0x000fe400078c08ff */
[----:B------:R-:W-:-:S02]  /*e360*/  LEA.HI.X.SX32 R27, R27, R0, 0x1, P4 ;  /* 0x000000001b1b7211 */ /* 0x000fc400020f0eff */
[----:B---3--:R-:W-:Y:S02]  /*e370*/  LEA R7, R14, R76, 0x1 ;  /* 0x0000004c0e077211 */ /* 0x008fe400078e08ff */
[----:B------:R-:W-:Y:S02]  /*e380*/  LEA R14, P4, R15, R2, 0x1 ;  /* 0x000000020f0e7211 */ /* 0x000fe400078808ff */
[-C--:B------:R-:W-:Y:S02]  /*e390*/  LEA.HI.X.SX32 R19, R19, R0.reuse, 0x1, P6 ;  /* 0x0000000013137211 */ /* 0x080fe400030f0eff */
[----:B------:R-:W-:Y:S02]  /*e3a0*/  ISETP.GE.U32.AND P6, PT, R246, 0x7f800000, PT ;  /* 0x7f800000f600780c */ /* 0x000fe40003fc6070 */
[----:B------:R-:W-:Y:S02]  /*e3b0*/  LEA.HI.X.SX32 R15, R15, R0, 0x1, P4 ;  /* 0x000000000f0f7211 */ /* 0x000fe400020f0eff */
[----:B------:R-:W-:-:S02]  /*e3c0*/  LEA R6, P4, R7, R2, 0x1 ;  /* 0x0000000207067211 */ /* 0x000fc400078808ff */
[----:B------:R-:W-:Y:S02]  /*e3d0*/  LOP3.LUT R72, R72, 0xff800000, RZ, 0xc0, !PT ;  /* 0xff80000048487812 */ /* 0x000fe400078ec0ff */
[----:B------:R-:W-:Y:S02]  /*e3e0*/  LEA.HI.X.SX32 R7, R7, R0, 0x1, P4 ;  /* 0x0000000007077211 */ /* 0x000fe400020f0eff */
[C---:B------:R-:W-:Y:S02]  /*e3f0*/  LEA R240, P4, R76.reuse, R2, 0x1 ;  /* 0x000000024cf07211 */ /* 0x040fe400078808ff */
[----:B------:R-:W-:Y:S02]  /*e400*/  IADD3 R2, R245, -0x3f3504f3, RZ ;  /* 0xc0cafb0df5027810 */ /* 0x000fe40007ffe0ff */
[----:B------:R-:W-:Y:S01]  /*e410*/  LEA.HI.X.SX32 R241, R76, R0, 0x1, P4 ;  /* 0x000000004cf17211 */ /* 0x000fe200020f0eff */
[----:B------:R-:W-:Y:S01]  /*e420*/  @P6 IMAD.MOV.U32 R0, RZ, RZ, 0x7f800000 ;  /* 0x7f800000ff006424 */ /* 0x000fe200078e00ff */
[----:B------:R-:W-:-:S02]  /*e430*/  LOP3.LUT R2, R2, 0xff800000, RZ, 0xc0, !PT ;  /* 0xff80000002027812 */ /* 0x000fc400078ec0ff */
[----:B------:R-:W-:Y:S01]  /*e440*/  FSETP.NEU.AND P4, PT, R3, RZ, PT ;  /* 0x000000ff0300720b */ /* 0x000fe20003f8d000 */
[----:B------:R-:W-:Y:S01]  /*e450*/  @P6 FFMA.FTZ R250, R246, R0, +INF ;  /* 0x7f800000f6fa6423 */ /* 0x000fe20000010000 */
[----:B------:R-:W-:Y:S02]  /*e460*/  IADD3 R3, R245, -R2, RZ ;  /* 0x80000002f5037210 */ /* 0x000fe40007ffe0ff */
[----:B------:R-:W-:Y:S01]  /*e470*/  IADD3 R0, R196, -R72, RZ ;  /* 0x80000048c4007210 */ /* 0x000fe20007ffe0ff */
[----:B------:R-:W-:Y:S01]  /*e480*/  I2F R2, R2 ;  /* 0x0000000200027306 */ /* 0x000fe20000201400 */
[----:B------:R-:W-:Y:S01]  /*e490*/  PRMT R113, R113, 0x7632, R113 ;  /* 0x0000763271717816 */ /* 0x000fe20000000071 */
[----:B------:R-:W-:Y:S01]  /*e4a0*/  FADD R3, R3, -1 ;  /* 0xbf80000003037421 */ /* 0x000fe20000000000 */
[----:B------:R-:W-:Y:S01]  /*e4b0*/  PRMT R109, R109, 0x7632, R109 ;  /* 0x000076326d6d7816 */ /* 0x000fe2000000006d */
[----:B------:R-:W-:Y:S01]  /*e4c0*/  FADD R0, R0, -1 ;  /* 0xbf80000000007421 */ /* 0x000fe20000000000 */
[----:B------:R-:W-:Y:S01]  /*e4d0*/  PRMT R105, R105, 0x7632, R105 ;  /* 0x0000763269697816 */ /* 0x000fe20000000069 */
[-C--:B------:R-:W-:Y:S01]  /*e4e0*/  FFMA.FTZ R80, R3, R252.reuse, -0.16845393180847167969 ;  /* 0xbe2c7f3003507423 */ /* 0x080fe200000100fc */
[----:B------:R-:W-:Y:S01]  /*e4f0*/  PRMT R97, R97, 0x7632, R97 ;  /* 0x0000763261617816 */ /* 0x000fe20000000061 */
[C---:B------:R-:W-:Y:S01]  /*e500*/  FFMA.FTZ R76, R0.reuse, R252, -0.16845393180847167969 ;  /* 0xbe2c7f30004c7423 */ /* 0x040fe200000100fc */
[----:B------:R-:W0:Y:S01]  /*e510*/  I2F R72, R72 ;  /* 0x0000004800487306 */ /* 0x000e220000201400 */
[----:B------:R-:W-:Y:S01]  /*e520*/  FFMA.FTZ R80, R3, R80, 0.1716887056827545166 ;  /* 0x3e2fcf2a03507423 */ /* 0x000fe20000010050 */
[----:B------:R-:W-:Y:S01]  /*e530*/  STG.E.U16 [R230.64], R113 ;  /* 0x00000071e6007986 */ /* 0x000fe2000c101504 */
[C---:B------:R-:W-:Y:S01]  /*e540*/  FFMA.FTZ R76, R0.reuse, R76, 0.1716887056827545166 ;  /* 0x3e2fcf2a004c7423 */ /* 0x040fe2000001004c */
[----:B------:R-:W-:Y:S01]  /*e550*/  PRMT R93, R93, 0x7632, R93 ;  /* 0x000076325d5d7816 */ /* 0x000fe2000000005d */
[----:B------:R-:W-:Y:S01]  /*e560*/  FFMA.FTZ R80, R3, R80, -0.17900948226451873779 ;  /* 0xbe374e4303507423 */ /* 0x000fe20000010050 */
[----:B------:R-:W-:Y:S01]  /*e570*/  STG.E.U16 [R228.64], R109 ;  /* 0x0000006de4007986 */ /* 0x000fe2000c101504 */
[C---:B------:R-:W-:Y:S01]  /*e580*/  FFMA.FTZ R76, R0.reuse, R76, -0.17900948226451873779 ;  /* 0xbe374e43004c7423 */ /* 0x040fe2000001004c */
[----:B------:R-:W-:Y:S01]  /*e590*/  PRMT R133, R133, 0x7632, R133 ;  /* 0x0000763285857816 */ /* 0x000fe20000000085 */
[----:B------:R-:W-:Y:S01]  /*e5a0*/  FFMA.FTZ R80, R3, R80, 0.20512372255325317383 ;  /* 0x3e520bf403507423 */ /* 0x000fe20000010050 */
[----:B------:R1:W-:Y:S01]  /*e5b0*/  STG.E.U16 [R226.64], R105 ;  /* 0x00000069e2007986 */ /* 0x0003e2000c101504 */
[C---:B------:R-:W-:Y:S01]  /*e5c0*/  FFMA.FTZ R76, R0.reuse, R76, 0.20512372255325317383 ;  /* 0x3e520bf4004c7423 */ /* 0x040fe2000001004c */
[----:B------:R-:W-:Y:S01]  /*e5d0*/  PRMT R89, R89, 0x7632, R89 ;  /* 0x0000763259597816 */ /* 0x000fe20000000059 */
[----:B------:R-:W-:Y:S01]  /*e5e0*/  FFMA.FTZ R80, R3, R80, -0.24046532809734344482 ;  /* 0xbe763c8b03507423 */ /* 0x000fe20000010050 */
[----:B------:R-:W-:Y:S01]  /*e5f0*/  STG.E.U16 [R224.64], R112 ;  /* 0x00000070e0007986 */ /* 0x000fe2000c101504 */
[C---:B------:R-:W-:Y:S01]  /*e600*/  FFMA.FTZ R76, R0.reuse, R76, -0.24046532809734344482 ;  /* 0xbe763c8b004c7423 */ /* 0x040fe2000001004c */
[----:B------:R-:W-:Y:S01]  /*e610*/  PRMT R85, R85, 0x7632, R85 ;  /* 0x0000763255557816 */ /* 0x000fe20000000055 */
[----:B------:R-:W-:Y:S01]  /*e620*/  FFMA.FTZ R80, R3, R80, 0.28857114911079406738 ;  /* 0x3e93bf9903507423 */ /* 0x000fe20000010050 */
[----:B------:R-:W-:Y:S01]  /*e630*/  STG.E.U16 [R222.64], R97 ;  /* 0x00000061de007986 */ /* 0x000fe2000c101504 */
[C---:B------:R-:W-:Y:S01]  /*e640*/  FFMA.FTZ R76, R0.reuse, R76, 0.28857114911079406738 ;  /* 0x3e93bf99004c7423 */ /* 0x040fe2000001004c */
[----:B------:R-:W-:Y:S01]  /*e650*/  PRMT R81, R81, 0x7632, R81 ;  /* 0x0000763251517816 */ /* 0x000fe20000000051 */
[----:B------:R-:W-:Y:S01]  /*e660*/  FFMA.FTZ R80, R3, R80, -0.36067417263984680176 ;  /* 0xbeb8aa4903507423 */ /* 0x000fe20000010050 */
[----:B------:R-:W-:Y:S01]  /*e670*/  STG.E.U16 [R220.64], R93 ;  /* 0x0000005ddc007986 */ /* 0x000fe2000c101504 */
[C---:B------:R-:W-:Y:S01]  /*e680*/  FFMA.FTZ R76, R0.reuse, R76, -0.36067417263984680176 ;  /* 0xbeb8aa49004c7423 */ /* 0x040fe2000001004c */
[----:B-1----:R-:W-:Y:S01]  /*e690*/  PRMT R105, R77, 0x7632, R105 ;  /* 0x000076324d697816 */ /* 0x002fe20000000069 */
[----:B------:R-:W-:Y:S01]  /*e6a0*/  FFMA.FTZ R80, R3, R80, 0.48089820146560668945 ;  /* 0x3ef6384a03507423 */ /* 0x000fe20000010050 */
[----:B------:R-:W-:Y:S01]  /*e6b0*/  STG.E.U16 [R218.64], R133 ;  /* 0x00000085da007986 */ /* 0x000fe2000c101504 */
[C---:B------:R-:W-:Y:S01]  /*e6c0*/  FFMA.FTZ R76, R0.reuse, R76, 0.48089820146560668945 ;  /* 0x3ef6384a004c7423 */ /* 0x040fe2000001004c */
[----:B------:R-:W-:Y:S01]  /*e6d0*/  PRMT R104, R73, 0x7632, R104 ;  /* 0x0000763249687816 */ /* 0x000fe20000000068 */
[----:B------:R-:W-:Y:S01]  /*e6e0*/  FFMA.FTZ R84, R3, R80, -0.72134751081466674805 ;  /* 0xbf38aa3b03547423 */ /* 0x000fe20000010050 */
[----:B------:R-:W-:Y:S01]  /*e6f0*/  STG.E.U16 [R216.64], R108 ;  /* 0x0000006cd8007986 */ /* 0x000fe2000c101504 */
[C---:B------:R-:W-:Y:S01]  /*e700*/  FFMA.FTZ R76, R0.reuse, R76, -0.72134751081466674805 ;  /* 0xbf38aa3b004c7423 */ /* 0x040fe2000001004c */
[----:B------:R-:W-:Y:S01]  /*e710*/  ISETP.GE.U32.AND P6, PT, R205, 0x7f800000, PT ;  /* 0x7f800000cd00780c */ /* 0x000fe20003fc6070 */
[C---:B------:R-:W-:Y:S01]  /*e720*/  FMUL R84, R3.reuse, R84 ;  /* 0x0000005403547220 */ /* 0x040fe20000400000 */
[----:B------:R-:W-:Y:S01]  /*e730*/  STG.E.U16 [R214.64], R89 ;  /* 0x00000059d6007986 */ /* 0x000fe2000c101504 */
[----:B------:R-:W-:Y:S01]  /*e740*/  FMUL R80, R0, R76 ;  /* 0x0000004c00507220 */ /* 0x000fe20000400000 */
[----:B------:R-:W-:Y:S01]  /*e750*/  FSEL R76, RZ, -23, P3 ;  /* 0xc1b80000ff4c7808 */ /* 0x000fe20001800000 */
[C---:B------:R-:W-:Y:S01]  /*e760*/  FMUL R84, R3.reuse, R84 ;  /* 0x0000005403547220 */ /* 0x040fe20000400000 */
[----:B------:R-:W-:Y:S01]  /*e770*/  ISETP.GE.U32.AND P3, PT, R196, 0x7f800000, PT ;  /* 0x7f800000c400780c */ /* 0x000fe20003f66070 */
[C---:B------:R-:W-:Y:S01]  /*e780*/  FMUL R80, R0.reuse, R80 ;  /* 0x0000005000507220 */ /* 0x040fe20000400000 */
[----:B------:R-:W-:Y:S01]  /*e790*/  STG.E.U16 [R212.64], R85 ;  /* 0x00000055d4007986 */ /* 0x000fe2000c101504 */
[----:B------:R-:W-:Y:S01]  /*e7a0*/  FFMA.FTZ R84, R3, 1.4426950216293334961, R84 ;  /* 0x3fb8aa3b03547823 */ /* 0x000fe20000010054 */
[----:B------:R-:W-:Y:S01]  /*e7b0*/  FSEL R3, RZ, -23, P2 ;  /* 0xc1b80000ff037808 */ /* 0x000fe20001000000 */
[----:B------:R-:W-:Y:S01]  /*e7c0*/  FFMA.FTZ R0, R0, 1.4426950216293334961, R80 ;  /* 0x3fb8aa3b00007823 */ /* 0x000fe20000010050 */
[----:B------:R-:W-:Y:S01]  /*e7d0*/  ISETP.GE.U32.AND P2, PT, R245, 0x7f800000, PT ;  /* 0x7f800000f500780c */ /* 0x000fe20003f46070 */
[----:B0-----:R-:W-:Y:S01]  /*e7e0*/  FFMA.FTZ R72, R72, 1.1920928955078125e-07, R76 ;  /* 0x3400000048487823 */ /* 0x001fe2000001004c */
[----:B------:R0:W-:Y:S01]  /*e7f0*/  STG.E.U16 [R206.64], R81 ;  /* 0x00000051ce007986 */ /* 0x0001e2000c101504 */
[----:B------:R-:W-:Y:S01]  /*e800*/  FFMA.FTZ R2, R2, 1.1920928955078125e-07, R3 ;  /* 0x3400000002027823 */ /* 0x000fe20000010003 */
[----:B------:R-:W-:Y:S01]  /*e810*/  PRMT R77, R110, 0x7632, R77 ;  /* 0x000076326e4d7816 */ /* 0x000fe2000000004d */
[----:B------:R-:W-:Y:S01]  /*e820*/  FADD R0, R72, R0 ;  /* 0x0000000048007221 */ /* 0x000fe20000000000 */
[----:B------:R-:W-:Y:S01]  /*e830*/  IADD3 R72, R244, -0x3f3504f3, RZ ;  /* 0xc0cafb0df4487810 */ /* 0x000fe20007ffe0ff */
[----:B------:R-:W-:Y:S01]  /*e840*/  @P3 IMAD.MOV.U32 R3, RZ, RZ, 0x7f800000 ;  /* 0x7f800000ff033424 */ /* 0x000fe200078e00ff */
[----:B------:R-:W-:Y:S01]  /*e850*/  STG.E.U16 [R210.64], R105 ;  /* 0x00000069d2007986 */ /* 0x000fe2000c101504 */
[----:B------:R-:W-:Y:S01]  /*e860*/  FADD R2, R2, R84 ;  /* 0x0000005402027221 */ /* 0x000fe20000000000 */
[----:B------:R-:W-:Y:S01]  /*e870*/  LOP3.LUT R72, R72, 0xff800000, RZ, 0xc0, !PT ;  /* 0xff80000048487812 */ /* 0x000fe200078ec0ff */
[----:B------:R-:W-:Y:S01]  /*e880*/  @P3 FFMA.FTZ R0, R196, R3, +INF ;  /* 0x7f800000c4003423 */ /* 0x000fe20000010003 */
[----:B------:R-:W-:Y:S01]  /*e890*/  FSETP.NEU.AND P3, PT, R4, RZ, PT ;  /* 0x000000ff0400720b */ /* 0x000fe20003f6d000 */
[----:B------:R-:W-:Y:S01]  /*e8a0*/  STG.E.U16 [R208.64], R104 ;  /* 0x00000068d0007986 */ /* 0x000fe2000c101504 */
[----:B------:R-:W-:-:S02]  /*e8b0*/  @P2 MOV R4, 0x7f800000 ;  /* 0x7f80000000042802 */ /* 0x000fc40000000f00 */
[----:B0-----:R-:W-:Y:S01]  /*e8c0*/  PRMT R81, R126, 0x7632, R81 ;  /* 0x000076327e517816 */ /* 0x001fe20000000051 */
[----:B------:R-:W-:Y:S01]  /*e8d0*/  STG.E.U16 [R194.64], R126 ;  /* 0x0000007ec2007986 */ /* 0x000fe2000c101504 */
[----:B------:R-:W-:Y:S01]  /*e8e0*/  PRMT R73, R94, 0x7632, R73 ;  /* 0x000076325e497816 */ /* 0x000fe20000000049 */
[----:B------:R-:W-:Y:S01]  /*e8f0*/  @P2 FFMA.FTZ R2, R245, R4, +INF ;  /* 0x7f800000f5022423 */ /* 0x000fe20000010004 */
[----:B------:R-:W-:Y:S01]  /*e900*/  IADD3 R4, R205, -0x3f3504f3, RZ ;  /* 0xc0cafb0dcd047810 */ /* 0x000fe20007ffe0ff */
[----:B------:R-:W-:Y:S01]  /*e910*/  STG.E.U16 [R192.64], R122 ;  /* 0x0000007ac0007986 */ /* 0x000fe2000c101504 */
[----:B------:R-:W-:Y:S02]  /*e920*/  FSETP.NEU.AND P2, PT, R5, RZ, PT ;  /* 0x000000ff0500720b */ /* 0x000fe40003f4d000 */
[----:B------:R-:W-:Y:S01]  /*e930*/  LOP3.LUT R4, R4, 0xff800000, RZ, 0xc0, !PT ;  /* 0xff80000004047812 */ /* 0x000fe200078ec0ff */
[----:B------:R0:W-:Y:S01]  /*e940*/  STG.E.U16 [R190.64], R118 ;  /* 0x00000076be007986 */ /* 0x0001e2000c101504 */
[----:B------:R-:W-:-:S02]  /*e950*/  IADD3 R5, R244, -R72, RZ ;  /* 0x80000048f4057210 */ /* 0x000fc40007ffe0ff */
[----:B------:R-:W1:Y:S01]  /*e960*/  I2F R72, R72 ;  /* 0x0000004800487306 */ /* 0x000e620000201400 */
[----:B------:R-:W-:Y:S01]  /*e970*/  IMAD.IADD R3, R205, 0x1, -R4 ;  /* 0x00000001cd037824 */ /* 0x000fe200078e0a04 */
[----:B------:R2:W-:Y:S01]  /*e980*/  STG.E.U16 [R188.64], R114 ;  /* 0x00000072bc007986 */ /* 0x0005e2000c101504 */
[----:B------:R-:W-:Y:S01]  /*e990*/  FADD R5, R5, -1 ;  /* 0xbf80000005057421 */ /* 0x000fe20000000000 */
[----:B------:R-:W-:Y:S01]  /*e9a0*/  PRMT R120, R79, 0x7632, R120 ;  /* 0x000076324f787816 */ /* 0x000fe20000000078 */
[----:B------:R-:W-:Y:S01]  /*e9b0*/  FADD R3, R3, -1 ;  /* 0xbf80000003037421 */ /* 0x000fe20000000000 */
[----:B------:R-:W-:Y:S01]  /*e9c0*/  STG.E.U16 [R186.64], R110 ;  /* 0x0000006eba007986 */ /* 0x000fe2000c101504 */
[-C--:B------:R-:W-:Y:S01]  /*e9d0*/  FFMA.FTZ R76, R5, R252.reuse, -0.16845393180847167969 ;  /* 0xbe2c7f30054c7423 */ /* 0x080fe200000100fc */
[----:B------:R-:W3:Y:S01]  /*e9e0*/  I2F R4, R4 ;  /* 0x0000000400047306 */ /* 0x000ee20000201400 */
[----:B------:R-:W-:Y:S01]  /*e9f0*/  FFMA.FTZ R252, R3, R252, -0.16845393180847167969 ;  /* 0xbe2c7f3003fc7423 */ /* 0x000fe200000100fc */
[----:B------:R-:W-:Y:S01]  /*ea00*/  STG.E.U16 [R184.64], R106 ;  /* 0x0000006ab8007986 */ /* 0x000fe2000c101504 */
[----:B------:R-:W-:Y:S01]  /*ea10*/  FFMA.FTZ R76, R5, R76, 0.1716887056827545166 ;  /* 0x3e2fcf2a054c7423 */ /* 0x000fe2000001004c */
[----:B0-----:R-:W-:Y:S01]  /*ea20*/  PRMT R118, R118, 0x7632, R118 ;  /* 0x0000763276767816 */ /* 0x001fe20000000076 */
[----:B------:R-:W-:Y:S01]  /*ea30*/  FFMA.FTZ R252, R3, R252, 0.1716887056827545166 ;  /* 0x3e2fcf2a03fc7423 */ /* 0x000fe200000100fc */
[----:B------:R0:W-:Y:S01]  /*ea40*/  STG.E.U16 [R182.64], R102 ;  /* 0x00000066b6007986 */ /* 0x0001e2000c101504 */
[----:B------:R-:W-:Y:S01]  /*ea50*/  FFMA.FTZ R76, R5, R76, -0.17900948226451873779 ;  /* 0xbe374e43054c7423 */ /* 0x000fe2000001004c */
[----:B--2---:R-:W-:Y:S01]  /*ea60*/  PRMT R114, R114, 0x7632, R114 ;  /* 0x0000763272727816 */ /* 0x004fe20000000072 */
[----:B------:R-:W-:Y:S01]  /*ea70*/  FFMA.FTZ R252, R3, R252, -0.17900948226451873779 ;  /* 0xbe374e4303fc7423 */ /* 0x000fe200000100fc */
[----:B------:R-:W-:Y:S01]  /*ea80*/  STG.E.U16 [R180.64], R98 ;  /* 0x00000062b4007986 */ /* 0x000fe2000c101504 */
[----:B------:R-:W-:Y:S01]  /*ea90*/  FFMA.FTZ R76, R5, R76, 0.20512372255325317383 ;  /* 0x3e520bf4054c7423 */ /* 0x000fe2000001004c */
[----:B------:R-:W-:Y:S01]  /*eaa0*/  FSEL R249, R249, -INF , P4 ;  /* 0xff800000f9f97808 */ /* 0x000fe20002000000 */
[----:B------:R-:W-:Y:S01]  /*eab0*/  FFMA.FTZ R252, R3, R252, 0.20512372255325317383 ;  /* 0x3e520bf403fc7423 */ /* 0x000fe200000100fc */
[----:B------:R-:W-:Y:S01]  /*eac0*/  STG.E.U16 [R178.64], R94 ;  /* 0x0000005eb2007986 */ /* 0x000fe2000c101504 */
[----:B------:R-:W-:Y:S01]  /*ead0*/  FFMA.FTZ R76, R5, R76, -0.24046532809734344482 ;  /* 0xbe763c8b054c7423 */ /* 0x000fe2000001004c */
[----:B------:R-:W-:Y:S01]  /*eae0*/  FSEL R248, R248, -INF , P3 ;  /* 0xff800000f8f87808 */ /* 0x000fe20001800000 */
[----:B------:R-:W-:Y:S01]  /*eaf0*/  FFMA.FTZ R252, R3, R252, -0.24046532809734344482 ;  /* 0xbe763c8b03fc7423 */ /* 0x000fe200000100fc */
[----:B------:R-:W-:Y:S01]  /*eb00*/  STG.E.U16 [R176.64], R134 ;  /* 0x00000086b0007986 */ /* 0x000fe2000c101504 */
[----:B------:R-:W-:Y:S01]  /*eb10*/  FFMA.FTZ R76, R5, R76, 0.28857114911079406738 ;  /* 0x3e93bf99054c7423 */ /* 0x000fe2000001004c */
[----:B0-----:R-:W-:Y:S01]  /*eb20*/  PRMT R102, R102, 0x7632, R102 ;  /* 0x0000763266667816 */ /* 0x001fe20000000066 */
[----:B------:R-:W-:Y:S01]  /*eb30*/  FFMA.FTZ R252, R3, R252, 0.28857114911079406738 ;  /* 0x3e93bf9903fc7423 */ /* 0x000fe200000100fc */
[----:B------:R0:W-:Y:S01]  /*eb40*/  STG.E.U16 [R174.64], R130 ;  /* 0x00000082ae007986 */ /* 0x0001e2000c101504 */
[----:B------:R-:W-:Y:S01]  /*eb50*/  FFMA.FTZ R76, R5, R76, -0.36067417263984680176 ;  /* 0xbeb8aa49054c7423 */ /* 0x000fe2000001004c */
[----:B------:R-:W-:Y:S01]  /*eb60*/  FSEL R247, R247, -INF , P2 ;  /* 0xff800000f7f77808 */ /* 0x000fe20001000000 */
[----:B------:R-:W-:Y:S01]  /*eb70*/  FFMA.FTZ R252, R3, R252, -0.36067417263984680176 ;  /* 0xbeb8aa4903fc7423 */ /* 0x000fe200000100fc */
[----:B------:R-:W-:Y:S01]  /*eb80*/  STG.E.U16 [R172.64], R90 ;  /* 0x0000005aac007986 */ /* 0x000fe2000c101504 */
[----:B------:R-:W-:Y:S01]  /*eb90*/  FFMA.FTZ R76, R5, R76, 0.48089820146560668945 ;  /* 0x3ef6384a054c7423 */ /* 0x000fe2000001004c */
[----:B------:R-:W-:Y:S01]  /*eba0*/  FSETP.NEU.AND P4, PT, R245, RZ, PT ;  /* 0x000000fff500720b */ /* 0x000fe20003f8d000 */
[----:B------:R-:W-:Y:S01]  /*ebb0*/  FFMA.FTZ R252, R3, R252, 0.48089820146560668945 ;  /* 0x3ef6384a03fc7423 */ /* 0x000fe200000100fc */
[----:B------:R-:W-:Y:S01]  /*ebc0*/  STG.E.U16 [R170.64], R86 ;  /* 0x00000056aa007986 */ /* 0x000fe2000c101504 */
[----:B------:R-:W-:Y:S01]  /*ebd0*/  FFMA.FTZ R76, R5, R76, -0.72134751081466674805 ;  /* 0xbf38aa3b054c7423 */ /* 0x000fe2000001004c */
[----:B------:R-:W-:Y:S01]  /*ebe0*/  FSETP.NEU.AND P3, PT, R244, RZ, PT ;  /* 0x000000fff400720b */ /* 0x000fe20003f6d000 */
[----:B------:R-:W-:Y:S01]  /*ebf0*/  FFMA.FTZ R252, R3, R252, -0.72134751081466674805 ;  /* 0xbf38aa3b03fc7423 */ /* 0x000fe200000100fc */
[----:B------:R-:W-:Y:S01]  /*ec00*/  STG.E.U16 [R168.64], R82 ;  /* 0x00000052a8007986 */ /* 0x000fe2000c101504 */
[----:B------:R-:W-:Y:S01]  /*ec10*/  FMUL R80, R5, R76 ;  /* 0x0000004c05507220 */ /* 0x000fe20000400000 */
[----:B------:R-:W-:Y:S01]  /*ec20*/  FSEL R76, RZ, -23, P1 ;  /* 0xc1b80000ff4c7808 */ /* 0x000fe20000800000 */
[----:B------:R-:W-:Y:S01]  /*ec30*/  FMUL R252, R3, R252 ;  /* 0x000000fc03fc7220 */ /* 0x000fe20000400000 */
[----:B------:R-:W-:Y:S01]  /*ec40*/  STG.E.U16 [R166.64], R78 ;  /* 0x0000004ea6007986 */ /* 0x000fe2000c101504 */
[----:B------:R-:W-:Y:S01]  /*ec50*/  FMUL R80, R5, R80 ;  /* 0x0000005005507220 */ /* 0x000fe20000400000 */
[----:B0-----:R-:W-:Y:S01]  /*ec60*/  PRMT R130, R130, 0x7632, R130 ;  /* 0x0000763282827816 */ /* 0x001fe20000000082 */
[----:B------:R-:W-:Y:S01]  /*ec70*/  FMUL R252, R3, R252 ;  /* 0x000000fc03fc7220 */ /* 0x000fe20000400000 */
[----:B------:R0:W-:Y:S01]  /*ec80*/  STG.E.U16 [R164.64], R74 ;  /* 0x0000004aa4007986 */ /* 0x0001e2000c101504 */
[----:B-1----:R-:W-:Y:S01]  /*ec90*/  FFMA.FTZ R72, R72, 1.1920928955078125e-07, R76 ;  /* 0x3400000048487823 */ /* 0x002fe2000001004c */
[----:B------:R-:W-:Y:S01]  /*eca0*/  FSEL R76, RZ, -23, P0 ;  /* 0xc1b80000ff4c7808 */ /* 0x000fe20000000000 */
[--C-:B------:R-:W-:Y:S01]  /*ecb0*/  FFMA.FTZ R5, R5, 1.4426950216293334961, R80.reuse ;  /* 0x3fb8aa3b05057823 */ /* 0x100fe20000010050 */
[----:B------:R-:W-:Y:S01]  /*ecc0*/  PRMT R80, R122, 0x7632, R80 ;  /* 0x000076327a507816 */ /* 0x000fe20000000050 */
[----:B------:R-:W-:Y:S01]  /*ecd0*/  FFMA.FTZ R252, R3, 1.4426950216293334961, R252 ;  /* 0x3fb8aa3b03fc7823 */ /* 0x000fe200000100fc */
[----:B------:R-:W-:Y:S01]  /*ece0*/  STG.E.U16 [R162.64], R81 ;  /* 0x00000051a2007986 */ /* 0x000fe2000c101504 */
[----:B------:R-:W-:Y:S01]  /*ecf0*/  FADD R3, R72, R5 ;  /* 0x0000000548037221 */ /* 0x000fe20000000000 */
[----:B------:R-:W-:Y:S01]  /*ed00*/  @P6 MOV R72, 0x7f800000 ;  /* 0x7f80000000486802 */ /* 0x000fe20000000f00 */
[--C-:B---3--:R-:W-:Y:S01]  /*ed10*/  FFMA.FTZ R4, R4, 1.1920928955078125e-07, R76.reuse ;  /* 0x3400000004047823 */ /* 0x108fe2000001004c */
[----:B------:R-:W-:Y:S01]  /*ed20*/  PRMT R76, R106, 0x7632, R76 ;  /* 0x000076326a4c7816 */ /* 0x000fe2000000004c */
[----:B------:R-:W-:Y:S01]  /*ed30*/  STG.E.U16 [R160.64], R80 ;  /* 0x00000050a0007986 */ /* 0x000fe2000c101504 */
[----:B0-----:R-:W-:Y:S01]  /*ed40*/  PRMT R74, R98, 0x7632, R74 ;  /* 0x00007632624a7816 */ /* 0x001fe2000000004a */
[----:B------:R-:W-:Y:S01]  /*ed50*/  FADD R4, R4, R252 ;  /* 0x000000fc04047221 */ /* 0x000fe20000000000 */
[----:B------:R-:W-:Y:S01]  /*ed60*/  PRMT R90, R90, 0x7632, R90 ;  /* 0x000076325a5a7816 */ /* 0x000fe2000000005a */
[----:B------:R-:W-:Y:S01]  /*ed70*/  STG.E.U16 [R158.64], R118 ;  /* 0x000000769e007986 */ /* 0x000fe2000c101504 */
[----:B------:R-:W-:Y:S01]  /*ed80*/  @P6 FFMA.FTZ R4, R205, R72, +INF ;  /* 0x7f800000cd046423 */ /* 0x000fe20000010048 */
[----:B------:R-:W-:Y:S01]  /*ed90*/  PRMT R72, R134, 0x7632, R72 ;  /* 0x0000763286487816 */ /* 0x000fe20000000048 */
[----:B------:R-:W-:Y:S01]  /*eda0*/  FFMA R206, R247, 0.69314718246459960938, R202 ;  /* 0x3f317218f7ce7823 */ /* 0x000fe200000000ca */
[----:B------:R-:W-:Y:S01]  /*edb0*/  STG.E.U16 [R156.64], R114 ;  /* 0x000000729c007986 */ /* 0x000fe2000c101504 */
[----:B------:R-:W-:Y:S01]  /*edc0*/  PRMT R86, R86, 0x7632, R86 ;  /* 0x0000763256567816 */ /* 0x000fe20000000056 */
[----:B------:R-:W-:Y:S01]  /*edd0*/  FFMA R204, R249, 0.69314718246459960938, R204 ;  /* 0x3f317218f9cc7823 */ /* 0x000fe200000000cc */
[----:B------:R-:W-:Y:S01]  /*ede0*/  ISETP.GE.U32.AND P1, PT, R244, 0x7f800000, PT ;  /* 0x7f800000f400780c */ /* 0x000fe20003f26070 */
[----:B------:R-:W-:Y:S01]  /*edf0*/  STG.E.U16 [R154.64], R77 ;  /* 0x0000004d9a007986 */ /* 0x000fe2000c101504 */
[----:B------:R-:W-:-:S02]  /*ee00*/  PRMT R82, R82, 0x7632, R82 ;  /* 0x0000763252527816 */ /* 0x000fc40000000052 */
[----:B------:R-:W-:Y:S01]  /*ee10*/  PRMT R78, R78, 0x7632, R78 ;  /* 0x000076324e4e7816 */ /* 0x000fe2000000004e */
[----:B------:R-:W-:Y:S01]  /*ee20*/  STG.E.U16 [R152.64], R76 ;  /* 0x0000004c98007986 */ /* 0x000fe2000c101504 */
[----:B------:R-:W-:Y:S02]  /*ee30*/  FSETP.NEU.AND P0, PT, R246, RZ, PT ;  /* 0x000000fff600720b */ /* 0x000fe40003f0d000 */
[----:B------:R-:W-:Y:S01]  /*ee40*/  FSETP.NEU.AND P2, PT, R205, RZ, PT ;  /* 0x000000ffcd00720b */ /* 0x000fe20003f4d000 */
[----:B------:R-:W-:Y:S01]  /*ee50*/  STG.E.U16 [R150.64], R102 ;  /* 0x0000006696007986 */ /* 0x000fe2000c101504 */
[----:B------:R-:W-:Y:S01]  /*ee60*/  FSEL R250, R250, -INF , P0 ;  /* 0xff800000fafa7808 */ /* 0x000fe20000000000 */
[----:B------:R-:W-:Y:S01]  /*ee70*/  FFMA R205, R248, 0.69314718246459960938, R203 ;  /* 0x3f317218f8cd7823 */ /* 0x000fe200000000cb */
[----:B------:R-:W-:Y:S01]  /*ee80*/  FSEL R2, R2, -INF , P4 ;  /* 0xff80000002027808 */ /* 0x000fe20002000000 */
[----:B------:R0:W-:Y:S01]  /*ee90*/  STG.E.U16 [R148.64], R74 ;  /* 0x0000004a94007986 */ /* 0x0001e2000c101504 */
[----:B------:R-:W-:Y:S01]  /*eea0*/  @P1 MOV R5, 0x7f800000 ;  /* 0x7f80000000051802 */ /* 0x000fe20000000f00 */
[----:B------:R-:W-:Y:S01]  /*eeb0*/  FFMA R207, R250, 0.69314718246459960938, R201 ;  /* 0x3f317218facf7823 */ /* 0x000fe200000000c9 */
[----:B------:R-:W-:Y:S01]  /*eec0*/  FSEL R4, R4, -INF , P2 ;  /* 0xff80000004047808 */ /* 0x000fe20001000000 */
[----:B------:R-:W-:Y:S01]  /*eed0*/  STG.E.U16 [R146.64], R73 ;  /* 0x0000004992007986 */ /* 0x000fe2000c101504 */
[----:B------:R-:W-:-:S02]  /*eee0*/  FFMA R201, R2, 0.69314718246459960938, R199 ;  /* 0x3f31721802c97823 */ /* 0x000fc400000000c7 */
[----:B------:R-:W-:Y:S01]  /*eef0*/  @P1 FFMA.FTZ R3, R244, R5, +INF ;  /* 0x7f800000f4031423 */ /* 0x000fe20000010005 */
[----:B------:R-:W-:Y:S01]  /*ef00*/  STG.E.U16 [R144.64], R72 ;  /* 0x0000004890007986 */ /* 0x000fe2000c101504 */
[----:B------:R-:W-:Y:S01]  /*ef10*/  PRMT R5, R127, 0x7632, R5 ;  /* 0x000076327f057816 */ /* 0x000fe20000000005 */
[----:B------:R-:W-:Y:S01]  /*ef20*/  FFMA R203, R4, 0.69314718246459960938, R197 ;  /* 0x3f31721804cb7823 */ /* 0x000fe200000000c5 */
[----:B------:R-:W-:Y:S01]  /*ef30*/  FSETP.NEU.AND P1, PT, R196, RZ, PT ;  /* 0x000000ffc400720b */ /* 0x000fe20003f2d000 */
[----:B------:R-:W-:Y:S01]  /*ef40*/  STG.E.U16 [R142.64], R130 ;  /* 0x000000828e007986 */ /* 0x000fe2000c101504 */
[----:B0-----:R-:W-:Y:S02]  /*ef50*/  PRMT R74, R74, 0x7632, R74 ;  /* 0x000076324a4a7816 */ /* 0x001fe4000000004a */
[----:B------:R-:W-:Y:S01]  /*ef60*/  FSEL R3, R3, -INF , P3 ;  /* 0xff80000003037808 */ /* 0x000fe20001800000 */
[----:B------:R-:W-:Y:S04]  /*ef70*/  STG.E.U16 [R140.64], R90 ;  /* 0x0000005a8c007986 */ /* 0x000fe8000c101504 */
[----:B------:R-:W-:Y:S01]  /*ef80*/  STG.E.U16 [R138.64], R86 ;  /* 0x000000568a007986 */ /* 0x000fe2000c101504 */
[----:B------:R-:W-:-:S03]  /*ef90*/  FFMA R202, R3, 0.69314718246459960938, R198 ;  /* 0x3f31721803ca7823 */ /* 0x000fc600000000c6 */
[----:B------:R-:W-:Y:S04]  /*efa0*/  STG.E.U16 [R68.64], R82 ;  /* 0x0000005244007986 */ /* 0x000fe8000c101504 */
[----:B------:R-:W-:Y:S04]  /*efb0*/  STG.E.U16 [R136.64], R78 ;  /* 0x0000004e88007986 */ /* 0x000fe8000c101504 */
[----:B------:R-:W-:Y:S04]  /*efc0*/  STG.E.U16 [R70.64], R74 ;  /* 0x0000004a46007986 */ /* 0x000fe8000c101504 */
[----:B------:R0:W-:Y:S04]  /*efd0*/  STG.E.U16 [R64.64], R127 ;  /* 0x0000007f40007986 */ /* 0x0001e8000c101504 */
[----:B------:R1:W-:Y:S04]  /*efe0*/  STG.E.U16 [R60.64], R123 ;  /* 0x0000007b3c007986 */ /* 0x0003e8000c101504 */
[----:B------:R2:W-:Y:S04]  /*eff0*/  STG.E.U16 [R56.64], R119 ;  /* 0x0000007738007986 */ /* 0x0005e8000c101504 */
[----:B------:R3:W-:Y:S01]  /*f000*/  STG.E.U16 [R52.64], R115 ;  /* 0x0000007334007986 */ /* 0x0007e2000c101504 */
[----:B0-----:R-:W-:-:S03]  /*f010*/  PRMT R65, R123, 0x7632, R65 ;  /* 0x000076327b417816 */ /* 0x001fc60000000041 */
[----:B------:R0:W-:Y:S01]  /*f020*/  STG.E.U16 [R48.64], R111 ;  /* 0x0000006f30007986 */ /* 0x0001e2000c101504 */
[----:B-1----:R-:W-:-:S03]  /*f030*/  PRMT R61, R119, 0x7632, R61 ;  /* 0x00007632773d7816 */ /* 0x002fc6000000003d */
[----:B------:R1:W-:Y:S01]  /*f040*/  STG.E.U16 [R44.64], R107 ;  /* 0x0000006b2c007986 */ /* 0x0003e2000c101504 */
[----:B--2---:R-:W-:-:S03]  /*f050*/  PRMT R57, R115, 0x7632, R57 ;  /* 0x0000763273397816 */ /* 0x004fc60000000039 */
[----:B------:R2:W-:Y:S01]  /*f060*/  STG.E.U16 [R40.64], R103 ;  /* 0x0000006728007986 */ /* 0x0005e2000c101504 */
[----:B---3--:R-:W-:-:S03]  /*f070*/  PRMT R53, R111, 0x7632, R53 ;  /* 0x000076326f357816 */ /* 0x008fc60000000035 */
        /* <DEDUP_REMOVED lines=12> */
[----:B------:R-:W-:Y:S01]  /*f140*/  STG.E.U16 [R12.64], R83 ;  /* 0x000000530c007986 */ /* 0x000fe2000c101504 */
[----:B--2---:R-:W-:-:S03]  /*f150*/  PRMT R25, R91, 0x7632, R25 ;  /* 0x000076325b197816 */ /* 0x004fc60000000019 */
[----:B------:R1:W-:Y:S01]  /*f160*/  STG.E.U16 [R10.64], R79 ;  /* 0x0000004f0a007986 */ /* 0x0003e2000c101504 */
[----:B---3--:R-:W-:-:S03]  /*f170*/  PRMT R21, R87, 0x7632, R21 ;  /* 0x0000763257157816 */ /* 0x008fc60000000015 */
[----:B------:R-:W-:Y:S01]  /*f180*/  STG.E.U16 [R8.64], R75 ;  /* 0x0000004b08007986 */ /* 0x000fe2000c101504 */
[----:B0-----:R-:W-:-:S03]  /*f190*/  PRMT R17, R83, 0x7632, R17 ;  /* 0x0000763253117816 */ /* 0x001fc60000000011 */
[----:B------:R0:W-:Y:S04]  /*f1a0*/  STG.E.U16 [R66.64], R5 ;  /* 0x0000000542007986 */ /* 0x0001e8000c101504 */
[----:B------:R2:W-:Y:S01]  /*f1b0*/  STG.E.U16 [R62.64], R65 ;  /* 0x000000413e007986 */ /* 0x0005e2000c101504 */
[----:B-1----:R-:W-:-:S03]  /*f1c0*/  PRMT R11, R75, 0x7632, R11 ;  /* 0x000076324b0b7816 */ /* 0x002fc6000000000b */
[----:B------:R2:W-:Y:S04]  /*f1d0*/  STG.E.U16 [R58.64], R61 ;  /* 0x0000003d3a007986 */ /* 0x0005e8000c101504 */
[----:B------:R2:W-:Y:S01]  /*f1e0*/  STG.E.U16 [R54.64], R57 ;  /* 0x0000003936007986 */ /* 0x0005e2000c101504 */
[----:B0-----:R-:W-:Y:S02]  /*f1f0*/  FSEL R5, R0, -INF , P1 ;  /* 0xff80000000057808 */ /* 0x001fe40000800000 */
[----:B------:R-:W-:Y:S01]  /*f200*/  LOP3.LUT R0, R124, 0x70, RZ, 0xc0, !PT ;  /* 0x000000707c007812 */ /* 0x000fe200078ec0ff */
[----:B------:R2:W-:Y:S02]  /*f210*/  STG.E.U16 [R50.64], R53 ;  /* 0x0000003532007986 */ /* 0x0005e4000c101504 */
[----:B------:R-:W-:-:S02]  /*f220*/  FFMA R200, R5, 0.69314718246459960938, R200 ;  /* 0x3f31721805c87823 */ /* 0x000fc400000000c8 */
[----:B------:R2:W-:Y:S04]  /*f230*/  STG.E.U16 [R46.64], R49 ;  /* 0x000000312e007986 */ /* 0x0005e8000c101504 */
        /* <DEDUP_REMOVED lines=10> */
[----:B------:R-:W-:Y:S06]  /*f2e0*/  BAR.SYNC.DEFER_BLOCKING 0x0 ;  /* 0x0000000000007b1d */ /* 0x000fec0000010000 */
[----:B------:R2:W-:Y:S04]  /*f2f0*/  STS.128 [R0], R204 ;  /* 0x000000cc00007388 */ /* 0x0005e80000000c00 */
[----:B------:R2:W-:Y:S04]  /*f300*/  STS.128 [R0+0x80], R200 ;  /* 0x000080c800007388 */ /* 0x0005e80000000c00 */
[----:B------:R-:W-:Y:S06]  /*f310*/  BAR.SYNC.DEFER_BLOCKING 0x0 ;  /* 0x0000000000007b1d */ /* 0x000fec0000010000 */
[----:B------:R-:W-:Y:S05]  /*f320*/  @P5 EXIT ;  /* 0x000000000000594d */ /* 0x000fea0003800000 */
[----:B--2---:R-:W2:Y:S04]  /*f330*/  LDL.LU R124, [R1+0x1f8] ;  /* 0x0001f800017c7983 */ /* 0x004ea80000300800 */
[----:B------:R-:W0:Y:S04]  /*f340*/  S2R R100, SR_CTAID.Y ;  /* 0x0000000000647919 */ /* 0x000e280000002600 */
[----:B------:R-:W1:Y:S01]  /*f350*/  LDS R251, [R251] ;  /* 0x00000000fbfb7984 */ /* 0x000e620000000800 */
[----:B0-----:R-:W-:-:S05]  /*f360*/  IMAD R0, R100, c[0x0][0x1cc], RZ ;  /* 0x0000730064007a24 */ /* 0x001fca00078e02ff */
[C---:B------:R-:W-:Y:S01]  /*f370*/  SHF.L.U32 R2, R0.reuse, 0x2, RZ ;  /* 0x0000000200027819 */ /* 0x040fe200000006ff */
[----:B------:R-:W-:Y:S01]  /*f380*/  IMAD.HI R0, R0, 0x4, RZ ;  /* 0x0000000400007827 */ /* 0x000fe200078e02ff */
[----:B--2---:R-:W-:-:S03]  /*f390*/  SHF.L.U32 R3, R124, 0x2, RZ ;  /* 0x000000027c037819 */ /* 0x004fc600000006ff */
[----:B------:R-:W-:Y:S01]  /*f3a0*/  IMAD.HI R5, R124, 0x4, RZ ;  /* 0x000000047c057827 */ /* 0x000fe200078e02ff */
[----:B------:R-:W-:-:S04]  /*f3b0*/  IADD3 R2, P0, P1, R3, c[0x0][0x180], R2 ;  /* 0x0000600003027a10 */ /* 0x000fc8000791e002 */
[----:B------:R-:W-:-:S05]  /*f3c0*/  IADD3.X R3, R5, c[0x0][0x184], R0, P0, P1 ;  /* 0x0000610005037a10 */ /* 0x000fca00007e2400 */
[----:B-1----:R-:W-:Y:S01]  /*f3d0*/  STG.E [R2.64], R251 ;  /* 0x000000fb02007986 */ /* 0x002fe2000c101904 */
[----:B------:R-:W-:Y:S05]  /*f3e0*/  EXIT ;  /* 0x000000000000794d */ /* 0x000fea0003800000 */
.L_x_2:
[----:B------:R-:W-:-:S00]  /*f3f0*/  BRA `(.L_x_2) ;  /* 0xfffffff000007947 */ /* 0x000fc0000383ffff */
[----:B------:R-:W-:-:S00]  /*f400*/  NOP ;  /* 0x0000000000007918 */ /* 0x000fc00000000000 */
[----:B------:R-:W-:-:S00]  /*f410*/  NOP ;  /* 0x0000000000007918 */ /* 0x000fc00000000000 */
[----:B------:R-:W-:-:S00]  /*f420*/  NOP ;  /* 0x0000000000007918 */ /* 0x000fc00000000000 */
[----:B------:R-:W-:-:S00]  /*f430*/  NOP ;  /* 0x0000000000007918 */ /* 0x000fc00000000000 */
[----:B------:R-:W-:-:S00]  /*f440*/  NOP ;  /* 0x0000000000007918 */ /* 0x000fc00000000000 */
[----:B------:R-:W-:-:S00]  /*f450*/  NOP ;  /* 0x0000000000007918 */ /* 0x000fc00000000000 */
[----:B------:R-:W-:-:S00]  /*f460*/  NOP ;  /* 0x0000000000007918 */ /* 0x000fc00000000000 */
[----:B------:R-:W-:-:S00]  /*f470*/  NOP ;  /* 0x0000000000007918 */ /* 0x000fc00000000000 */
.L_x_3:


//--------------------- .nv.global.init           --------------------------
	.section	.nv.global.init,"aw",@progbits
.nv.global.init:
	.type		_$_str,@object
	.size		_$_str,(.L_0 - _$_str)
_$_str:
        /*0000*/ 	.byte	0x5f, 0x5f, 0x43, 0x55, 0x44, 0x41, 0x5f, 0x46, 0x54, 0x5a, 0x00
.L_0:


//--------------------- .nv.shared.attn_fwd       --------------------------
	.section	.nv.shared.attn_fwd,"aw",@nobits
	.sectionflags	@""
	.align	16
